	.target	sm_90a

	.elftype	@"ET_EXEC"


//--------------------- .note.nv.tkinfo           --------------------------
	.section	.note.nv.tkinfo,"",@"SHT_NOTE"
	.sectionflags	@"SHF_NOTE_NV_TKINFO"
	.tkinfo
        /*0018*/ 	.word	0x00000002
        /*0030*/ 	.string	""
        /*0030*/ 	.string	"ptxas"
        /*0030*/ 	.string	"Cuda compilation tools, release 13.0, V13.0.88"
        /*0030*/ 	.string	"Build cuda_13.0.r13.0/compiler.36424714_0"
        /*0030*/ 	.string	"-v  -suppress-debug-info  -lineinfo  -arch sm_90a "



//--------------------- .note.nv.cuinfo           --------------------------
	.section	.note.nv.cuinfo,"",@"SHT_NOTE"
	.sectionflags	@"SHF_NOTE_NV_CUINFO"
        /*0018*/ 	.short	0x0002
        /*001a*/ 	.short	0x005a
        /*001c*/ 	.short	0x0082
	.zero		2


//--------------------- .nv.info                  --------------------------
	.section	.nv.info,"",@"SHT_CUDA_INFO"
	.align	4


	//----- nvinfo : EIATTR_REGCOUNT
	.align		4
        /*0000*/ 	.byte	0x04, 0x2f
        /*0002*/ 	.short	(.L_1 - .L_0)
	.align		4
.L_0:
        /*0004*/ 	.word	index@(matmul_kernel)
        /*0008*/ 	.word	0x000000ff


	//----- nvinfo : EIATTR_FRAME_SIZE
	.align		4
.L_1:
        /*000c*/ 	.byte	0x04, 0x11
        /*000e*/ 	.short	(.L_3 - .L_2)
	.align		4
.L_2:
        /*0010*/ 	.word	index@(matmul_kernel)
        /*0014*/ 	.word	0x00000658


	//----- nvinfo : EIATTR_MIN_STACK_SIZE
	.align		4
.L_3:
        /*0018*/ 	.byte	0x04, 0x12
        /*001a*/ 	.short	(.L_5 - .L_4)
	.align		4
.L_4:
        /*001c*/ 	.word	index@(matmul_kernel)
        /*0020*/ 	.word	0x00000658
.L_5:


//--------------------- .nv.compat                --------------------------
	.section	.nv.compat,"",@"SHT_CUDA_COMPAT_INFO"
	.align	4
        /*0000*/ 	.byte	0x02, 0x09, 0x01, 0x00, 0x02, 0x02, 0x04, 0x00, 0x02, 0x05, 0x05, 0x00, 0x03, 0x07, 0x01, 0x01
        /*0010*/ 	.byte	0x02, 0x03, 0x00, 0x00, 0x02, 0x06, 0x01, 0x00, 0x04, 0x0b, 0x08, 0x00, 0x00, 0x00, 0x00, 0x00
        /*0020*/ 	.byte	0x00, 0x00, 0x00, 0x00


//--------------------- .nv.info.matmul_kernel    --------------------------
	.section	.nv.info.matmul_kernel,"",@"SHT_CUDA_INFO"
	.sectionflags	@""
	.align	4


	//----- nvinfo : EIATTR_CUDA_API_VERSION
	.align		4
        /*0000*/ 	.byte	0x04, 0x37
        /*0002*/ 	.short	(.L_7 - .L_6)
.L_6:
        /*0004*/ 	.word	0x00000082


	//----- nvinfo : EIATTR_KPARAM_INFO
	.align		4
.L_7:
        /*0008*/ 	.byte	0x04, 0x17
        /*000a*/ 	.short	(.L_9 - .L_8)
.L_8:
        /*000c*/ 	.word	0x00000000
        /*0010*/ 	.short	0x000d
        /*0012*/ 	.short	0x0048
        /*0014*/ 	.byte	0x00, 0xf4, 0x21, 0x00


	//----- nvinfo : EIATTR_KPARAM_INFO
	.align		4
.L_9:
        /*0018*/ 	.byte	0x04, 0x17
        /*001a*/ 	.short	(.L_11 - .L_10)
.L_10:
        /*001c*/ 	.word	0x00000000
        /*0020*/ 	.short	0x000c
        /*0022*/ 	.short	0x0040
        /*0024*/ 	.byte	0x00, 0xf4, 0x21, 0x00


	//----- nvinfo : EIATTR_KPARAM_INFO
	.align		4
.L_11:
        /*0028*/ 	.byte	0x04, 0x17
        /*002a*/ 	.short	(.L_13 - .L_12)
.L_12:
        /*002c*/ 	.word	0x00000000
        /*0030*/ 	.short	0x000b
        /*0032*/ 	.short	0x0038
        /*0034*/ 	.byte	0x00, 0xf0, 0x11, 0x00


	//----- nvinfo : EIATTR_KPARAM_INFO
	.align		4
.L_13:
        /*0038*/ 	.byte	0x04, 0x17
        /*003a*/ 	.short	(.L_15 - .L_14)
.L_14:
        /*003c*/ 	.word	0x00000000
        /*0040*/ 	.short	0x000a
        /*0042*/ 	.short	0x0034
        /*0044*/ 	.byte	0x00, 0xf0, 0x11, 0x00


	//----- nvinfo : EIATTR_KPARAM_INFO
	.align		4
.L_15:
        /*0048*/ 	.byte	0x04, 0x17
        /*004a*/ 	.short	(.L_17 - .L_16)
.L_16:
        /*004c*/ 	.word	0x00000000
        /*0050*/ 	.short	0x0009
        /*0052*/ 	.short	0x0030
        /*0054*/ 	.byte	0x00, 0xf0, 0x11, 0x00


	//----- nvinfo : EIATTR_KPARAM_INFO
	.align		4
.L_17:
        /*0058*/ 	.byte	0x04, 0x17
        /*005a*/ 	.short	(.L_19 - .L_18)
.L_18:
        /*005c*/ 	.word	0x00000000
        /*0060*/ 	.short	0x0008
        /*0062*/ 	.short	0x002c
        /*0064*/ 	.byte	0x00, 0xf0, 0x11, 0x00


	//----- nvinfo : EIATTR_KPARAM_INFO
	.align		4
.L_19:
        /*0068*/ 	.byte	0x04, 0x17
        /*006a*/ 	.short	(.L_21 - .L_20)
.L_20:
        /*006c*/ 	.word	0x00000000
        /*0070*/ 	.short	0x0007
        /*0072*/ 	.short	0x0028
        /*0074*/ 	.byte	0x00, 0xf0, 0x11, 0x00


	//----- nvinfo : EIATTR_KPARAM_INFO
	.align		4
.L_21:
        /*0078*/ 	.byte	0x04, 0x17
        /*007a*/ 	.short	(.L_23 - .L_22)
.L_22:
        /*007c*/ 	.word	0x00000000
        /*0080*/ 	.short	0x0006
        /*0082*/ 	.short	0x0024
        /*0084*/ 	.byte	0x00, 0xf0, 0x11, 0x00


	//----- nvinfo : EIATTR_KPARAM_INFO
	.align		4
.L_23:
        /*0088*/ 	.byte	0x04, 0x17
        /*008a*/ 	.short	(.L_25 - .L_24)
.L_24:
        /*008c*/ 	.word	0x00000000
        /*0090*/ 	.short	0x0005
        /*0092*/ 	.short	0x0020
        /*0094*/ 	.byte	0x00, 0xf0, 0x11, 0x00


	//----- nvinfo : EIATTR_KPARAM_INFO
	.align		4
.L_25:
        /*0098*/ 	.byte	0x04, 0x17
        /*009a*/ 	.short	(.L_27 - .L_26)
.L_26:
        /*009c*/ 	.word	0x00000000
        /*00a0*/ 	.short	0x0004
        /*00a2*/ 	.short	0x001c
        /*00a4*/ 	.byte	0x00, 0xf0, 0x11, 0x00


	//----- nvinfo : EIATTR_KPARAM_INFO
	.align		4
.L_27:
        /*00a8*/ 	.byte	0x04, 0x17
        /*00aa*/ 	.short	(.L_29 - .L_28)
.L_28:
        /*00ac*/ 	.word	0x00000000
        /*00b0*/ 	.short	0x0003
        /*00b2*/ 	.short	0x0018
        /*00b4*/ 	.byte	0x00, 0xf0, 0x11, 0x00


	//----- nvinfo : EIATTR_KPARAM_INFO
	.align		4
.L_29:
        /*00b8*/ 	.byte	0x04, 0x17
        /*00ba*/ 	.short	(.L_31 - .L_30)
.L_30:
        /*00bc*/ 	.word	0x00000000
        /*00c0*/ 	.short	0x0002
        /*00c2*/ 	.short	0x0010
        /*00c4*/ 	.byte	0x00, 0xf4, 0x21, 0x00


	//----- nvinfo : EIATTR_KPARAM_INFO
	.align		4
.L_31:
        /*00c8*/ 	.byte	0x04, 0x17
        /*00ca*/ 	.short	(.L_33 - .L_32)
.L_32:
        /*00cc*/ 	.word	0x00000000
        /*00d0*/ 	.short	0x0001
        /*00d2*/ 	.short	0x0008
        /*00d4*/ 	.byte	0x00, 0xf4, 0x21, 0x00


	//----- nvinfo : EIATTR_KPARAM_INFO
	.align		4
.L_33:
        /*00d8*/ 	.byte	0x04, 0x17
        /*00da*/ 	.short	(.L_35 - .L_34)
.L_34:
        /*00dc*/ 	.word	0x00000000
        /*00e0*/ 	.short	0x0000
        /*00e2*/ 	.short	0x0000
        /*00e4*/ 	.byte	0x00, 0xf4, 0x21, 0x00


	//----- nvinfo : EIATTR_EXPLICIT_CLUSTER
	.align		4
.L_35:
        /*00e8*/ 	.byte	0x01, 0x3e
	.zero		2


	//----- nvinfo : EIATTR_CTA_PER_CLUSTER
	.align		4
        /*00ec*/ 	.byte	0x04, 0x3d
        /*00ee*/ 	.short	(.L_37 - .L_36)
.L_36:
        /*00f0*/ 	.word	0x00000002
        /*00f4*/ 	.word	0x00000001
        /*00f8*/ 	.word	0x00000001


	//----- nvinfo : EIATTR_SPARSE_MMA_MASK
	.align		4
.L_37:
        /*00fc*/ 	.byte	0x03, 0x50
        /*00fe*/ 	.short	0x0000


	//----- nvinfo : EIATTR_MAXREG_COUNT
	.align		4
        /*0100*/ 	.byte	0x03, 0x1b
        /*0102*/ 	.short	0x00ff


	//----- nvinfo : EIATTR_NUM_BARRIERS
	.align		4
        /*0104*/ 	.byte	0x02, 0x4c
        /*0106*/ 	.byte	0x01
	.zero		1


	//----- nvinfo : EIATTR_ANNOTATIONS
	.align		4
        /*0108*/ 	.byte	0x04, 0x55
        /*010a*/ 	.short	(.L_39 - .L_38)


	//   ....[0]....
.L_38:
        /*010c*/ 	.word	0x00000001
        /*0110*/ 	.byte	0xc0, 0x07, 0x00, 0x00, 0x01, 0x00, 0x00, 0x00, 0xb0, 0x42, 0x00, 0x00, 0x01, 0x00, 0x00, 0x00
        /* <DEDUP_REMOVED lines=692> */
        /*2c60*/ 	.byte	0x50, 0x1a, 0x01, 0x00, 0x01, 0x00, 0x00, 0x00, 0x00, 0x21, 0x01, 0x00


	//----- nvinfo : EIATTR_MERCURY_ISA_VERSION
	.align		4
.L_39:
        /*2c6c*/ 	.byte	0x03, 0x5f
        /*2c6e*/ 	.short	0x0101


	//----- nvinfo : EIATTR_EXIT_INSTR_OFFSETS
	.align		4
        /*2c70*/ 	.byte	0x04, 0x1c
        /*2c72*/ 	.short	(.L_41 - .L_40)


	//   ....[0]....
.L_40:
        /*2c74*/ 	.word	0x00013e00


	//   ....[1]....
        /*2c78*/ 	.word	0x00013e30


	//----- nvinfo : EIATTR_REQNTID
	.align		4
.L_41:
        /*2c7c*/ 	.byte	0x04, 0x10
        /*2c7e*/ 	.short	(.L_43 - .L_42)
.L_42:
        /*2c80*/ 	.word	0x00000080
        /*2c84*/ 	.word	0x00000001
        /*2c88*/ 	.word	0x00000001


	//----- nvinfo : EIATTR_CBANK_PARAM_SIZE
	.align		4
.L_43:
        /*2c8c*/ 	.byte	0x03, 0x19
        /*2c8e*/ 	.short	0x0050


	//----- nvinfo : EIATTR_PARAM_CBANK
	.align		4
        /*2c90*/ 	.byte	0x04, 0x0a
        /*2c92*/ 	.short	(.L_45 - .L_44)
	.align		4
.L_44:
        /*2c94*/ 	.word	index@(.nv.constant0.matmul_kernel)
        /*2c98*/ 	.short	0x0210
        /*2c9a*/ 	.short	0x0050


	//----- nvinfo : EIATTR_SW_WAR
	.align		4
.L_45:
        /*2c9c*/ 	.byte	0x04, 0x36
        /*2c9e*/ 	.short	(.L_47 - .L_46)
.L_46:
        /*2ca0*/ 	.word	0x00000008
.L_47:


//--------------------- .nv.callgraph             --------------------------
	.section	.nv.callgraph,"",@"SHT_CUDA_CALLGRAPH"
	.align	4
	.sectionentsize	8
	.align		4
        /*0000*/ 	.word	0x00000000
	.align		4
        /*0004*/ 	.word	0xffffffff
	.align		4
        /*0008*/ 	.word	0x00000000
	.align		4
        /*000c*/ 	.word	0xfffffffe
	.align		4
        /*0010*/ 	.word	0x00000000
	.align		4
        /*0014*/ 	.word	0xfffffffd
	.align		4
        /*0018*/ 	.word	0x00000000
	.align		4
        /*001c*/ 	.word	0xfffffffc


//--------------------- .text.matmul_kernel       --------------------------
	.section	.text.matmul_kernel,"ax",@progbits
	.align	128
        .global         matmul_kernel
        .type           matmul_kernel,@function
        .size           matmul_kernel,(.L_x_3 - matmul_kernel)
        .other          matmul_kernel,@"STO_CUDA_ENTRY STV_DEFAULT"
matmul_kernel:
.text.matmul_kernel:
[----:B------:R-:W0:Y:S08]  /*0000*/  LDC R1, c[0x0][0x28] ;  /* 0x00000a00ff017b82 */ /* 0x000e300000000800 */
[----:B------:R-:W1:Y:S01]  /*0010*/  LDC.64 R56, c[0x0][0x228] ;  /* 0x00008a00ff387b82 */ /* 0x000e620000000a00 */
[----:B0-----:R-:W-:Y:S01]  /*0020*/  VIADD R1, R1, 0xfffff9a8 ;  /* 0xfffff9a801017836 */ /* 0x001fe20000000000 */
[----:B------:R-:W-:Y:S01]  /*0030*/  UMOV UR5, 0x400 ;  /* 0x0000040000057882 */ /* 0x000fe20000000000 */
[----:B------:R-:W-:-:S02]  /*0040*/  CS2R R28, SRZ ;  /* 0x00000000001c7805 */ /* 0x000fc4000001ff00 */
[----:B------:R-:W-:Y:S02]  /*0050*/  CS2R R30, SRZ ;  /* 0x00000000001e7805 */ /* 0x000fe4000001ff00 */
[----:B------:R-:W-:Y:S02]  /*0060*/  CS2R R32, SRZ ;  /* 0x0000000000207805 */ /* 0x000fe4000001ff00 */
[----:B------:R-:W-:Y:S02]  /*0070*/  CS2R R34, SRZ ;  /* 0x0000000000227805 */ /* 0x000fe4000001ff00 */
[----:B------:R-:W-:Y:S01]  /*0080*/  CS2R R36, SRZ ;  /* 0x0000000000247805 */ /* 0x000fe2000001ff00 */
[----:B------:R-:W0:Y:S01]  /*0090*/  S2UR UR4, SR_CTAID.X ;  /* 0x00000000000479c3 */ /* 0x000e220000002500 */
[----:B------:R-:W-:Y:S02]  /*00a0*/  CS2R R38, SRZ ;  /* 0x0000000000267805 */ /* 0x000fe4000001ff00 */
[----:B------:R-:W-:-:S02]  /*00b0*/  CS2R R40, SRZ ;  /* 0x0000000000287805 */ /* 0x000fc4000001ff00 */
[----:B------:R-:W-:Y:S02]  /*00c0*/  CS2R R42, SRZ ;  /* 0x00000000002a7805 */ /* 0x000fe4000001ff00 */
[----:B------:R-:W-:Y:S02]  /*00d0*/  CS2R R44, SRZ ;  /* 0x00000000002c7805 */ /* 0x000fe4000001ff00 */
[----:B------:R-:W-:Y:S02]  /*00e0*/  CS2R R46, SRZ ;  /* 0x00000000002e7805 */ /* 0x000fe4000001ff00 */
[----:B------:R-:W-:Y:S02]  /*00f0*/  CS2R R48, SRZ ;  /* 0x0000000000307805 */ /* 0x000fe4000001ff00 */
[----:B------:R-:W-:Y:S01]  /*0100*/  CS2R R50, SRZ ;  /* 0x0000000000327805 */ /* 0x000fe2000001ff00 */
[----:B------:R-:W2:Y:S01]  /*0110*/  LDC R112, c[0x0][0x230] ;  /* 0x00008c00ff707b82 */ /* 0x000ea20000000800 */
[----:B------:R-:W-:-:S02]  /*0120*/  CS2R R52, SRZ ;  /* 0x0000000000347805 */ /* 0x000fc4000001ff00 */
[----:B------:R-:W-:Y:S01]  /*0130*/  CS2R R54, SRZ ;  /* 0x0000000000367805 */ /* 0x000fe2000001ff00 */
[----:B-1----:R-:W-:-:S04]  /*0140*/  VIADD R0, R57, 0x7f ;  /* 0x0000007f39007836 */ /* 0x002fc80000000000 */
[----:B------:R-:W1:Y:S01]  /*0150*/  S2UR UR6, SR_CgaCtaId ;  /* 0x00000000000679c3 */ /* 0x000e620000008800 */
[----:B------:R-:W-:Y:S02]  /*0160*/  SHF.R.S32.HI R3, RZ, 0x1f, R0 ;  /* 0x0000001fff037819 */ /* 0x000fe40000011400 */
[----:B0-----:R-:W-:Y:S01]  /*0170*/  I2FP.F32.U32 R5, UR4 ;  /* 0x0000000400057c45 */ /* 0x001fe20008201000 */
[----:B------:R-:W-:Y:S01]  /*0180*/  ULDC UR4, c[0x0][0x150] ;  /* 0x0000540000047ab9 */ /* 0x000fe20000000800 */
[----:B------:R-:W-:-:S03]  /*0190*/  LEA.HI R3, R3, R0, RZ, 0x7 ;  /* 0x0000000003037211 */ /* 0x000fc600078f38ff */
[----:B------:R-:W-:Y:S01]  /*01a0*/  FMUL R5, R5, UR4 ;  /* 0x0000000405057c20 */ /* 0x000fe20008400000 */
[----:B------:R-:W-:Y:S01]  /*01b0*/  SHF.R.S32.HI R3, RZ, 0x7, R3 ;  /* 0x00000007ff037819 */ /* 0x000fe20000011403 */
[----:B--2---:R-:W-:-:S04]  /*01c0*/  VIADD R112, R112, 0x7f ;  /* 0x0000007f70707836 */ /* 0x004fc80000000000 */
[----:B------:R-:W-:Y:S01]  /*01d0*/  IMAD.SHL.U32 R4, R3, 0x8, RZ ;  /* 0x0000000803047824 */ /* 0x000fe200078e00ff */
[----:B------:R-:W0:Y:S04]  /*01e0*/  F2I.U32.TRUNC.NTZ R5, R5 ;  /* 0x0000000500057305 */ /* 0x000e28000020f000 */
[----:B------:R-:W-:Y:S01]  /*01f0*/  IABS R7, R4 ;  /* 0x0000000400077213 */ /* 0x000fe20000000000 */
[----:B-1----:R-:W-:-:S03]  /*0200*/  USHF.L.U32 UR4, UR6, 0x6, URZ ;  /* 0x0000000606047899 */ /* 0x002fc6000800063f */
[----:B------:R-:W1:Y:S01]  /*0210*/  I2F.RP R0, R7 ;  /* 0x0000000700007306 */ /* 0x000e620000209400 */
[----:B------:R-:W-:Y:S01]  /*0220*/  ULOP3.LUT UR4, UR4, 0x40, URZ, 0xc0, !UPT ;  /* 0x0000004004047892 */ /* 0x000fe2000f8ec03f */
[----:B0-----:R-:W-:-:S06]  /*0230*/  IABS R11, R5 ;  /* 0x00000005000b7213 */ /* 0x001fcc0000000000 */
[----:B-1----:R-:W0:Y:S02]  /*0240*/  MUFU.RCP R0, R0 ;  /* 0x0000000000007308 */ /* 0x002e240000001000 */
[----:B0-----:R-:W-:Y:S01]  /*0250*/  VIADD R2, R0, 0xffffffe ;  /* 0x0ffffffe00027836 */ /* 0x001fe20000000000 */
[----:B------:R-:W-:-:S05]  /*0260*/  IABS R0, R4 ;  /* 0x0000000400007213 */ /* 0x000fca0000000000 */
[----:B------:R0:W1:Y:S01]  /*0270*/  F2I.FTZ.U32.TRUNC.NTZ R3, R2 ;  /* 0x0000000200037305 */ /* 0x000062000021f000 */
[----:B------:R-:W-:Y:S02]  /*0280*/  IMAD.MOV R0, RZ, RZ, -R0 ;  /* 0x000000ffff007224 */ /* 0x000fe400078e0a00 */
[----:B0-----:R-:W-:Y:S02]  /*0290*/  IMAD.MOV.U32 R2, RZ, RZ, RZ ;  /* 0x000000ffff027224 */ /* 0x001fe400078e00ff */
[----:B-1----:R-:W-:-:S04]  /*02a0*/  IMAD.MOV R6, RZ, RZ, -R3 ;  /* 0x000000ffff067224 */ /* 0x002fc800078e0a03 */
[----:B------:R-:W-:-:S04]  /*02b0*/  IMAD R9, R6, R7, RZ ;  /* 0x0000000706097224 */ /* 0x000fc800078e02ff */
[----:B------:R-:W-:-:S06]  /*02c0*/  IMAD.HI.U32 R2, R3, R9, R2 ;  /* 0x0000000903027227 */ /* 0x000fcc00078e0002 */
[----:B------:R-:W-:-:S04]  /*02d0*/  IMAD.HI.U32 R2, R2, R11, RZ ;  /* 0x0000000b02027227 */ /* 0x000fc800078e00ff */
[----:B------:R-:W-:-:S05]  /*02e0*/  IMAD R0, R2, R0, R11 ;  /* 0x0000000002007224 */ /* 0x000fca00078e020b */
[----:B------:R-:W-:-:S13]  /*02f0*/  ISETP.GT.U32.AND P1, PT, R7, R0, PT ;  /* 0x000000000700720c */ /* 0x000fda0003f24070 */
[----:B------:R-:W-:Y:S02]  /*0300*/  @!P1 IMAD.IADD R0, R0, 0x1, -R7 ;  /* 0x0000000100009824 */ /* 0x000fe400078e0a07 */
[----:B------:R-:W-:Y:S01]  /*0310*/  @!P1 VIADD R2, R2, 0x1 ;  /* 0x0000000102029836 */ /* 0x000fe20000000000 */
[----:B------:R-:W-:Y:S02]  /*0320*/  ISETP.NE.AND P1, PT, R4, RZ, PT ;  /* 0x000000ff0400720c */ /* 0x000fe40003f25270 */
[----:B------:R-:W-:Y:S02]  /*0330*/  ISETP.GE.U32.AND P0, PT, R0, R7, PT ;  /* 0x000000070000720c */ /* 0x000fe40003f06070 */
[----:B------:R-:W-:-:S04]  /*0340*/  LOP3.LUT R0, R5, R4, RZ, 0x3c, !PT ;  /* 0x0000000405007212 */ /* 0x000fc800078e3cff */
[----:B------:R-:W-:Y:S01]  /*0350*/  ISETP.GE.AND P2, PT, R0, RZ, PT ;  /* 0x000000ff0000720c */ /* 0x000fe20003f46270 */
[----:B------:R-:W-:-:S05]  /*0360*/  VIADD R0, R56, 0x7f ;  /* 0x0000007f38007836 */ /* 0x000fca0000000000 */
[----:B------:R-:W-:Y:S01]  /*0370*/  SHF.R.S32.HI R3, RZ, 0x1f, R0 ;  /* 0x0000001fff037819 */ /* 0x000fe20000011400 */
[----:B------:R-:W-:-:S03]  /*0380*/  @P0 VIADD R2, R2, 0x1 ;  /* 0x0000000102020836 */ /* 0x000fc60000000000 */
[----:B------:R-:W-:-:S03]  /*0390*/  LEA.HI R3, R3, R0, RZ, 0x7 ;  /* 0x0000000003037211 */ /* 0x000fc600078f38ff */
[----:B------:R-:W-:Y:S01]  /*03a0*/  @!P2 IMAD.MOV R2, RZ, RZ, -R2 ;  /* 0x000000ffff02a224 */ /* 0x000fe200078e0a02 */
[----:B------:R-:W-:-:S05]  /*03b0*/  @!P1 LOP3.LUT R2, RZ, R4, RZ, 0x33, !PT ;  /* 0x00000004ff029212 */ /* 0x000fca00078e33ff */
[----:B------:R-:W-:Y:S02]  /*03c0*/  IMAD.SHL.U32 R8, R2, 0x8, RZ ;  /* 0x0000000802087824 */ /* 0x000fe400078e00ff */
[----:B------:R-:W-:-:S03]  /*03d0*/  IMAD.MOV R2, RZ, RZ, -R2 ;  /* 0x000000ffff027224 */ /* 0x000fc600078e0a02 */
[----:B------:R-:W-:Y:S01]  /*03e0*/  LEA.HI.SX32 R3, R3, -R8, 0x19 ;  /* 0x8000000803037211 */ /* 0x000fe200078fcaff */
[----:B------:R-:W-:-:S03]  /*03f0*/  IMAD R4, R4, R2, R5 ;  /* 0x0000000204047224 */ /* 0x000fc600078e0205 */
[----:B------:R-:W-:Y:S02]  /*0400*/  VIMNMX R11, R3, 0x8, PT ;  /* 0x00000008030b7848 */ /* 0x000fe40003fe0100 */
[----:B------:R-:W-:Y:S02]  /*0410*/  IABS R9, R4 ;  /* 0x0000000400097213 */ /* 0x000fe40000000000 */
[----:B------:R-:W-:-:S04]  /*0420*/  IABS R7, R11 ;  /* 0x0000000b00077213 */ /* 0x000fc80000000000 */
[----:B------:R-:W0:Y:S08]  /*0430*/  I2F.RP R0, R7 ;  /* 0x0000000700007306 */ /* 0x000e300000209400 */
[----:B0-----:R-:W0:Y:S02]  /*0440*/  MUFU.RCP R0, R0 ;  /* 0x0000000000007308 */ /* 0x001e240000001000 */
[----:B0-----:R-:W-:-:S06]  /*0450*/  VIADD R3, R0, 0xffffffe ;  /* 0x0ffffffe00037836 */ /* 0x001fcc0000000000 */
[----:B------:R-:W0:Y:S02]  /*0460*/  F2I.FTZ.U32.TRUNC.NTZ R3, R3 ;  /* 0x0000000300037305 */ /* 0x000e24000021f000 */
[----:B0-----:R-:W-:-:S04]  /*0470*/  IMAD.MOV R6, RZ, RZ, -R3 ;  /* 0x000000ffff067224 */ /* 0x001fc800078e0a03 */
[----:B------:R-:W-:Y:S01]  /*0480*/  IMAD.MOV.U32 R2, RZ, RZ, R6 ;  /* 0x000000ffff027224 */ /* 0x000fe200078e0006 */
[----:B------:R-:W-:-:S03]  /*0490*/  IABS R6, R11 ;  /* 0x0000000b00067213 */ /* 0x000fc60000000000 */
[----:B------:R-:W-:Y:S02]  /*04a0*/  IMAD R5, R2, R7, RZ ;  /* 0x0000000702057224 */ /* 0x000fe400078e02ff */
[----:B------:R-:W-:Y:S02]  /*04b0*/  IMAD.MOV.U32 R2, RZ, RZ, RZ ;  /* 0x000000ffff027224 */ /* 0x000fe400078e00ff */
[----:B------:R-:W-:Y:S02]  /*04c0*/  IMAD.MOV R0, RZ, RZ, -R6 ;  /* 0x000000ffff007224 */ /* 0x000fe400078e0a06 */
        /* <DEDUP_REMOVED lines=8> */
[----:B------:R-:W-:Y:S02]  /*0550*/  CS2R R6, SRZ ;  /* 0x0000000000067805 */ /* 0x000fe4000001ff00 */
[----:B------:R-:W-:-:S04]  /*0560*/  LOP3.LUT R0, R4, R11, RZ, 0x3c, !PT ;  /* 0x0000000b04007212 */ /* 0x000fc800078e3cff */
[----:B------:R-:W-:-:S05]  /*0570*/  ISETP.GE.AND P2, PT, R0, RZ, PT ;  /* 0x000000ff0000720c */ /* 0x000fca0003f46270 */
[----:B------:R-:W-:Y:S01]  /*0580*/  @P0 VIADD R2, R2, 0x1 ;  /* 0x0000000102020836 */ /* 0x000fe20000000000 */
[----:B------:R-:W-:-:S03]  /*0590*/  ISETP.GE.AND P0, PT, R112, 0x80, PT ;  /* 0x000000807000780c */ /* 0x000fc60003f06270 */
[----:B------:R-:W-:-:S04]  /*05a0*/  IMAD.MOV.U32 R0, RZ, RZ, R2 ;  /* 0x000000ffff007224 */ /* 0x000fc800078e0002 */
[----:B------:R-:W-:Y:S01]  /*05b0*/  @!P2 IMAD.MOV R0, RZ, RZ, -R0 ;  /* 0x000000ffff00a224 */ /* 0x000fe200078e0a00 */
[----:B------:R-:W-:-:S05]  /*05c0*/  @!P1 LOP3.LUT R0, RZ, R11, RZ, 0x33, !PT ;  /* 0x0000000bff009212 */ /* 0x000fca00078e33ff */
[----:B------:R-:W-:Y:S01]  /*05d0*/  IMAD.MOV R2, RZ, RZ, -R0 ;  /* 0x000000ffff027224 */ /* 0x000fe200078e0a00 */
[----:B------:R-:W-:Y:S01]  /*05e0*/  LEA R0, R0, UR4, 0x7 ;  /* 0x0000000400007c11 */ /* 0x000fe2000f8e38ff */
[----:B------:R-:W-:Y:S02]  /*05f0*/  ULEA UR4, UR6, UR5, 0x18 ;  /* 0x0000000506047291 */ /* 0x000fe4000f8ec03f */
[----:B------:R-:W-:Y:S01]  /*0600*/  IMAD R2, R11, R2, R4 ;  /* 0x000000020b027224 */ /* 0x000fe200078e0204 */
[----:B------:R-:W-:Y:S01]  /*0610*/  ULDC.64 UR6, c[0x0][0x208] ;  /* 0x0000820000067ab9 */ /* 0x000fe20000000a00 */
[----:B------:R-:W-:Y:S01]  /*0620*/  CS2R R4, SRZ ;  /* 0x0000000000047805 */ /* 0x000fe2000001ff00 */
[----:B------:R-:W-:Y:S02]  /*0630*/  VIADD R74, R0, 0x1 ;  /* 0x00000001004a7836 */ /* 0x000fe40000000000 */
[----:B------:R-:W-:Y:S02]  /*0640*/  IMAD.IADD R8, R8, 0x1, R2 ;  /* 0x0000000108087824 */ /* 0x000fe400078e0202 */
[----:B------:R-:W0:Y:S01]  /*0650*/  S2R R2, SR_TID.X ;  /* 0x0000000000027919 */ /* 0x000e220000002100 */
[----:B------:R-:W-:-:S02]  /*0660*/  VIADD R76, R0, 0x2 ;  /* 0x00000002004c7836 */ /* 0x000fc40000000000 */
[C---:B------:R-:W-:Y:S02]  /*0670*/  VIADD R79, R0.reuse, 0x3 ;  /* 0x00000003004f7836 */ /* 0x040fe40000000000 */
[C---:B------:R-:W-:Y:S02]  /*0680*/  VIADD R78, R0.reuse, 0x4 ;  /* 0x00000004004e7836 */ /* 0x040fe40000000000 */
[C---:B------:R-:W-:Y:S02]  /*0690*/  VIADD R80, R0.reuse, 0x5 ;  /* 0x0000000500507836 */ /* 0x040fe40000000000 */
[C---:B------:R-:W-:Y:S02]  /*06a0*/  VIADD R81, R0.reuse, 0x6 ;  /* 0x0000000600517836 */ /* 0x040fe40000000000 */
[C---:B------:R-:W-:Y:S02]  /*06b0*/  VIADD R83, R0.reuse, 0x7 ;  /* 0x0000000700537836 */ /* 0x040fe40000000000 */
        /* <DEDUP_REMOVED lines=9> */
[----:B------:R-:W-:Y:S01]  /*0750*/  VIADD R58, R0, 0x11 ;  /* 0x00000011003a7836 */ /* 0x000fe20000000000 */
[----:B0-----:R-:W-:Y:S01]  /*0760*/  LOP3.LUT R110, R2, 0x7f, RZ, 0xc0, !PT ;  /* 0x0000007f026e7812 */ /* 0x001fe200078ec0ff */
[C---:B------:R-:W-:Y:S02]  /*0770*/  VIADD R63, R0.reuse, 0x12 ;  /* 0x00000012003f7836 */ /* 0x040fe40000000000 */
[----:B------:R-:W-:Y:S02]  /*0780*/  VIADD R66, R0, 0x13 ;  /* 0x0000001300427836 */ /* 0x000fe40000000000 */
[----:B------:R-:W-:-:S02]  /*0790*/  IMAD R19, R8, 0x80, R110 ;  /* 0x0000008008137824 */ /* 0x000fc400078e026e */
[C---:B------:R-:W-:Y:S02]  /*07a0*/  VIADD R64, R0.reuse, 0x14 ;  /* 0x0000001400407836 */ /* 0x040fe40000000000 */
[C---:B------:R-:W-:Y:S01]  /*07b0*/  VIADD R67, R0.reuse, 0x15 ;  /* 0x0000001500437836 */ /* 0x040fe20000000000 */
[----:B------:R0:W-:Y:S01]  /*07c0*/  STL [R1+0x578], R19 ;  /* 0x0005781301007387 */ /* 0x0001e20000100800 */
        /* <DEDUP_REMOVED lines=41> */
[----:B------:R-:W-:Y:S01]  /*0a60*/  VIADD R13, R0, 0x3f ;  /* 0x0000003f000d7836 */ /* 0x000fe20000000000 */
[----:B0-----:R-:W-:Y:S06]  /*0a70*/  @!P0 BRA `(.L_x_0) ;  /* 0x0000011400988947 */ /* 0x001fec0003800000 */
[----:B------:R-:W-:Y:S01]  /*0a80*/  IABS R12, R56 ;  /* 0x00000038000c7213 */ /* 0x000fe20000000000 */
[----:B------:R-:W-:Y:S01]  /*0a90*/  ULDC UR60, c[0x0][0x23c] ;  /* 0x00008f00003c7ab9 */ /* 0x000fe20000000800 */
[----:B------:R-:W-:Y:S01]  /*0aa0*/  IABS R4, R57 ;  /* 0x0000003900047213 */ /* 0x000fe20000000000 */
[----:B------:R-:W-:Y:S01]  /*0ab0*/  ULDC.64 UR8, c[0x0][0x218] ;  /* 0x0000860000087ab9 */ /* 0x000fe20000000a00 */
[----:B------:R-:W0:Y:S01]  /*0ac0*/  I2F.RP R5, R12 ;  /* 0x0000000c00057306 */ /* 0x000e220000209400 */
[----:B------:R-:W-:Y:S01]  /*0ad0*/  IABS R111, R19 ;  /* 0x00000013006f7213 */ /* 0x000fe20000000000 */
[----:B------:R-:W-:Y:S01]  /*0ae0*/  ULDC UR10, c[0x0][0x240] ;  /* 0x00009000000a7ab9 */ /* 0x000fe20000000800 */
[----:B------:R-:W-:Y:S01]  /*0af0*/  ISETP.GE.AND P3, PT, R13, RZ, PT ;  /* 0x000000ff0d00720c */ /* 0x000fe20003f66270 */
[----:B------:R-:W-:Y:S01]  /*0b00*/  ULDC UR5, c[0x0][0x234] ;  /* 0x00008d0000057ab9 */ /* 0x000fe20000000800 */
[----:B------:R-:W-:Y:S01]  /*0b10*/  IABS R16, R109 ;  /* 0x0000006d00107213 */ /* 0x000fe20000000000 */
[----:B------:R-:W-:Y:S01]  /*0b20*/  USHF.R.U32.HI UR36, URZ, 0x4, UR4 ;  /* 0x000000043f247899 */ /* 0x000fe20008011604 */
[----:B------:R-:W-:Y:S01]  /*0b30*/  IABS R14, R18 ;  /* 0x00000012000e7213 */ /* 0x000fe20000000000 */
[----:B------:R-:W1:Y:S01]  /*0b40*/  I2F.RP R10, R4 ;  /* 0x00000004000a7306 */ /* 0x000e620000209400 */
[----:B------:R-:W-:Y:S01]  /*0b50*/  ISETP.GE.AND P5, PT, R15, RZ, PT ;  /* 0x000000ff0f00720c */ /* 0x000fe20003fa6270 */
[----:B------:R-:W-:Y:S01]  /*0b60*/  USGXT.U32 UR36, UR36, 0xe ;  /* 0x0000000e2424789a */ /* 0x000fe20008000000 */
[----:B------:R-:W-:Y:S01]  /*0b70*/  ISETP.GE.AND P4, PT, R19, RZ, PT ;  /* 0x000000ff1300720c */ /* 0x000fe20003f86270 */
[----:B------:R-:W-:Y:S01]  /*0b80*/  UMOV UR39, 0x40000040 ;  /* 0x4000004000277882 */ /* 0x000fe20000000000 */
[----:B------:R-:W-:Y:S01]  /*0b90*/  ISETP.NE.AND P2, PT, R56, RZ, PT ;  /* 0x000000ff3800720c */ /* 0x000fe20003f45270 */
[----:B------:R-:W-:Y:S01]  /*0ba0*/  UIADD3 UR11, UP0, UR36, 0x80, URZ ;  /* 0x00000080240b7890 */ /* 0x000fe2000ff1e03f */
[----:B------:R-:W-:Y:S01]  /*0bb0*/  IABS R19, R102 ;  /* 0x0000006600137213 */ /* 0x000fe20000000000 */
[----:B0-----:R-:W0:Y:S01]  /*0bc0*/  MUFU.RCP R5, R5 ;  /* 0x0000000500057308 */ /* 0x001e220000001000 */
[----:B------:R-:W-:-:S02]  /*0bd0*/  IABS R20, R26 ;  /* 0x0000001a00147213 */ /* 0x000fc40000000000 */
[----:B------:R-:W-:Y:S02]  /*0be0*/  IABS R28, R100 ;  /* 0x00000064001c7213 */ /* 0x000fe40000000000 */
[----:B------:R-:W-:Y:S02]  /*0bf0*/  IABS R30, R99 ;  /* 0x00000063001e7213 */ /* 0x000fe40000000000 */
[----:B------:R-:W-:Y:S01]  /*0c00*/  IABS R31, R98 ;  /* 0x00000062001f7213 */ /* 0x000fe20000000000 */
[----:B-1----:R-:W1:Y:S01]  /*0c10*/  MUFU.RCP R10, R10 ;  /* 0x0000000a000a7308 */ /* 0x002e620000001000 */
[----:B------:R-:W-:Y:S02]  /*0c20*/  IABS R32, R96 ;  /* 0x0000006000207213 */ /* 0x000fe40000000000 */
[----:B------:R-:W-:Y:S02]  /*0c30*/  IABS R35, R94 ;  /* 0x0000005e00237213 */ /* 0x000fe40000000000 */
[----:B------:R-:W-:-:S02]  /*0c40*/  IABS R34, R95 ;  /* 0x0000005f00227213 */ /* 0x000fc40000000000 */
[----:B------:R-:W-:Y:S01]  /*0c50*/  IABS R36, R91 ;  /* 0x0000005b00247213 */ /* 0x000fe20000000000 */
[----:B0-----:R-:W-:Y:S01]  /*0c60*/  VIADD R6, R5, 0xffffffe ;  /* 0x0ffffffe05067836 */ /* 0x001fe20000000000 */
[----:B------:R-:W-:Y:S02]  /*0c70*/  IABS R38, R89 ;  /* 0x0000005900267213 */ /* 0x000fe40000000000 */
[----:B------:R-:W-:Y:S01]  /*0c80*/  IABS R39, R88 ;  /* 0x0000005800277213 */ /* 0x000fe20000000000 */
[----:B------:R0:W2:Y:S01]  /*0c90*/  F2I.FTZ.U32.TRUNC.NTZ R7, R6 ;  /* 0x0000000600077305 */ /* 0x0000a2000021f000 */
[----:B------:R-:W-:Y:S02]  /*0ca0*/  IABS R41, R87 ;  /* 0x0000005700297213 */ /* 0x000fe40000000000 */
[----:B------:R-:W-:Y:S01]  /*0cb0*/  IABS R42, R86 ;  /* 0x00000056002a7213 */ /* 0x000fe20000000000 */
[----:B-1----:R-:W-:Y:S01]  /*0cc0*/  VIADD R8, R10, 0xffffffe ;  /* 0x0ffffffe0a087836 */ /* 0x002fe20000000000 */
[----:B------:R-:W-:-:S02]  /*0cd0*/  IABS R10, R13 ;  /* 0x0000000d000a7213 */ /* 0x000fc40000000000 */
[----:B------:R-:W-:Y:S01]  /*0ce0*/  IABS R13, R15 ;  /* 0x0000000f000d7213 */ /* 0x000fe20000000000 */
[----:B------:R1:W3:Y:S01]  /*0cf0*/  F2I.FTZ.U32.TRUNC.NTZ R9, R8 ;  /* 0x0000000800097305 */ /* 0x0002e2000021f000 */
[----:B0-----:R-:W-:Y:S01]  /*0d00*/  IMAD.MOV.U32 R6, RZ, RZ, RZ ;  /* 0x000000ffff067224 */ /* 0x001fe200078e00ff */
[----:B------:R-:W-:Y:S02]  /*0d10*/  IABS R44, R77 ;  /* 0x0000004d002c7213 */ /* 0x000fe40000000000 */
[----:B------:R-:W-:Y:S02]  /*0d20*/  IABS R46, R73 ;  /* 0x00000049002e7213 */ /* 0x000fe40000000000 */
[----:B------:R-:W-:Y:S01]  /*0d30*/  IABS R47, R70 ;  /* 0x00000046002f7213 */ /* 0x000fe20000000000 */
[----:B--2---:R-:W-:Y:S01]  /*0d40*/  IMAD.MOV R11, RZ, RZ, -R7 ;  /* 0x000000ffff0b7224 */ /* 0x004fe200078e0a07 */
[----:B------:R-:W-:Y:S01]  /*0d50*/  IABS R48, R72 ;  /* 0x0000004800307213 */ /* 0x000fe20000000000 */
[----:B-1----:R-:W-:Y:S01]  /*0d60*/  IMAD.MOV.U32 R8, RZ, RZ, RZ ;  /* 0x000000ffff087224 */ /* 0x002fe200078e00ff */
[----:B------:R-:W-:Y:S01]  /*0d70*/  IABS R49, R71 ;  /* 0x0000004700317213 */ /* 0x000fe20000000000 */
[----:B------:R-:W-:Y:S01]  /*0d80*/  IMAD R11, R11, R12, RZ ;  /* 0x0000000c0b0b7224 */ /* 0x000fe200078e02ff */
[----:B------:R-:W-:-:S02]  /*0d90*/  IABS R51, R69 ;  /* 0x0000004500337213 */ /* 0x000fc40000000000 */
[----:B------:R-:W-:Y:S01]  /*0da0*/  IABS R53, R67 ;  /* 0x0000004300357213 */ /* 0x000fe20000000000 */
[----:B------:R-:W-:Y:S01]  /*0db0*/  IMAD.HI.U32 R7, R7, R11, R6 ;  /* 0x0000000b07077227 */ /* 0x000fe200078e0006 */
[----:B------:R-:W-:Y:S02]  /*0dc0*/  IABS R55, R64 ;  /* 0x0000004000377213 */ /* 0x000fe40000000000 */
[----:B------:R-:W-:Y:S01]  /*0dd0*/  IABS R50, R63 ;  /* 0x0000003f00327213 */ /* 0x000fe20000000000 */
[----:B---3--:R-:W-:Y:S02]  /*0de0*/  IMAD.MOV R5, RZ, RZ, -R9 ;  /* 0x000000ffff057224 */ /* 0x008fe400078e0a09 */
[----:B------:R-:W-:-:S04]  /*0df0*/  IMAD.HI.U32 R7, R7, R111, RZ ;  /* 0x0000006f07077227 */ /* 0x000fc800078e00ff */
[----:B------:R-:W-:Y:S02]  /*0e00*/  IMAD.MOV R7, RZ, RZ, -R7 ;  /* 0x000000ffff077224 */ /* 0x000fe400078e0a07 */
[----:B------:R-:W-:Y:S02]  /*0e10*/  IMAD R5, R5, R4, RZ ;  /* 0x0000000405057224 */ /* 0x000fe400078e02ff */
[----:B------:R-:W-:Y:S02]  /*0e20*/  IMAD R111, R12, R7, R111 ;  /* 0x000000070c6f7224 */ /* 0x000fe400078e026f */
[----:B------:R-:W-:-:S03]  /*0e30*/  IMAD.HI.U32 R5, R9, R5, R8 ;  /* 0x0000000509057227 */ /* 0x000fc600078e0008 */
[----:B------:R-:W-:-:S03]  /*0e40*/  ISETP.GT.U32.AND P0, PT, R12, R111, PT ;  /* 0x0000006f0c00720c */ /* 0x000fc60003f04070 */
[----:B------:R-:W-:-:S04]  /*0e50*/  IMAD.HI.U32 R6, R5, R10, RZ ;  /* 0x0000000a05067227 */ /* 0x000fc800078e00ff */
[----:B------:R-:W-:-:S04]  /*0e60*/  IMAD.HI.U32 R7, R5, R13, RZ ;  /* 0x0000000d05077227 */ /* 0x000fc800078e00ff */
[----:B------:R-:W-:-:S04]  /*0e70*/  IMAD.HI.U32 R9, R5, R16, RZ ;  /* 0x0000001005097227 */ /* 0x000fc800078e00ff */
[----:B------:R-:W-:Y:S02]  /*0e80*/  IMAD.MOV R11, RZ, RZ, -R6 ;  /* 0x000000ffff0b7224 */ /* 0x000fe400078e0a06 */
[----:B------:R-:W-:-:S04]  /*0e90*/  IMAD.HI.U32 R8, R5, R14, RZ ;  /* 0x0000000e05087227 */ /* 0x000fc800078e00ff */
[----:B------:R-:W-:Y:S02]  /*0ea0*/  IMAD.MOV R7, RZ, RZ, -R7 ;  /* 0x000000ffff077224 */ /* 0x000fe400078e0a07 */
[----:B------:R-:W-:Y:S02]  /*0eb0*/  IMAD.MOV R17, RZ, RZ, -R9 ;  /* 0x000000ffff117224 */ /* 0x000fe400078e0a09 */
[----:B------:R-:W-:Y:S02]  /*0ec0*/  @!P0 IMAD.IADD R111, R111, 0x1, -R12 ;  /* 0x000000016f6f8824 */ /* 0x000fe400078e0a0c */
[----:B------:R-:W-:Y:S02]  /*0ed0*/  IMAD R9, R4, R11, R10 ;  /* 0x0000000b04097224 */ /* 0x000fe400078e020a */
[----:B------:R-:W-:Y:S01]  /*0ee0*/  IMAD.MOV R15, RZ, RZ, -R8 ;  /* 0x000000ffff0f7224 */ /* 0x000fe200078e0a08 */
[----:B------:R-:W-:Y:S01]  /*0ef0*/  ISETP.GT.U32.AND P0, PT, R12, R111, PT ;  /* 0x0000006f0c00720c */ /* 0x000fe20003f04070 */
[C---:B------:R-:W-:Y:S01]  /*0f00*/  IMAD R10, R4.reuse, R7, R13 ;  /* 0x00000007040a7224 */ /* 0x040fe200078e020d */
[----:B------:R-:W-:Y:S01]  /*0f10*/  IABS R8, R108 ;  /* 0x0000006c00087213 */ /* 0x000fe20000000000 */
[C---:B------:R-:W-:Y:S01]  /*0f20*/  IMAD R6, R4.reuse, R15, R14 ;  /* 0x0000000f04067224 */ /* 0x040fe200078e020e */
[----:B------:R-:W-:Y:S01]  /*0f30*/  IABS R14, R107 ;  /* 0x0000006b000e7213 */ /* 0x000fe20000000000 */
[C---:B------:R-:W-:Y:S01]  /*0f40*/  IMAD R7, R4.reuse, R17, R16 ;  /* 0x0000001104077224 */ /* 0x040fe200078e0210 */
[C---:B------:R-:W-:Y:S01]  /*0f50*/  ISETP.GT.U32.AND P1, PT, R4.reuse, R10, PT ;  /* 0x0000000a0400720c */ /* 0x040fe20003f24070 */
[----:B------:R-:W-:Y:S01]  /*0f60*/  IMAD.MOV.U32 R13, RZ, RZ, R8 ;  /* 0x000000ffff0d7224 */ /* 0x000fe200078e0008 */
[----:B------:R-:W-:Y:S01]  /*0f70*/  ISETP.GT.U32.AND P6, PT, R4, R6, PT ;  /* 0x000000060400720c */ /* 0x000fe20003fc4070 */
[----:B------:R-:W-:Y:S01]  /*0f80*/  IMAD.HI.U32 R11, R5, R14, RZ ;  /* 0x0000000e050b7227 */ /* 0x000fe200078e00ff */
[----:B------:R-:W-:-:S02]  /*0f90*/  IABS R15, R106 ;  /* 0x0000006a000f7213 */ /* 0x000fc40000000000 */
[----:B------:R-:W-:Y:S01]  /*0fa0*/  IABS R16, R105 ;  /* 0x0000006900107213 */ /* 0x000fe20000000000 */
[----:B------:R-:W-:Y:S01]  /*0fb0*/  @!P0 IMAD.IADD R111, R111, 0x1, -R12 ;  /* 0x000000016f6f8824 */ /* 0x000fe200078e0a0c */
[----:B------:R-:W-:Y:S01]  /*0fc0*/  ISETP.GT.U32.AND P0, PT, R4, R9, PT ;  /* 0x000000090400720c */ /* 0x000fe20003f04070 */
[----:B------:R-:W-:-:S04]  /*0fd0*/  IMAD.HI.U32 R12, R5, R15, RZ ;  /* 0x0000000f050c7227 */ /* 0x000fc800078e00ff */
[--C-:B------:R-:W-:Y:S01]  /*0fe0*/  @!P1 IMAD.IADD R10, R10, 0x1, -R4.reuse ;  /* 0x000000010a0a9824 */ /* 0x100fe200078e0a04 */
[----:B------:R-:W-:Y:S01]  /*0ff0*/  ISETP.GE.AND P1, PT, R18, RZ, PT ;  /* 0x000000ff1200720c */ /* 0x000fe20003f26270 */
[----:B------:R-:W-:Y:S01]  /*1000*/  @!P4 IMAD.MOV R111, RZ, RZ, -R111 ;  /* 0x000000ffff6fc224 */ /* 0x000fe200078e0a6f */
[----:B------:R-:W-:Y:S01]  /*1010*/  ISETP.GT.U32.AND P4, PT, R4, R7, PT ;  /* 0x000000070400720c */ /* 0x000fe20003f84070 */
[----:B------:R-:W-:Y:S01]  /*1020*/  @!P6 IMAD.IADD R6, R6, 0x1, -R4 ;  /* 0x000000010606e824 */ /* 0x000fe200078e0a04 */
[----:B------:R-:W-:Y:S01]  /*1030*/  ISETP.GT.U32.AND P6, PT, R4, R10, PT ;  /* 0x0000000a0400720c */ /* 0x000fe20003fc4070 */
[----:B------:R-:W-:Y:S01]  /*1040*/  IMAD.MOV R11, RZ, RZ, -R11 ;  /* 0x000000ffff0b7224 */ /* 0x000fe200078e0a0b */
[----:B------:R-:W-:Y:S01]  /*1050*/  @!P2 LOP3.LUT R111, RZ, R56, RZ, 0x33, !PT ;  /* 0x00000038ff6fa212 */ /* 0x000fe200078e33ff */
[----:B------:R-:W-:Y:S01]  /*1060*/  IMAD.MOV R12, RZ, RZ, -R12 ;  /* 0x000000ffff0c7224 */ /* 0x000fe200078e0a0c */
[----:B------:R-:W-:Y:S01]  /*1070*/  IABS R18, R103 ;  /* 0x0000006700127213 */ /* 0x000fe20000000000 */
[----:B------:R-:W-:-:S04]  /*1080*/  IMAD.HI.U32 R8, R5, R13, RZ ;  /* 0x0000000d05087227 */ /* 0x000fc800078e00ff */
[C---:B------:R-:W-:Y:S02]  /*1090*/  IMAD R11, R4.reuse, R11, R14 ;  /* 0x0000000b040b7224 */ /* 0x040fe400078e020e */
[C---:B------:R-:W-:Y:S01]  /*10a0*/  IMAD R12, R4.reuse, R12, R15 ;  /* 0x0000000c040c7224 */ /* 0x040fe200078e020f */
[----:B------:R-:W-:Y:S01]  /*10b0*/  IABS R15, R104 ;  /* 0x00000068000f7213 */ /* 0x000fe20000000000 */
[----:B------:R-:W-:Y:S02]  /*10c0*/  IMAD.MOV R8, RZ, RZ, -R8 ;  /* 0x000000ffff087224 */ /* 0x000fe400078e0a08 */
[--C-:B------:R-:W-:Y:S01]  /*10d0*/  @!P4 IMAD.IADD R7, R7, 0x1, -R4.reuse ;  /* 0x000000010707c824 */ /* 0x100fe200078e0a04 */
[----:B------:R-:W-:Y:S01]  /*10e0*/  ISETP.GT.U32.AND P4, PT, R4, R6, PT ;  /* 0x000000060400720c */ /* 0x000fe20003f84070 */
[----:B------:R-:W-:Y:S01]  /*10f0*/  @!P6 IMAD.IADD R10, R10, 0x1, -R4 ;  /* 0x000000010a0ae824 */ /* 0x000fe200078e0a04 */
[C---:B------:R-:W-:Y:S01]  /*1100*/  ISETP.GT.U32.AND P6, PT, R4.reuse, R11, PT ;  /* 0x0000000b0400720c */ /* 0x040fe20003fc4070 */
[----:B------:R-:W-:-:S02]  /*1110*/  IMAD R8, R4, R8, R13 ;  /* 0x0000000804087224 */ /* 0x000fc400078e020d */
[----:B------:R-:W-:-:S04]  /*1120*/  IMAD.HI.U32 R14, R5, R15, RZ ;  /* 0x0000000f050e7227 */ /* 0x000fc800078e00ff */
[----:B------:R-:W-:Y:S01]  /*1130*/  @!P0 IMAD.IADD R9, R9, 0x1, -R4 ;  /* 0x0000000109098824 */ /* 0x000fe200078e0a04 */
[----:B------:R-:W-:Y:S01]  /*1140*/  ISETP.GT.U32.AND P0, PT, R4, R8, PT ;  /* 0x000000080400720c */ /* 0x000fe20003f04070 */
[----:B------:R-:W-:Y:S02]  /*1150*/  IMAD.MOV R14, RZ, RZ, -R14 ;  /* 0x000000ffff0e7224 */ /* 0x000fe400078e0a0e */
[--C-:B------:R-:W-:Y:S01]  /*1160*/  @!P4 IMAD.IADD R6, R6, 0x1, -R4.reuse ;  /* 0x000000010606c824 */ /* 0x100fe200078e0a04 */
[C---:B------:R-:W-:Y:S01]  /*1170*/  ISETP.GT.U32.AND P4, PT, R4.reuse, R12, PT ;  /* 0x0000000c0400720c */ /* 0x040fe20003f84070 */
[C---:B------:R-:W-:Y:S01]  /*1180*/  IMAD R14, R4.reuse, R14, R15 ;  /* 0x0000000e040e7224 */ /* 0x040fe200078e020f */
[C---:B------:R-:W-:Y:S01]  /*1190*/  ISETP.GT.U32.AND P2, PT, R4.reuse, R9, PT ;  /* 0x000000090400720c */ /* 0x040fe20003f44070 */
[----:B------:R-:W-:Y:S02]  /*11a0*/  @!P6 IMAD.IADD R11, R11, 0x1, -R4 ;  /* 0x000000010b0be824 */ /* 0x000fe400078e0a04 */
[----:B------:R-:W-:Y:S01]  /*11b0*/  IMAD.HI.U32 R13, R5, R16, RZ ;  /* 0x00000010050d7227 */ /* 0x000fe200078e00ff */
[----:B------:R-:W-:-:S03]  /*11c0*/  ISETP.GT.U32.AND P6, PT, R4, R14, PT ;  /* 0x0000000e0400720c */ /* 0x000fc60003fc4070 */
[--C-:B------:R-:W-:Y:S02]  /*11d0*/  @!P0 IMAD.IADD R8, R8, 0x1, -R4.reuse ;  /* 0x0000000108088824 */ /* 0x100fe400078e0a04 */
[----:B------:R-:W-:Y:S02]  /*11e0*/  IMAD.MOV R13, RZ, RZ, -R13 ;  /* 0x000000ffff0d7224 */ /* 0x000fe400078e0a0d */
[----:B------:R-:W-:Y:S01]  /*11f0*/  @!P4 IMAD.IADD R12, R12, 0x1, -R4 ;  /* 0x000000010c0cc824 */ /* 0x000fe200078e0a04 */
[C---:B------:R-:W-:Y:S01]  /*1200*/  ISETP.GT.U32.AND P0, PT, R4.reuse, R8, PT ;  /* 0x000000080400720c */ /* 0x040fe20003f04070 */
[----:B------:R-:W-:Y:S01]  /*1210*/  IMAD R13, R4, R13, R16 ;  /* 0x0000000d040d7224 */ /* 0x000fe200078e0210 */
[----:B------:R-:W-:Y:S01]  /*1220*/  ISETP.GE.AND P4, PT, R108, RZ, PT ;  /* 0x000000ff6c00720c */ /* 0x000fe20003f86270 */
[----:B------:R-:W-:-:S04]  /*1230*/  IMAD.HI.U32 R16, R5, R19, RZ ;  /* 0x0000001305107227 */ /* 0x000fc800078e00ff */
[--C-:B------:R-:W-:Y:S01]  /*1240*/  @!P6 IMAD.IADD R14, R14, 0x1, -R4.reuse ;  /* 0x000000010e0ee824 */ /* 0x100fe200078e0a04 */
[C---:B------:R-:W-:Y:S01]  /*1250*/  ISETP.GT.U32.AND P6, PT, R4.reuse, R12, PT ;  /* 0x0000000c0400720c */ /* 0x040fe20003fc4070 */
[----:B------:R-:W-:Y:S01]  /*1260*/  @!P2 IMAD.IADD R9, R9, 0x1, -R4 ;  /* 0x000000010909a824 */ /* 0x000fe200078e0a04 */
[C---:B------:R-:W-:Y:S01]  /*1270*/  ISETP.GT.U32.AND P2, PT, R4.reuse, R7, PT ;  /* 0x000000070400720c */ /* 0x040fe20003f44070 */
[----:B------:R-:W-:Y:S01]  /*1280*/  @!P5 IMAD.MOV R10, RZ, RZ, -R10 ;  /* 0x000000ffff0ad224 */ /* 0x000fe200078e0a0a */
[----:B------:R-:W-:Y:S01]  /*1290*/  ISETP.GT.U32.AND P5, PT, R4, R14, PT ;  /* 0x0000000e0400720c */ /* 0x000fe20003fa4070 */
[----:B------:R-:W-:-:S04]  /*12a0*/  IMAD.HI.U32 R17, R5, R20, RZ ;  /* 0x0000001405117227 */ /* 0x000fc800078e00ff */
[----:B------:R-:W-:Y:S02]  /*12b0*/  IMAD.MOV R16, RZ, RZ, -R16 ;  /* 0x000000ffff107224 */ /* 0x000fe400078e0a10 */
[----:B------:R-:W-:Y:S01]  /*12c0*/  @!P0 IMAD.IADD R8, R8, 0x1, -R4 ;  /* 0x0000000108088824 */ /* 0x000fe200078e0a04 */
[----:B------:R-:W-:Y:S01]  /*12d0*/  ISETP.GE.AND P0, PT, R109, RZ, PT ;  /* 0x000000ff6d00720c */ /* 0x000fe20003f06270 */
[----:B------:R-:W-:Y:S02]  /*12e0*/  IMAD.MOV R17, RZ, RZ, -R17 ;  /* 0x000000ffff117224 */ /* 0x000fe400078e0a11 */
[----:B------:R-:W-:Y:S01]  /*12f0*/  IMAD R16, R4, R16, R19 ;  /* 0x0000001004107224 */ /* 0x000fe200078e0213 */
[----:B------:R-:W-:Y:S01]  /*1300*/  IABS R19, R25 ;  /* 0x0000001900137213 */ /* 0x000fe20000000000 */
[----:B------:R-:W-:-:S04]  /*1310*/  IMAD.HI.U32 R15, R5, R18, RZ ;  /* 0x00000012050f7227 */ /* 0x000fc800078e00ff */
[C---:B------:R-:W-:Y:S01]  /*1320*/  IMAD R17, R4.reuse, R17, R20 ;  /* 0x0000001104117224 */ /* 0x040fe200078e0214 */
[----:B------:R-:W-:Y:S01]  /*1330*/  IABS R20, R21 ;  /* 0x0000001500147213 */ /* 0x000fe20000000000 */
[----:B------:R-:W-:Y:S01]  /*1340*/  @!P4 IMAD.MOV R8, RZ, RZ, -R8 ;  /* 0x000000ffff08c224 */ /* 0x000fe200078e0a08 */
[----:B------:R-:W-:Y:S01]  /*1350*/  ISETP.GT.U32.AND P4, PT, R4, R16, PT ;  /* 0x000000100400720c */ /* 0x000fe20003f84070 */
[----:B------:R-:W-:Y:S02]  /*1360*/  IMAD.MOV R15, RZ, RZ, -R15 ;  /* 0x000000ffff0f7224 */ /* 0x000fe400078e0a0f */
[--C-:B------:R-:W-:Y:S01]  /*1370*/  @!P6 IMAD.IADD R12, R12, 0x1, -R4.reuse ;  /* 0x000000010c0ce824 */ /* 0x100fe200078e0a04 */
[C---:B------:R-:W-:Y:S01]  /*1380*/  ISETP.GT.U32.AND P6, PT, R4.reuse, R17, PT ;  /* 0x000000110400720c */ /* 0x040fe20003fc4070 */
[--C-:B------:R-:W-:Y:S01]  /*1390*/  @!P2 IMAD.IADD R7, R7, 0x1, -R4.reuse ;  /* 0x000000010707a824 */ /* 0x100fe200078e0a04 */
[----:B------:R-:W-:Y:S01]  /*13a0*/  ISETP.GT.U32.AND P2, PT, R4, R13, PT ;  /* 0x0000000d0400720c */ /* 0x000fe20003f44070 */
[----:B------:R-:W-:Y:S01]  /*13b0*/  @!P5 IMAD.IADD R14, R14, 0x1, -R4 ;  /* 0x000000010e0ed824 */ /* 0x000fe200078e0a04 */
[----:B------:R-:W-:Y:S01]  /*13c0*/  ISETP.GE.AND P5, PT, R104, RZ, PT ;  /* 0x000000ff6800720c */ /* 0x000fe20003fa6270 */
[----:B------:R-:W-:-:S02]  /*13d0*/  IMAD R15, R4, R15, R18 ;  /* 0x0000000f040f7224 */ /* 0x000fc400078e0212 */
[----:B------:R-:W-:-:S04]  /*13e0*/  IMAD.HI.U32 R18, R5, R19, RZ ;  /* 0x0000001305127227 */ /* 0x000fc800078e00ff */
[----:B------:R-:W-:Y:S02]  /*13f0*/  IMAD.MOV R18, RZ, RZ, -R18 ;  /* 0x000000ffff127224 */ /* 0x000fe400078e0a12 */
[--C-:B------:R-:W-:Y:S01]  /*1400*/  @!P4 IMAD.IADD R16, R16, 0x1, -R4.reuse ;  /* 0x000000011010c824 */ /* 0x100fe200078e0a04 */
[----:B------:R-:W-:Y:S01]  /*1410*/  ISETP.GE.AND P4, PT, R102, RZ, PT ;  /* 0x000000ff6600720c */ /* 0x000fe20003f86270 */
[C---:B------:R-:W-:Y:S02]  /*1420*/  IMAD R18, R4.reuse, R18, R19 ;  /* 0x0000001204127224 */ /* 0x040fe400078e0213 */
[----:B------:R-:W-:Y:S01]  /*1430*/  @!P3 IMAD.MOV R9, RZ, RZ, -R9 ;  /* 0x000000ffff09b224 */ /* 0x000fe200078e0a09 */
[C---:B------:R-:W-:Y:S01]  /*1440*/  ISETP.GT.U32.AND P3, PT, R4.reuse, R11, PT ;  /* 0x0000000b0400720c */ /* 0x040fe20003f64070 */
[--C-:B------:R-:W-:Y:S01]  /*1450*/  @!P6 IMAD.IADD R17, R17, 0x1, -R4.reuse ;  /* 0x000000011111e824 */ /* 0x100fe200078e0a04 */
[C---:B------:R-:W-:Y:S01]  /*1460*/  ISETP.GT.U32.AND P6, PT, R4.reuse, R16, PT ;  /* 0x000000100400720c */ /* 0x040fe20003fc4070 */
[----:B------:R-:W-:Y:S01]  /*1470*/  @!P2 IMAD.IADD R13, R13, 0x1, -R4 ;  /* 0x000000010d0da824 */ /* 0x000fe200078e0a04 */
[----:B------:R-:W-:Y:S01]  /*1480*/  ISETP.GE.AND P2, PT, R107, RZ, PT ;  /* 0x000000ff6b00720c */ /* 0x000fe20003f46270 */
[----:B------:R-:W-:Y:S01]  /*1490*/  @!P5 IMAD.MOV R14, RZ, RZ, -R14 ;  /* 0x000000ffff0ed224 */ /* 0x000fe200078e0a0e */
[C---:B------:R-:W-:Y:S01]  /*14a0*/  ISETP.GT.U32.AND P5, PT, R4.reuse, R18, PT ;  /* 0x000000120400720c */ /* 0x040fe20003fa4070 */
[----:B------:R-:W-:Y:S01]  /*14b0*/  @!P1 IMAD.MOV R6, RZ, RZ, -R6 ;  /* 0x000000ffff069224 */ /* 0x000fe200078e0a06 */
[C---:B------:R-:W-:Y:S01]  /*14c0*/  ISETP.GT.U32.AND P1, PT, R4.reuse, R13, PT ;  /* 0x0000000d0400720c */ /* 0x040fe20003f24070 */
[----:B------:R-:W-:Y:S01]  /*14d0*/  @!P0 IMAD.MOV R7, RZ, RZ, -R7 ;  /* 0x000000ffff078224 */ /* 0x000fe200078e0a07 */
[----:B------:R-:W-:Y:S01]  /*14e0*/  ISETP.GT.U32.AND P0, PT, R4, R15, PT ;  /* 0x0000000f0400720c */ /* 0x000fe20003f04070 */
[----:B------:R-:W-:-:S04]  /*14f0*/  IMAD.HI.U32 R19, R5, R20, RZ ;  /* 0x0000001405137227 */ /* 0x000fc800078e00ff */
[--C-:B------:R-:W-:Y:S01]  /*1500*/  @!P3 IMAD.IADD R11, R11, 0x1, -R4.reuse ;  /* 0x000000010b0bb824 */ /* 0x100fe200078e0a04 */
[----:B------:R-:W-:Y:S01]  /*1510*/  ISETP.GE.AND P3, PT, R106, RZ, PT ;  /* 0x000000ff6a00720c */ /* 0x000fe20003f66270 */
[--C-:B------:R-:W-:Y:S01]  /*1520*/  @!P6 IMAD.IADD R16, R16, 0x1, -R4.reuse ;  /* 0x000000011010e824 */ /* 0x100fe200078e0a04 */
[----:B------:R-:W-:Y:S01]  /*1530*/  ISETP.GE.AND P6, PT, R21, RZ, PT ;  /* 0x000000ff1500720c */ /* 0x000fe20003fc6270 */
[--C-:B------:R-:W-:Y:S01]  /*1540*/  @!P5 IMAD.IADD R18, R18, 0x1, -R4.reuse ;  /* 0x000000011212d824 */ /* 0x100fe200078e0a04 */
[----:B------:R-:W-:Y:S01]  /*1550*/  IABS R21, R24 ;  /* 0x0000001800157213 */ /* 0x000fe20000000000 */
[----:B------:R-:W-:Y:S02]  /*1560*/  IMAD.MOV R19, RZ, RZ, -R19 ;  /* 0x000000ffff137224 */ /* 0x000fe400078e0a13 */
[----:B------:R-:W-:Y:S01]  /*1570*/  @!P1 IMAD.IADD R13, R13, 0x1, -R4 ;  /* 0x000000010d0d9824 */ /* 0x000fe200078e0a04 */
[----:B------:R-:W-:Y:S01]  /*1580*/  ISETP.GE.AND P1, PT, R105, RZ, PT ;  /* 0x000000ff6900720c */ /* 0x000fe20003f26270 */
[C---:B------:R-:W-:Y:S01]  /*1590*/  IMAD R19, R4.reuse, R19, R20 ;  /* 0x0000001304137224 */ /* 0x040fe200078e0214 */
[----:B------:R-:W-:Y:S01]  /*15a0*/  ISETP.GT.U32.AND P5, PT, R4, R18, PT ;  /* 0x000000120400720c */ /* 0x000fe20003fa4070 */
[----:B------:R-:W-:-:S04]  /*15b0*/  IMAD.HI.U32 R20, R5, R21, RZ ;  /* 0x0000001505147227 */ /* 0x000fc800078e00ff */
[----:B------:R-:W-:Y:S01]  /*15c0*/  @!P0 IMAD.IADD R15, R15, 0x1, -R4 ;  /* 0x000000010f0f8824 */ /* 0x000fe200078e0a04 */
[----:B------:R-:W-:Y:S01]  /*15d0*/  ISETP.GE.AND P0, PT, R103, RZ, PT ;  /* 0x000000ff6700720c */ /* 0x000fe20003f06270 */
[----:B------:R-:W-:Y:S01]  /*15e0*/  @!P4 IMAD.MOV R16, RZ, RZ, -R16 ;  /* 0x000000ffff10c224 */ /* 0x000fe200078e0a10 */
[C---:B------:R-:W-:Y:S01]  /*15f0*/  ISETP.GT.U32.AND P4, PT, R4.reuse, R19, PT ;  /* 0x000000130400720c */ /* 0x040fe20003f84070 */
[----:B------:R-:W-:Y:S02]  /*1600*/  IMAD.MOV R20, RZ, RZ, -R20 ;  /* 0x000000ffff147224 */ /* 0x000fe400078e0a14 */
[----:B------:R-:W-:Y:S01]  /*1610*/  @!P2 IMAD.MOV R11, RZ, RZ, -R11 ;  /* 0x000000ffff0ba224 */ /* 0x000fe200078e0a0b */
[C---:B------:R-:W-:Y:S01]  /*1620*/  ISETP.GT.U32.AND P2, PT, R4.reuse, R15, PT ;  /* 0x0000000f0400720c */ /* 0x040fe20003f44070 */
[----:B------:R-:W-:Y:S01]  /*1630*/  @!P3 IMAD.MOV R12, RZ, RZ, -R12 ;  /* 0x000000ffff0cb224 */ /* 0x000fe200078e0a0c */
[C---:B------:R-:W-:Y:S01]  /*1640*/  ISETP.GT.U32.AND P3, PT, R4.reuse, R17, PT ;  /* 0x000000110400720c */ /* 0x040fe20003f64070 */
[----:B------:R-:W-:-:S02]  /*1650*/  IMAD R20, R4, R20, R21 ;  /* 0x0000001404147224 */ /* 0x000fc400078e0215 */
[----:B------:R-:W-:Y:S01]  /*1660*/  @!P1 IMAD.MOV R13, RZ, RZ, -R13 ;  /* 0x000000ffff0d9224 */ /* 0x000fe200078e0a0d */
[----:B------:R-:W-:Y:S01]  /*1670*/  ISETP.GE.AND P1, PT, R26, RZ, PT ;  /* 0x000000ff1a00720c */ /* 0x000fe20003f26270 */
[--C-:B------:R-:W-:Y:S01]  /*1680*/  @!P5 IMAD.IADD R18, R18, 0x1, -R4.reuse ;  /* 0x000000011212d824 */ /* 0x100fe200078e0a04 */
[----:B------:R-:W-:Y:S01]  /*1690*/  ISETP.GT.U32.AND P5, PT, R4, R20, PT ;  /* 0x000000140400720c */ /* 0x000fe20003fa4070 */
[----:B------:R-:W-:Y:S01]  /*16a0*/  @!P4 IMAD.IADD R19, R19, 0x1, -R4 ;  /* 0x000000011313c824 */ /* 0x000fe200078e0a04 */
[----:B------:R-:W-:Y:S01]  /*16b0*/  IABS R26, R27 ;  /* 0x0000001b001a7213 */ /* 0x000fe20000000000 */
[----:B------:R-:W-:-:S03]  /*16c0*/  IMAD.HI.U32 R40, R5, R44, RZ ;  /* 0x0000002c05287227 */ /* 0x000fc600078e00ff */
[----:B------:R-:W-:Y:S01]  /*16d0*/  ISETP.GT.U32.AND P4, PT, R4, R19, PT ;  /* 0x000000130400720c */ /* 0x000fe20003f84070 */
[--C-:B------:R-:W-:Y:S01]  /*16e0*/  @!P2 IMAD.IADD R15, R15, 0x1, -R4.reuse ;  /* 0x000000010f0fa824 */ /* 0x100fe200078e0a04 */
[----:B------:R-:W-:Y:S01]  /*16f0*/  ISETP.GE.AND P2, PT, R25, RZ, PT ;  /* 0x000000ff1900720c */ /* 0x000fe20003f46270 */
[--C-:B------:R-:W-:Y:S01]  /*1700*/  @!P3 IMAD.IADD R17, R17, 0x1, -R4.reuse ;  /* 0x000000011111b824 */ /* 0x100fe200078e0a04 */
[----:B------:R-:W-:Y:S01]  /*1710*/  ISETP.GE.AND P3, PT, R24, RZ, PT ;  /* 0x000000ff1800720c */ /* 0x000fe20003f66270 */
[----:B------:R-:W-:Y:S01]  /*1720*/  @!P0 IMAD.MOV R15, RZ, RZ, -R15 ;  /* 0x000000ffff0f8224 */ /* 0x000fe200078e0a0f */
[----:B------:R-:W-:Y:S01]  /*1730*/  IABS R24, R23 ;  /* 0x0000001700187213 */ /* 0x000fe20000000000 */
[----:B------:R-:W-:Y:S01]  /*1740*/  @!P1 IMAD.MOV R17, RZ, RZ, -R17 ;  /* 0x000000ffff119224 */ /* 0x000fe200078e0a11 */
[----:B------:R-:W-:Y:S01]  /*1750*/  IABS R25, R22 ;  /* 0x0000001600197213 */ /* 0x000fe20000000000 */
[----:B------:R-:W-:Y:S01]  /*1760*/  @!P5 IMAD.IADD R20, R20, 0x1, -R4 ;  /* 0x000000011414d824 */ /* 0x000fe200078e0a04 */
[----:B------:R-:W-:Y:S01]  /*1770*/  ISETP.GE.AND P1, PT, R22, RZ, PT ;  /* 0x000000ff1600720c */ /* 0x000fe20003f26270 */
[----:B------:R-:W-:Y:S01]  /*1780*/  IMAD.HI.U32 R21, R5, R24, RZ ;  /* 0x0000001805157227 */ /* 0x000fe200078e00ff */
[----:B------:R-:W-:-:S02]  /*1790*/  ISETP.GE.AND P0, PT, R23, RZ, PT ;  /* 0x000000ff1700720c */ /* 0x000fc40003f06270 */
[----:B------:R-:W-:Y:S01]  /*17a0*/  ISETP.GT.U32.AND P5, PT, R4, R20, PT ;  /* 0x000000140400720c */ /* 0x000fe20003fa4070 */
[----:B------:R-:W-:-:S04]  /*17b0*/  IMAD.HI.U32 R22, R5, R25, RZ ;  /* 0x0000001905167227 */ /* 0x000fc800078e00ff */
[----:B------:R-:W-:-:S04]  /*17c0*/  IMAD.HI.U32 R23, R5, R26, RZ ;  /* 0x0000001a05177227 */ /* 0x000fc800078e00ff */
[----:B------:R-:W-:Y:S02]  /*17d0*/  IMAD.MOV R21, RZ, RZ, -R21 ;  /* 0x000000ffff157224 */ /* 0x000fe400078e0a15 */
[----:B------:R-:W-:Y:S02]  /*17e0*/  IMAD.MOV R22, RZ, RZ, -R22 ;  /* 0x000000ffff167224 */ /* 0x000fe400078e0a16 */
[----:B------:R-:W-:Y:S02]  /*17f0*/  IMAD.MOV R23, RZ, RZ, -R23 ;  /* 0x000000ffff177224 */ /* 0x000fe400078e0a17 */
[C---:B------:R-:W-:Y:S02]  /*1800*/  IMAD R21, R4.reuse, R21, R24 ;  /* 0x0000001504157224 */ /* 0x040fe400078e0218 */
[C---:B------:R-:W-:Y:S02]  /*1810*/  IMAD R22, R4.reuse, R22, R25 ;  /* 0x0000001604167224 */ /* 0x040fe400078e0219 */
[----:B------:R-:W-:Y:S01]  /*1820*/  @!P4 IMAD.IADD R19, R19, 0x1, -R4 ;  /* 0x000000011313c824 */ /* 0x000fe200078e0a04 */
[C---:B------:R-:W-:Y:S01]  /*1830*/  ISETP.GT.U32.AND P4, PT, R4.reuse, R21, PT ;  /* 0x000000150400720c */ /* 0x040fe20003f84070 */
[C---:B------:R-:W-:Y:S01]  /*1840*/  IMAD R23, R4.reuse, R23, R26 ;  /* 0x0000001704177224 */ /* 0x040fe200078e021a */
[----:B------:R-:W-:Y:S01]  /*1850*/  IABS R26, R101 ;  /* 0x00000065001a7213 */ /* 0x000fe20000000000 */
[----:B------:R-:W-:Y:S01]  /*1860*/  @!P6 IMAD.MOV R19, RZ, RZ, -R19 ;  /* 0x000000ffff13e224 */ /* 0x000fe200078e0a13 */
[----:B------:R-:W-:Y:S01]  /*1870*/  ISETP.GT.U32.AND P6, PT, R4, R22, PT ;  /* 0x000000160400720c */ /* 0x000fe20003fc4070 */
[----:B------:R-:W-:Y:S01]  /*1880*/  @!P5 IMAD.IADD R20, R20, 0x1, -R4 ;  /* 0x000000011414d824 */ /* 0x000fe200078e0a04 */
[----:B------:R-:W-:Y:S01]  /*1890*/  ISETP.GT.U32.AND P5, PT, R4, R23, PT ;  /* 0x000000170400720c */ /* 0x000fe20003fa4070 */
[----:B------:R-:W-:-:S04]  /*18a0*/  IMAD.HI.U32 R24, R5, R26, RZ ;  /* 0x0000001a05187227 */ /* 0x000fc800078e00ff */
[----:B------:R-:W-:-:S04]  /*18b0*/  IMAD.HI.U32 R25, R5, R28, RZ ;  /* 0x0000001c05197227 */ /* 0x000fc800078e00ff */
[--C-:B------:R-:W-:Y:S01]  /*18c0*/  @!P4 IMAD.IADD R21, R21, 0x1, -R4.reuse ;  /* 0x000000011515c824 */ /* 0x100fe200078e0a04 */
[----:B------:R-:W-:Y:S01]  /*18d0*/  ISETP.GE.AND P4, PT, R101, RZ, PT ;  /* 0x000000ff6500720c */ /* 0x000fe20003f86270 */
[----:B------:R-:W-:Y:S02]  /*18e0*/  @!P6 IMAD.IADD R22, R22, 0x1, -R4 ;  /* 0x000000011616e824 */ /* 0x000fe400078e0a04 */
[----:B------:R-:W-:Y:S01]  /*18f0*/  @!P2 IMAD.MOV R18, RZ, RZ, -R18 ;  /* 0x000000ffff12a224 */ /* 0x000fe200078e0a12 */
[----:B------:R-:W-:Y:S01]  /*1900*/  ISETP.GE.AND P2, PT, R27, RZ, PT ;  /* 0x000000ff1b00720c */ /* 0x000fe20003f46270 */
[----:B------:R-:W-:Y:S01]  /*1910*/  @!P5 IMAD.IADD R23, R23, 0x1, -R4 ;  /* 0x000000011717d824 */ /* 0x000fe200078e0a04 */
[C---:B------:R-:W-:Y:S01]  /*1920*/  ISETP.GT.U32.AND P6, PT, R4.reuse, R21, PT ;  /* 0x000000150400720c */ /* 0x040fe20003fc4070 */
[----:B------:R-:W-:Y:S01]  /*1930*/  IMAD.MOV R27, RZ, RZ, -R24 ;  /* 0x000000ffff1b7224 */ /* 0x000fe200078e0a18 */
[----:B------:R-:W-:Y:S01]  /*1940*/  ISETP.GT.U32.AND P5, PT, R4, R22, PT ;  /* 0x000000160400720c */ /* 0x000fe20003fa4070 */
[----:B------:R-:W-:-:S02]  /*1950*/  IMAD.MOV R29, RZ, RZ, -R25 ;  /* 0x000000ffff1d7224 */ /* 0x000fc400078e0a19 */
[----:B------:R-:W-:-:S04]  /*1960*/  IMAD.HI.U32 R24, R5, R30, RZ ;  /* 0x0000001e05187227 */ /* 0x000fc800078e00ff */
[C---:B------:R-:W-:Y:S02]  /*1970*/  IMAD R25, R4.reuse, R27, R26 ;  /* 0x0000001b04197224 */ /* 0x040fe400078e021a */
[C---:B------:R-:W-:Y:S02]  /*1980*/  IMAD R26, R4.reuse, R29, R28 ;  /* 0x0000001d041a7224 */ /* 0x040fe400078e021c */
[----:B------:R-:W-:Y:S01]  /*1990*/  IMAD.MOV R27, RZ, RZ, -R24 ;  /* 0x000000ffff1b7224 */ /* 0x000fe200078e0a18 */
[----:B------:R-:W-:Y:S01]  /*19a0*/  IABS R24, R97 ;  /* 0x0000006100187213 */ /* 0x000fe20000000000 */
[----:B------:R-:W-:Y:S02]  /*19b0*/  IMAD.MOV.U32 R29, RZ, RZ, R31 ;  /* 0x000000ffff1d7224 */ /* 0x000fe400078e001f */
[----:B------:R-:W-:Y:S02]  /*19c0*/  IMAD R27, R4, R27, R30 ;  /* 0x0000001b041b7224 */ /* 0x000fe400078e021e */
[----:B------:R-:W-:-:S04]  /*19d0*/  IMAD.HI.U32 R28, R5, R29, RZ ;  /* 0x0000001d051c7227 */ /* 0x000fc800078e00ff */
[----:B------:R-:W-:Y:S02]  /*19e0*/  IMAD.MOV.U32 R30, RZ, RZ, R24 ;  /* 0x000000ffff1e7224 */ /* 0x000fe400078e0018 */
[--C-:B------:R-:W-:Y:S01]  /*19f0*/  @!P6 IMAD.IADD R21, R21, 0x1, -R4.reuse ;  /* 0x000000011515e824 */ /* 0x100fe200078e0a04 */
[----:B------:R-:W-:Y:S01]  /*1a00*/  ISETP.GT.U32.AND P6, PT, R4, R25, PT ;  /* 0x000000190400720c */ /* 0x000fe20003fc4070 */
[----:B------:R-:W-:Y:S01]  /*1a10*/  @!P5 IMAD.IADD R22, R22, 0x1, -R4 ;  /* 0x000000011616d824 */ /* 0x000fe200078e0a04 */
[----:B------:R-:W-:Y:S01]  /*1a20*/  ISETP.GT.U32.AND P5, PT, R4, R26, PT ;  /* 0x0000001a0400720c */ /* 0x000fe20003fa4070 */
[----:B------:R-:W-:Y:S02]  /*1a30*/  IMAD.MOV R28, RZ, RZ, -R28 ;  /* 0x000000ffff1c7224 */ /* 0x000fe400078e0a1c */
[----:B------:R-:W-:-:S04]  /*1a40*/  IMAD.HI.U32 R24, R5, R30, RZ ;  /* 0x0000001e05187227 */ /* 0x000fc800078e00ff */
[C---:B------:R-:W-:Y:S02]  /*1a50*/  IMAD R28, R4.reuse, R28, R29 ;  /* 0x0000001c041c7224 */ /* 0x040fe400078e021d */
[----:B------:R-:W-:Y:S02]  /*1a60*/  IMAD.MOV R29, RZ, RZ, -R24 ;  /* 0x000000ffff1d7224 */ /* 0x000fe400078e0a18 */
[----:B------:R-:W-:Y:S01]  /*1a70*/  @!P3 IMAD.MOV R20, RZ, RZ, -R20 ;  /* 0x000000ffff14b224 */ /* 0x000fe200078e0a14 */
[C---:B------:R-:W-:Y:S01]  /*1a80*/  ISETP.GT.U32.AND P3, PT, R4.reuse, R23, PT ;  /* 0x000000170400720c */ /* 0x040fe20003f64070 */
[C---:B------:R-:W-:Y:S02]  /*1a90*/  IMAD R29, R4.reuse, R29, R30 ;  /* 0x0000001d041d7224 */ /* 0x040fe400078e021e */
[--C-:B------:R-:W-:Y:S01]  /*1aa0*/  @!P6 IMAD.IADD R25, R25, 0x1, -R4.reuse ;  /* 0x000000011919e824 */ /* 0x100fe200078e0a04 */
[----:B------:R-:W-:Y:S01]  /*1ab0*/  ISETP.GT.U32.AND P6, PT, R4, R28, PT ;  /* 0x0000001c0400720c */ /* 0x000fe20003fc4070 */
[----:B------:R-:W-:Y:S01]  /*1ac0*/  @!P5 IMAD.IADD R26, R26, 0x1, -R4 ;  /* 0x000000011a1ad824 */ /* 0x000fe200078e0a04 */
[----:B------:R-:W-:Y:S01]  /*1ad0*/  ISETP.GT.U32.AND P5, PT, R4, R29, PT ;  /* 0x0000001d0400720c */ /* 0x000fe20003fa4070 */
[----:B------:R-:W-:-:S04]  /*1ae0*/  IMAD.HI.U32 R24, R5, R32, RZ ;  /* 0x0000002005187227 */ /* 0x000fc800078e00ff */
[----:B------:R-:W-:Y:S02]  /*1af0*/  IMAD.MOV R33, RZ, RZ, -R24 ;  /* 0x000000ffff217224 */ /* 0x000fe400078e0a18 */
[----:B------:R-:W-:Y:S01]  /*1b00*/  @!P3 IMAD.IADD R23, R23, 0x1, -R4 ;  /* 0x000000011717b824 */ /* 0x000fe200078e0a04 */
[----:B------:R-:W-:Y:S01]  /*1b10*/  ISETP.GT.U32.AND P3, PT, R4, R27, PT ;  /* 0x0000001b0400720c */ /* 0x000fe20003f64070 */
[----:B------:R-:W-:-:S04]  /*1b20*/  IMAD.HI.U32 R24, R5, R35, RZ ;  /* 0x0000002305187227 */ /* 0x000fc800078e00ff */
[--C-:B------:R-:W-:Y:S01]  /*1b30*/  @!P6 IMAD.IADD R28, R28, 0x1, -R4.reuse ;  /* 0x000000011c1ce824 */ /* 0x100fe200078e0a04 */
[C---:B------:R-:W-:Y:S01]  /*1b40*/  ISETP.GT.U32.AND P6, PT, R4.reuse, R25, PT ;  /* 0x000000190400720c */ /* 0x040fe20003fc4070 */
[----:B------:R-:W-:Y:S02]  /*1b50*/  @!P5 IMAD.IADD R29, R29, 0x1, -R4 ;  /* 0x000000011d1dd824 */ /* 0x000fe400078e0a04 */
[C---:B------:R-:W-:Y:S01]  /*1b60*/  IMAD R30, R4.reuse, R33, R32 ;  /* 0x00000021041e7224 */ /* 0x040fe200078e0220 */
[----:B------:R-:W-:Y:S01]  /*1b70*/  IABS R33, R92 ;  /* 0x0000005c00217213 */ /* 0x000fe20000000000 */
[----:B------:R-:W-:Y:S01]  /*1b80*/  IMAD.MOV R24, RZ, RZ, -R24 ;  /* 0x000000ffff187224 */ /* 0x000fe200078e0a18 */
[----:B------:R-:W-:Y:S01]  /*1b90*/  ISETP.GT.U32.AND P5, PT, R4, R29, PT ;  /* 0x0000001d0400720c */ /* 0x000fe20003fa4070 */
[----:B------:R-:W-:Y:S01]  /*1ba0*/  @!P3 IMAD.IADD R27, R27, 0x1, -R4 ;  /* 0x000000011b1bb824 */ /* 0x000fe200078e0a04 */
[----:B------:R-:W-:Y:S01]  /*1bb0*/  ISETP.GE.AND P3, PT, R100, RZ, PT ;  /* 0x000000ff6400720c */ /* 0x000fe20003f66270 */
[----:B------:R-:W-:-:S02]  /*1bc0*/  @!P1 IMAD.MOV R22, RZ, RZ, -R22 ;  /* 0x000000ffff169224 */ /* 0x000fc400078e0a16 */
[C---:B------:R-:W-:Y:S01]  /*1bd0*/  IMAD R32, R4.reuse, R24, R35 ;  /* 0x0000001804207224 */ /* 0x040fe200078e0223 */
[C---:B------:R-:W-:Y:S01]  /*1be0*/  ISETP.GT.U32.AND P1, PT, R4.reuse, R27, PT ;  /* 0x0000001b0400720c */ /* 0x040fe20003f24070 */
[----:B------:R-:W-:Y:S01]  /*1bf0*/  @!P6 IMAD.IADD R25, R25, 0x1, -R4 ;  /* 0x000000011919e824 */ /* 0x000fe200078e0a04 */
[----:B------:R-:W-:Y:S01]  /*1c00*/  ISETP.GT.U32.AND P6, PT, R4, R30, PT ;  /* 0x0000001e0400720c */ /* 0x000fe20003fc4070 */
[----:B------:R-:W-:Y:S01]  /*1c10*/  IMAD.HI.U32 R31, R5, R34, RZ ;  /* 0x00000022051f7227 */ /* 0x000fe200078e00ff */
[----:B------:R-:W-:-:S03]  /*1c20*/  IABS R35, R93 ;  /* 0x0000005d00237213 */ /* 0x000fc60000000000 */
[----:B------:R-:W-:Y:S01]  /*1c30*/  @!P5 IMAD.IADD R29, R29, 0x1, -R4 ;  /* 0x000000011d1dd824 */ /* 0x000fe200078e0a04 */
[C---:B------:R-:W-:Y:S01]  /*1c40*/  ISETP.GT.U32.AND P5, PT, R4.reuse, R32, PT ;  /* 0x000000200400720c */ /* 0x040fe20003fa4070 */
[----:B------:R-:W-:Y:S02]  /*1c50*/  IMAD.MOV R31, RZ, RZ, -R31 ;  /* 0x000000ffff1f7224 */ /* 0x000fe400078e0a1f */
[----:B------:R-:W-:Y:S01]  /*1c60*/  @!P2 IMAD.MOV R23, RZ, RZ, -R23 ;  /* 0x000000ffff17a224 */ /* 0x000fe200078e0a17 */
[C---:B------:R-:W-:Y:S01]  /*1c70*/  ISETP.GT.U32.AND P2, PT, R4.reuse, R28, PT ;  /* 0x0000001c0400720c */ /* 0x040fe20003f44070 */
[C---:B------:R-:W-:Y:S02]  /*1c80*/  IMAD R31, R4.reuse, R31, R34 ;  /* 0x0000001f041f7224 */ /* 0x040fe400078e0222 */
[----:B------:R-:W-:Y:S01]  /*1c90*/  @!P0 IMAD.MOV R21, RZ, RZ, -R21 ;  /* 0x000000ffff158224 */ /* 0x000fe200078e0a15 */
[C---:B------:R-:W-:Y:S01]  /*1ca0*/  ISETP.GT.U32.AND P0, PT, R4.reuse, R26, PT ;  /* 0x0000001a0400720c */ /* 0x040fe20003f04070 */
[--C-:B------:R-:W-:Y:S01]  /*1cb0*/  @!P1 IMAD.IADD R27, R27, 0x1, -R4.reuse ;  /* 0x000000011b1b9824 */ /* 0x100fe200078e0a04 */
[----:B------:R-:W-:Y:S01]  /*1cc0*/  ISETP.GT.U32.AND P1, PT, R4, R31, PT ;  /* 0x0000001f0400720c */ /* 0x000fe20003f24070 */
[----:B------:R-:W-:Y:S01]  /*1cd0*/  @!P6 IMAD.IADD R30, R30, 0x1, -R4 ;  /* 0x000000011e1ee824 */ /* 0x000fe200078e0a04 */
[----:B------:R-:W-:Y:S01]  /*1ce0*/  ISETP.GE.AND P6, PT, R97, RZ, PT ;  /* 0x000000ff6100720c */ /* 0x000fe20003fc6270 */
[----:B------:R-:W-:-:S04]  /*1cf0*/  IMAD.HI.U32 R24, R5, R33, RZ ;  /* 0x0000002105187227 */ /* 0x000fc800078e00ff */
[----:B------:R-:W-:Y:S01]  /*1d00*/  @!P5 IMAD.IADD R32, R32, 0x1, -R4 ;  /* 0x000000012020d824 */ /* 0x000fe200078e0a04 */
[----:B------:R-:W-:Y:S01]  /*1d10*/  ISETP.GT.U32.AND P5, PT, R4, R30, PT ;  /* 0x0000001e0400720c */ /* 0x000fe20003fa4070 */
[----:B------:R-:W-:Y:S02]  /*1d20*/  IMAD.MOV R34, RZ, RZ, -R24 ;  /* 0x000000ffff227224 */ /* 0x000fe400078e0a18 */
[----:B------:R-:W-:-:S04]  /*1d30*/  IMAD.HI.U32 R24, R5, R35, RZ ;  /* 0x0000002305187227 */ /* 0x000fc800078e00ff */
[----:B------:R-:W-:Y:S01]  /*1d40*/  @!P2 IMAD.IADD R28, R28, 0x1, -R4 ;  /* 0x000000011c1ca824 */ /* 0x000fe200078e0a04 */
[----:B------:R-:W-:Y:S01]  /*1d50*/  ISETP.GE.AND P2, PT, R98, RZ, PT ;  /* 0x000000ff6200720c */ /* 0x000fe20003f46270 */
[----:B------:R-:W-:Y:S02]  /*1d60*/  IMAD.MOV R24, RZ, RZ, -R24 ;  /* 0x000000ffff187224 */ /* 0x000fe400078e0a18 */
[----:B------:R-:W-:Y:S02]  /*1d70*/  IMAD R33, R4, R34, R33 ;  /* 0x0000002204217224 */ /* 0x000fe400078e0221 */
[--C-:B------:R-:W-:Y:S01]  /*1d80*/  @!P0 IMAD.IADD R26, R26, 0x1, -R4.reuse ;  /* 0x000000011a1a8824 */ /* 0x100fe200078e0a04 */
[----:B------:R-:W-:Y:S01]  /*1d90*/  ISETP.GE.AND P0, PT, R99, RZ, PT ;  /* 0x000000ff6300720c */ /* 0x000fe20003f06270 */
[----:B------:R-:W-:Y:S01]  /*1da0*/  @!P1 IMAD.IADD R31, R31, 0x1, -R4 ;  /* 0x000000011f1f9824 */ /* 0x000fe200078e0a04 */
[----:B------:R-:W-:Y:S01]  /*1db0*/  ISETP.GE.AND P1, PT, R96, RZ, PT ;  /* 0x000000ff6000720c */ /* 0x000fe20003f26270 */
[----:B------:R-:W-:-:S02]  /*1dc0*/  IMAD R34, R4, R24, R35 ;  /* 0x0000001804227224 */ /* 0x000fc400078e0223 */
[----:B------:R-:W-:Y:S01]  /*1dd0*/  @!P3 IMAD.MOV R26, RZ, RZ, -R26 ;  /* 0x000000ffff1ab224 */ /* 0x000fe200078e0a1a */
[----:B------:R-:W-:Y:S01]  /*1de0*/  ISETP.GT.U32.AND P3, PT, R4, R31, PT ;  /* 0x0000001f0400720c */ /* 0x000fe20003f64070 */
[----:B------:R-:W-:Y:S01]  /*1df0*/  @!P5 IMAD.IADD R30, R30, 0x1, -R4 ;  /* 0x000000011e1ed824 */ /* 0x000fe200078e0a04 */
[----:B------:R-:W-:Y:S01]  /*1e00*/  ISETP.GT.U32.AND P5, PT, R4, R34, PT ;  /* 0x000000220400720c */ /* 0x000fe20003fa4070 */
[----:B------:R-:W-:Y:S01]  /*1e10*/  @!P2 IMAD.MOV R28, RZ, RZ, -R28 ;  /* 0x000000ffff1ca224 */ /* 0x000fe200078e0a1c */
[----:B------:R-:W-:Y:S01]  /*1e20*/  ISETP.GE.AND P2, PT, R95, RZ, PT ;  /* 0x000000ff5f00720c */ /* 0x000fe20003f46270 */
[----:B------:R-:W-:-:S04]  /*1e30*/  IMAD.HI.U32 R24, R5, R36, RZ ;  /* 0x0000002405187227 */ /* 0x000fc800078e00ff */
[----:B------:R-:W-:Y:S01]  /*1e40*/  @!P0 IMAD.MOV R27, RZ, RZ, -R27 ;  /* 0x000000ffff1b8224 */ /* 0x000fe200078e0a1b */
[----:B------:R-:W-:Y:S01]  /*1e50*/  ISETP.GT.U32.AND P0, PT, R4, R33, PT ;  /* 0x000000210400720c */ /* 0x000fe20003f04070 */
[----:B------:R-:W-:Y:S01]  /*1e60*/  IMAD.MOV R35, RZ, RZ, -R24 ;  /* 0x000000ffff237224 */ /* 0x000fe200078e0a18 */
[----:B------:R-:W-:Y:S01]  /*1e70*/  IABS R24, R90 ;  /* 0x0000005a00187213 */ /* 0x000fe20000000000 */
[----:B------:R-:W-:Y:S01]  /*1e80*/  @!P3 IMAD.IADD R31, R31, 0x1, -R4 ;  /* 0x000000011f1fb824 */ /* 0x000fe200078e0a04 */
[----:B------:R-:W-:Y:S01]  /*1e90*/  ISETP.GE.AND P3, PT, R92, RZ, PT ;  /* 0x000000ff5c00720c */ /* 0x000fe20003f66270 */
[----:B------:R-:W-:Y:S02]  /*1ea0*/  IMAD R35, R4, R35, R36 ;  /* 0x0000002304237224 */ /* 0x000fe400078e0224 */
[----:B------:R-:W-:Y:S02]  /*1eb0*/  @!P5 IMAD.IADD R34, R34, 0x1, -R4 ;  /* 0x000000012222d824 */ /* 0x000fe400078e0a04 */
[----:B------:R-:W-:-:S02]  /*1ec0*/  IMAD.MOV.U32 R36, RZ, RZ, R24 ;  /* 0x000000ffff247224 */ /* 0x000fc400078e0018 */
[----:B------:R-:W-:Y:S01]  /*1ed0*/  @!P1 IMAD.MOV R30, RZ, RZ, -R30 ;  /* 0x000000ffff1e9224 */ /* 0x000fe200078e0a1e */
[C---:B------:R-:W-:Y:S01]  /*1ee0*/  ISETP.GT.U32.AND P1, PT, R4.reuse, R34, PT ;  /* 0x000000220400720c */ /* 0x040fe20003f24070 */
[----:B------:R-:W-:Y:S01]  /*1ef0*/  @!P2 IMAD.MOV R31, RZ, RZ, -R31 ;  /* 0x000000ffff1fa224 */ /* 0x000fe200078e0a1f */
[----:B------:R-:W-:Y:S01]  /*1f00*/  ISETP.GT.U32.AND P2, PT, R4, R35, PT ;  /* 0x000000230400720c */ /* 0x000fe20003f44070 */
[----:B------:R-:W-:-:S04]  /*1f10*/  IMAD.HI.U32 R24, R5, R36, RZ ;  /* 0x0000002405187227 */ /* 0x000fc800078e00ff */
[----:B------:R-:W-:Y:S01]  /*1f20*/  @!P0 IMAD.IADD R33, R33, 0x1, -R4 ;  /* 0x0000000121218824 */ /* 0x000fe200078e0a04 */
[----:B------:R-:W-:Y:S01]  /*1f30*/  ISETP.GE.AND P0, PT, R91, RZ, PT ;  /* 0x000000ff5b00720c */ /* 0x000fe20003f06270 */
[----:B------:R-:W-:Y:S02]  /*1f40*/  IMAD.MOV R37, RZ, RZ, -R24 ;  /* 0x000000ffff257224 */ /* 0x000fe400078e0a18 */
[----:B------:R-:W-:Y:S01]  /*1f50*/  IMAD.HI.U32 R24, R5, R38, RZ ;  /* 0x0000002605187227 */ /* 0x000fe200078e00ff */
[----:B------:R-:W-:-:S03]  /*1f60*/  ISETP.GT.U32.AND P5, PT, R4, R33, PT ;  /* 0x000000210400720c */ /* 0x000fc60003fa4070 */
[----:B------:R-:W-:Y:S02]  /*1f70*/  IMAD R36, R4, R37, R36 ;  /* 0x0000002504247224 */ /* 0x000fe400078e0224 */
[--C-:B------:R-:W-:Y:S02]  /*1f80*/  @!P1 IMAD.IADD R34, R34, 0x1, -R4.reuse ;  /* 0x0000000122229824 */ /* 0x100fe400078e0a04 */
[----:B------:R-:W-:Y:S01]  /*1f90*/  @!P2 IMAD.IADD R35, R35, 0x1, -R4 ;  /* 0x000000012323a824 */ /* 0x000fe200078e0a04 */
[C---:B------:R-:W-:Y:S01]  /*1fa0*/  ISETP.GT.U32.AND P1, PT, R4.reuse, R36, PT ;  /* 0x000000240400720c */ /* 0x040fe20003f24070 */
[----:B------:R-:W-:Y:S01]  /*1fb0*/  @!P4 IMAD.MOV R25, RZ, RZ, -R25 ;  /* 0x000000ffff19c224 */ /* 0x000fe200078e0a19 */
[C---:B------:R-:W-:Y:S01]  /*1fc0*/  ISETP.GT.U32.AND P4, PT, R4.reuse, R32, PT ;  /* 0x000000200400720c */ /* 0x040fe20003f84070 */
[----:B------:R-:W-:Y:S01]  /*1fd0*/  IMAD.MOV R37, RZ, RZ, -R24 ;  /* 0x000000ffff257224 */ /* 0x000fe200078e0a18 */
[----:B------:R-:W-:Y:S01]  /*1fe0*/  ISETP.GT.U32.AND P2, PT, R4, R35, PT ;  /* 0x000000230400720c */ /* 0x000fe20003f44070 */
[----:B------:R-:W-:-:S04]  /*1ff0*/  IMAD.HI.U32 R24, R5, R39, RZ ;  /* 0x0000002705187227 */ /* 0x000fc800078e00ff */
[----:B------:R-:W-:Y:S01]  /*2000*/  @!P6 IMAD.MOV R29, RZ, RZ, -R29 ;  /* 0x000000ffff1de224 */ /* 0x000fe200078e0a1d */
[----:B------:R-:W-:Y:S01]  /*2010*/  ISETP.GE.AND P6, PT, R94, RZ, PT ;  /* 0x000000ff5e00720c */ /* 0x000fe20003fc6270 */
[----:B------:R-:W-:Y:S01]  /*2020*/  @!P5 IMAD.IADD R33, R33, 0x1, -R4 ;  /* 0x000000012121d824 */ /* 0x000fe200078e0a04 */
[----:B------:R-:W-:Y:S01]  /*2030*/  ISETP.GE.AND P5, PT, R89, RZ, PT ;  /* 0x000000ff5900720c */ /* 0x000fe20003fa6270 */
[C---:B------:R-:W-:Y:S02]  /*2040*/  IMAD R37, R4.reuse, R37, R38 ;  /* 0x0000002504257224 */ /* 0x040fe400078e0226 */
[----:B------:R-:W-:Y:S02]  /*2050*/  IMAD.MOV R24, RZ, RZ, -R24 ;  /* 0x000000ffff187224 */ /* 0x000fe400078e0a18 */
[----:B------:R-:W-:Y:S01]  /*2060*/  @!P3 IMAD.MOV R33, RZ, RZ, -R33 ;  /* 0x000000ffff21b224 */ /* 0x000fe200078e0a21 */
[C---:B------:R-:W-:Y:S01]  /*2070*/  ISETP.GT.U32.AND P3, PT, R4.reuse, R37, PT ;  /* 0x000000250400720c */ /* 0x040fe20003f64070 */
[----:B------:R-:W-:-:S02]  /*2080*/  IMAD R38, R4, R24, R39 ;  /* 0x0000001804267224 */ /* 0x000fc400078e0227 */
[--C-:B------:R-:W-:Y:S02]  /*2090*/  @!P1 IMAD.IADD R36, R36, 0x1, -R4.reuse ;  /* 0x0000000124249824 */ /* 0x100fe400078e0a04 */
[--C-:B------:R-:W-:Y:S01]  /*20a0*/  @!P4 IMAD.IADD R32, R32, 0x1, -R4.reuse ;  /* 0x000000012020c824 */ /* 0x100fe200078e0a04 */
[----:B------:R-:W-:Y:S01]  /*20b0*/  ISETP.GE.AND P4, PT, R93, RZ, PT ;  /* 0x000000ff5d00720c */ /* 0x000fe20003f86270 */
[----:B------:R-:W-:Y:S01]  /*20c0*/  @!P2 IMAD.IADD R35, R35, 0x1, -R4 ;  /* 0x000000012323a824 */ /* 0x000fe200078e0a04 */
[C---:B------:R-:W-:Y:S01]  /*20d0*/  ISETP.GT.U32.AND P1, PT, R4.reuse, R36, PT ;  /* 0x000000240400720c */ /* 0x040fe20003f24070 */
[----:B------:R-:W-:Y:S01]  /*20e0*/  @!P6 IMAD.MOV R32, RZ, RZ, -R32 ;  /* 0x000000ffff20e224 */ /* 0x000fe200078e0a20 */
[----:B------:R-:W-:Y:S01]  /*20f0*/  ISETP.GT.U32.AND P2, PT, R4, R38, PT ;  /* 0x000000260400720c */ /* 0x000fe20003f44070 */
[----:B------:R-:W-:Y:S01]  /*2100*/  IMAD.HI.U32 R24, R5, R41, RZ ;  /* 0x0000002905187227 */ /* 0x000fe200078e00ff */
[----:B------:R-:W-:-:S03]  /*2110*/  ISETP.GE.AND P6, PT, R90, RZ, PT ;  /* 0x000000ff5a00720c */ /* 0x000fc60003fc6270 */
[----:B------:R-:W-:-:S04]  /*2120*/  IMAD.HI.U32 R39, R5, R42, RZ ;  /* 0x0000002a05277227 */ /* 0x000fc800078e00ff */
[----:B------:R-:W-:Y:S02]  /*2130*/  IMAD.MOV R24, RZ, RZ, -R24 ;  /* 0x000000ffff187224 */ /* 0x000fe400078e0a18 */
[----:B------:R-:W-:Y:S02]  /*2140*/  @!P3 IMAD.IADD R37, R37, 0x1, -R4 ;  /* 0x000000012525b824 */ /* 0x000fe400078e0a04 */
[----:B------:R-:W-:Y:S02]  /*2150*/  IMAD.MOV R43, RZ, RZ, -R39 ;  /* 0x000000ffff2b7224 */ /* 0x000fe400078e0a27 */
[C---:B------:R-:W-:Y:S01]  /*2160*/  IMAD R39, R4.reuse, R24, R41 ;  /* 0x0000001804277224 */ /* 0x040fe200078e0229 */
[----:B------:R-:W-:Y:S01]  /*2170*/  ISETP.GT.U32.AND P3, PT, R4, R37, PT ;  /* 0x000000250400720c */ /* 0x000fe20003f64070 */
[----:B------:R-:W-:Y:S02]  /*2180*/  IMAD.MOV R41, RZ, RZ, -R40 ;  /* 0x000000ffff297224 */ /* 0x000fe400078e0a28 */
[--C-:B------:R-:W-:Y:S01]  /*2190*/  @!P1 IMAD.IADD R36, R36, 0x1, -R4.reuse ;  /* 0x0000000124249824 */ /* 0x100fe200078e0a04 */
[----:B------:R-:W-:Y:S01]  /*21a0*/  ISETP.GE.AND P1, PT, R86, RZ, PT ;  /* 0x000000ff5600720c */ /* 0x000fe20003f26270 */
[----:B------:R-:W-:-:S02]  /*21b0*/  @!P2 IMAD.IADD R38, R38, 0x1, -R4 ;  /* 0x000000012626a824 */ /* 0x000fc400078e0a04 */
[C---:B------:R-:W-:Y:S01]  /*21c0*/  IMAD R40, R4.reuse, R43, R42 ;  /* 0x0000002b04287224 */ /* 0x040fe200078e022a */
[----:B------:R-:W-:Y:S01]  /*21d0*/  IABS R43, R85 ;  /* 0x00000055002b7213 */ /* 0x000fe20000000000 */
[----:B------:R-:W-:Y:S01]  /*21e0*/  @!P6 IMAD.MOV R36, RZ, RZ, -R36 ;  /* 0x000000ffff24e224 */ /* 0x000fe200078e0a24 */
[C---:B------:R-:W-:Y:S01]  /*21f0*/  ISETP.GT.U32.AND P2, PT, R4.reuse, R38, PT ;  /* 0x000000260400720c */ /* 0x040fe20003f44070 */
[----:B------:R-:W-:Y:S01]  /*2200*/  @!P4 IMAD.MOV R34, RZ, RZ, -R34 ;  /* 0x000000ffff22c224 */ /* 0x000fe200078e0a22 */
[----:B------:R-:W-:Y:S01]  /*2210*/  ISETP.GT.U32.AND P6, PT, R4, R40, PT ;  /* 0x000000280400720c */ /* 0x000fe20003fc4070 */
[----:B------:R-:W-:Y:S01]  /*2220*/  @!P3 IMAD.IADD R37, R37, 0x1, -R4 ;  /* 0x000000012525b824 */ /* 0x000fe200078e0a04 */
[----:B------:R-:W-:Y:S01]  /*2230*/  ISETP.GE.AND P4, PT, R88, RZ, PT ;  /* 0x000000ff5800720c */ /* 0x000fe20003f86270 */
[C---:B------:R-:W-:Y:S01]  /*2240*/  IMAD R41, R4.reuse, R41, R44 ;  /* 0x0000002904297224 */ /* 0x040fe200078e022c */
[----:B------:R-:W-:Y:S01]  /*2250*/  ISETP.GT.U32.AND P3, PT, R4, R39, PT ;  /* 0x000000270400720c */ /* 0x000fe20003f64070 */
[----:B------:R-:W-:Y:S01]  /*2260*/  IMAD.HI.U32 R24, R5, R43, RZ ;  /* 0x0000002b05187227 */ /* 0x000fe200078e00ff */
[----:B------:R-:W-:-:S03]  /*2270*/  IABS R44, R75 ;  /* 0x0000004b002c7213 */ /* 0x000fc60000000000 */
[----:B------:R-:W-:Y:S02]  /*2280*/  IMAD.MOV R24, RZ, RZ, -R24 ;  /* 0x000000ffff187224 */ /* 0x000fe400078e0a18 */
[--C-:B------:R-:W-:Y:S01]  /*2290*/  @!P2 IMAD.IADD R38, R38, 0x1, -R4.reuse ;  /* 0x000000012626a824 */ /* 0x100fe200078e0a04 */
[----:B------:R-:W-:Y:S01]  /*22a0*/  ISETP.GT.U32.AND P2, PT, R4, R41, PT ;  /* 0x000000290400720c */ /* 0x000fe20003f44070 */
[----:B------:R-:W-:Y:S02]  /*22b0*/  @!P6 IMAD.IADD R40, R40, 0x1, -R4 ;  /* 0x000000012828e824 */ /* 0x000fe400078e0a04 */
[----:B------:R-:W-:Y:S02]  /*22c0*/  @!P4 IMAD.MOV R38, RZ, RZ, -R38 ;  /* 0x000000ffff26c224 */ /* 0x000fe400078e0a26 */
[----:B------:R-:W-:Y:S01]  /*22d0*/  IMAD.HI.U32 R42, R5, R44, RZ ;  /* 0x0000002c052a7227 */ /* 0x000fe200078e00ff */
[----:B------:R-:W-:-:S03]  /*22e0*/  ISETP.GT.U32.AND P4, PT, R4, R40, PT ;  /* 0x000000280400720c */ /* 0x000fc60003f84070 */
[----:B------:R-:W-:Y:S01]  /*22f0*/  @!P3 IMAD.IADD R39, R39, 0x1, -R4 ;  /* 0x000000012727b824 */ /* 0x000fe200078e0a04 */
[----:B------:R-:W-:Y:S01]  /*2300*/  ISETP.GE.AND P3, PT, R85, RZ, PT ;  /* 0x000000ff5500720c */ /* 0x000fe20003f66270 */
[----:B------:R-:W-:Y:S02]  /*2310*/  IMAD.MOV R45, RZ, RZ, -R42 ;  /* 0x000000ffff2d7224 */ /* 0x000fe400078e0a2a */
[C---:B------:R-:W-:Y:S01]  /*2320*/  IMAD R42, R4.reuse, R24, R43 ;  /* 0x00000018042a7224 */ /* 0x040fe200078e022b */
[C---:B------:R-:W-:Y:S01]  /*2330*/  ISETP.GT.U32.AND P6, PT, R4.reuse, R39, PT ;  /* 0x000000270400720c */ /* 0x040fe20003fc4070 */
[----:B------:R-:W-:Y:S02]  /*2340*/  IMAD R43, R4, R45, R44 ;  /* 0x0000002d042b7224 */ /* 0x000fe400078e022c */
[----:B------:R-:W-:-:S04]  /*2350*/  IMAD.HI.U32 R24, R5, R46, RZ ;  /* 0x0000002e05187227 */ /* 0x000fc800078e00ff */
[--C-:B------:R-:W-:Y:S01]  /*2360*/  @!P4 IMAD.IADD R40, R40, 0x1, -R4.reuse ;  /* 0x000000012828c824 */ /* 0x100fe200078e0a04 */
[C---:B------:R-:W-:Y:S01]  /*2370*/  ISETP.GT.U32.AND P4, PT, R4.reuse, R43, PT ;  /* 0x0000002b0400720c */ /* 0x040fe20003f84070 */
[----:B------:R-:W-:Y:S02]  /*2380*/  @!P2 IMAD.IADD R41, R41, 0x1, -R4 ;  /* 0x000000012929a824 */ /* 0x000fe400078e0a04 */
[----:B------:R-:W-:Y:S02]  /*2390*/  IMAD.MOV R45, RZ, RZ, -R24 ;  /* 0x000000ffff2d7224 */ /* 0x000fe400078e0a18 */
[----:B------:R-:W-:Y:S01]  /*23a0*/  @!P6 IMAD.IADD R39, R39, 0x1, -R4 ;  /* 0x000000012727e824 */ /* 0x000fe200078e0a04 */
[C---:B------:R-:W-:Y:S01]  /*23b0*/  ISETP.GT.U32.AND P2, PT, R4.reuse, R41, PT ;  /* 0x000000290400720c */ /* 0x040fe20003f44070 */
[----:B------:R-:W-:Y:S01]  /*23c0*/  IMAD.HI.U32 R24, R5, R47, RZ ;  /* 0x0000002f05187227 */ /* 0x000fe200078e00ff */
[----:B------:R-:W-:-:S03]  /*23d0*/  ISETP.GT.U32.AND P6, PT, R4, R42, PT ;  /* 0x0000002a0400720c */ /* 0x000fc60003fc4070 */
[----:B------:R-:W-:Y:S02]  /*23e0*/  IMAD R44, R4, R45, R46 ;  /* 0x0000002d042c7224 */ /* 0x000fe400078e022e */
[----:B------:R-:W-:Y:S01]  /*23f0*/  @!P0 IMAD.MOV R35, RZ, RZ, -R35 ;  /* 0x000000ffff238224 */ /* 0x000fe200078e0a23 */
[----:B------:R-:W-:Y:S01]  /*2400*/  ISETP.GE.AND P0, PT, R87, RZ, PT ;  /* 0x000000ff5700720c */ /* 0x000fe20003f06270 */
[----:B------:R-:W-:Y:S01]  /*2410*/  @!P5 IMAD.MOV R37, RZ, RZ, -R37 ;  /* 0x000000ffff25d224 */ /* 0x000fe200078e0a25 */
[----:B------:R-:W-:Y:S01]  /*2420*/  ISETP.GE.AND P5, PT, R77, RZ, PT ;  /* 0x000000ff4d00720c */ /* 0x000fe20003fa6270 */
[----:B------:R-:W-:Y:S01]  /*2430*/  IMAD.HI.U32 R45, R5, R48, RZ ;  /* 0x00000030052d7227 */ /* 0x000fe200078e00ff */
[----:B------:R-:W-:Y:S02]  /*2440*/  IABS R77, R76 ;  /* 0x0000004c004d7213 */ /* 0x000fe40000000000 */
[----:B------:R-:W-:Y:S01]  /*2450*/  CS2R R86, SRZ ;  /* 0x0000000000567805 */ /* 0x000fe2000001ff00 */
[----:B------:R-:W-:Y:S01]  /*2460*/  @!P4 IMAD.IADD R43, R43, 0x1, -R4 ;  /* 0x000000012b2bc824 */ /* 0x000fe200078e0a04 */
[----:B------:R-:W-:Y:S01]  /*2470*/  ISETP.GE.AND P4, PT, R73, RZ, PT ;  /* 0x000000ff4900720c */ /* 0x000fe20003f86270 */
[----:B------:R-:W-:Y:S01]  /*2480*/  IMAD.MOV R24, RZ, RZ, -R24 ;  /* 0x000000ffff187224 */ /* 0x000fe200078e0a18 */
[----:B------:R-:W-:Y:S01]  /*2490*/  IABS R73, R78 ;  /* 0x0000004e00497213 */ /* 0x000fe20000000000 */
[----:B------:R-:W-:-:S02]  /*24a0*/  IMAD.MOV.U32 R46, RZ, RZ, R49 ;  /* 0x000000ffff2e7224 */ /* 0x000fc400078e0031 */
[----:B------:R-:W-:Y:S02]  /*24b0*/  IMAD.MOV R49, RZ, RZ, -R45 ;  /* 0x000000ffff317224 */ /* 0x000fe400078e0a2d */
[----:B------:R-:W-:Y:S01]  /*24c0*/  @!P1 IMAD.MOV R40, RZ, RZ, -R40 ;  /* 0x000000ffff289224 */ /* 0x000fe200078e0a28 */
[C---:B------:R-:W-:Y:S01]  /*24d0*/  ISETP.GT.U32.AND P1, PT, R4.reuse, R43, PT ;  /* 0x0000002b0400720c */ /* 0x040fe20003f24070 */
[----:B------:R-:W-:Y:S02]  /*24e0*/  IMAD R45, R4, R24, R47 ;  /* 0x00000018042d7224 */ /* 0x000fe400078e022f */
[----:B------:R-:W-:-:S04]  /*24f0*/  IMAD.HI.U32 R24, R5, R46, RZ ;  /* 0x0000002e05187227 */ /* 0x000fc800078e00ff */
[----:B------:R-:W-:Y:S01]  /*2500*/  IMAD R47, R4, R49, R48 ;  /* 0x00000031042f7224 */ /* 0x000fe200078e0230 */
[----:B------:R-:W-:Y:S01]  /*2510*/  IABS R48, R66 ;  /* 0x0000004200307213 */ /* 0x000fe20000000000 */
[--C-:B------:R-:W-:Y:S01]  /*2520*/  @!P2 IMAD.IADD R41, R41, 0x1, -R4.reuse ;  /* 0x000000012929a824 */ /* 0x100fe200078e0a04 */
[----:B------:R-:W-:Y:S01]  /*2530*/  ISETP.GE.AND P2, PT, R75, RZ, PT ;  /* 0x000000ff4b00720c */ /* 0x000fe20003f46270 */
[----:B------:R-:W-:Y:S01]  /*2540*/  @!P6 IMAD.IADD R42, R42, 0x1, -R4 ;  /* 0x000000012a2ae824 */ /* 0x000fe200078e0a04 */
[C---:B------:R-:W-:Y:S01]  /*2550*/  ISETP.GT.U32.AND P6, PT, R4.reuse, R44, PT ;  /* 0x0000002c0400720c */ /* 0x040fe20003fc4070 */
[----:B------:R-:W-:Y:S01]  /*2560*/  IMAD.MOV R49, RZ, RZ, -R24 ;  /* 0x000000ffff317224 */ /* 0x000fe200078e0a18 */
[----:B------:R-:W-:Y:S01]  /*2570*/  IABS R75, R79 ;  /* 0x0000004f004b7213 */ /* 0x000fe20000000000 */
[----:B------:R-:W-:Y:S01]  /*2580*/  @!P0 IMAD.MOV R39, RZ, RZ, -R39 ;  /* 0x000000ffff278224 */ /* 0x000fe200078e0a27 */
[C---:B------:R-:W-:Y:S01]  /*2590*/  ISETP.GT.U32.AND P0, PT, R4.reuse, R42, PT ;  /* 0x0000002a0400720c */ /* 0x040fe20003f04070 */
[----:B------:R-:W-:-:S02]  /*25a0*/  IMAD R49, R4, R49, R46 ;  /* 0x0000003104317224 */ /* 0x000fc400078e022e */
[----:B------:R-:W-:Y:S01]  /*25b0*/  @!P5 IMAD.MOV R41, RZ, RZ, -R41 ;  /* 0x000000ffff29d224 */ /* 0x000fe200078e0a29 */
[C---:B------:R-:W-:Y:S01]  /*25c0*/  ISETP.GT.U32.AND P5, PT, R4.reuse, R47, PT ;  /* 0x0000002f0400720c */ /* 0x040fe20003fa4070 */
[----:B------:R-:W-:Y:S01]  /*25d0*/  @!P1 IMAD.IADD R43, R43, 0x1, -R4 ;  /* 0x000000012b2b9824 */ /* 0x000fe200078e0a04 */
[----:B------:R-:W-:Y:S01]  /*25e0*/  ISETP.GT.U32.AND P1, PT, R4, R49, PT ;  /* 0x000000310400720c */ /* 0x000fe20003f24070 */
[----:B------:R-:W-:-:S04]  /*25f0*/  IMAD.HI.U32 R24, R5, R51, RZ ;  /* 0x0000003305187227 */ /* 0x000fc800078e00ff */
[----:B------:R-:W-:Y:S02]  /*2600*/  IMAD.MOV R24, RZ, RZ, -R24 ;  /* 0x000000ffff187224 */ /* 0x000fe400078e0a18 */
[--C-:B------:R-:W-:Y:S01]  /*2610*/  @!P0 IMAD.IADD R42, R42, 0x1, -R4.reuse ;  /* 0x000000012a2a8824 */ /* 0x100fe200078e0a04 */
[C---:B------:R-:W-:Y:S01]  /*2620*/  ISETP.GT.U32.AND P0, PT, R4.reuse, R45, PT ;  /* 0x0000002d0400720c */ /* 0x040fe20003f04070 */
[C---:B------:R-:W-:Y:S02]  /*2630*/  IMAD R51, R4.reuse, R24, R51 ;  /* 0x0000001804337224 */ /* 0x040fe400078e0233 */
[--C-:B------:R-:W-:Y:S02]  /*2640*/  @!P5 IMAD.IADD R47, R47, 0x1, -R4.reuse ;  /* 0x000000012f2fd824 */ /* 0x100fe400078e0a04 */
[----:B------:R-:W-:Y:S02]  /*2650*/  @!P1 IMAD.IADD R49, R49, 0x1, -R4 ;  /* 0x0000000131319824 */ /* 0x000fe400078e0a04 */
[----:B------:R-:W-:Y:S01]  /*2660*/  IMAD.HI.U32 R24, R5, R53, RZ ;  /* 0x0000003505187227 */ /* 0x000fe200078e00ff */
[----:B------:R-:W-:-:S03]  /*2670*/  ISETP.GT.U32.AND P1, PT, R4, R47, PT ;  /* 0x0000002f0400720c */ /* 0x000fc60003f24070 */
[----:B------:R-:W-:Y:S02]  /*2680*/  @!P6 IMAD.IADD R44, R44, 0x1, -R4 ;  /* 0x000000012c2ce824 */ /* 0x000fe400078e0a04 */
[----:B------:R-:W-:Y:S02]  /*2690*/  IMAD.MOV R24, RZ, RZ, -R24 ;  /* 0x000000ffff187224 */ /* 0x000fe400078e0a18 */
[--C-:B------:R-:W-:Y:S01]  /*26a0*/  @!P0 IMAD.IADD R45, R45, 0x1, -R4.reuse ;  /* 0x000000012d2d8824 */ /* 0x100fe200078e0a04 */
[C---:B------:R-:W-:Y:S01]  /*26b0*/  ISETP.GT.U32.AND P6, PT, R4.reuse, R44, PT ;  /* 0x0000002c0400720c */ /* 0x040fe20003fc4070 */
[C---:B------:R-:W-:Y:S01]  /*26c0*/  IMAD R53, R4.reuse, R24, R53 ;  /* 0x0000001804357224 */ /* 0x040fe200078e0235 */
[----:B------:R-:W-:Y:S01]  /*26d0*/  ISETP.GE.AND P0, PT, R71, RZ, PT ;  /* 0x000000ff4700720c */ /* 0x000fe20003f06270 */
[----:B------:R-:W-:Y:S01]  /*26e0*/  @!P2 IMAD.MOV R43, RZ, RZ, -R43 ;  /* 0x000000ffff2ba224 */ /* 0x000fe200078e0a2b */
[C---:B------:R-:W-:Y:S01]  /*26f0*/  ISETP.GT.U32.AND P2, PT, R4.reuse, R49, PT ;  /* 0x000000310400720c */ /* 0x040fe20003f44070 */
[----:B------:R-:W-:Y:S01]  /*2700*/  @!P1 IMAD.IADD R47, R47, 0x1, -R4 ;  /* 0x000000012f2f9824 */ /* 0x000fe200078e0a04 */
[C---:B------:R-:W-:Y:S01]  /*2710*/  ISETP.GT.U32.AND P5, PT, R4.reuse, R45, PT ;  /* 0x0000002d0400720c */ /* 0x040fe20003fa4070 */
[----:B------:R-:W-:Y:S01]  /*2720*/  IMAD.HI.U32 R24, R5, R55, RZ ;  /* 0x0000003705187227 */ /* 0x000fe200078e00ff */
[----:B------:R-:W-:-:S03]  /*2730*/  ISETP.GT.U32.AND P1, PT, R4, R53, PT ;  /* 0x000000350400720c */ /* 0x000fc60003f24070 */
[----:B------:R-:W-:-:S04]  /*2740*/  IMAD.HI.U32 R46, R5, R48, RZ ;  /* 0x00000030052e7227 */ /* 0x000fc800078e00ff */
[--C-:B------:R-:W-:Y:S01]  /*2750*/  @!P6 IMAD.IADD R44, R44, 0x1, -R4.reuse ;  /* 0x000000012c2ce824 */ /* 0x100fe200078e0a04 */
[----:B------:R-:W-:Y:S01]  /*2760*/  ISETP.GE.AND P6, PT, R72, RZ, PT ;  /* 0x000000ff4800720c */ /* 0x000fe20003fc6270 */
[--C-:B------:R-:W-:Y:S01]  /*2770*/  @!P2 IMAD.IADD R49, R49, 0x1, -R4.reuse ;  /* 0x000000013131a824 */ /* 0x100fe200078e0a04 */
[----:B------:R-:W-:Y:S01]  /*2780*/  ISETP.GE.AND P2, PT, R67, RZ, PT ;  /* 0x000000ff4300720c */ /* 0x000fe20003f46270 */
[--C-:B------:R-:W-:Y:S01]  /*2790*/  @!P5 IMAD.IADD R45, R45, 0x1, -R4.reuse ;  /* 0x000000012d2dd824 */ /* 0x100fe200078e0a04 */
[----:B------:R-:W-:Y:S01]  /*27a0*/  ISETP.GE.AND P5, PT, R69, RZ, PT ;  /* 0x000000ff4500720c */ /* 0x000fe20003fa6270 */
[----:B------:R-:W-:Y:S02]  /*27b0*/  @!P1 IMAD.IADD R53, R53, 0x1, -R4 ;  /* 0x0000000135359824 */ /* 0x000fe400078e0a04 */
[----:B------:R-:W-:Y:S02]  /*27c0*/  IMAD.MOV R24, RZ, RZ, -R24 ;  /* 0x000000ffff187224 */ /* 0x000fe400078e0a18 */
[----:B------:R-:W-:Y:S01]  /*27d0*/  IMAD.MOV R67, RZ, RZ, -R46 ;  /* 0x000000ffff437224 */ /* 0x000fe200078e0a2e */
[C---:B------:R-:W-:Y:S01]  /*27e0*/  ISETP.GT.U32.AND P1, PT, R4.reuse, R53, PT ;  /* 0x000000350400720c */ /* 0x040fe20003f24070 */
[----:B------:R-:W-:Y:S01]  /*27f0*/  IMAD.MOV.U32 R46, RZ, RZ, R50 ;  /* 0x000000ffff2e7224 */ /* 0x000fe200078e0032 */
[----:B------:R-:W-:Y:S01]  /*2800*/  IABS R50, R59 ;  /* 0x0000003b00327213 */ /* 0x000fe20000000000 */
[----:B------:R-:W-:Y:S01]  /*2810*/  @!P4 IMAD.MOV R44, RZ, RZ, -R44 ;  /* 0x000000ffff2cc224 */ /* 0x000fe200078e0a2c */
[----:B------:R-:W-:Y:S01]  /*2820*/  ISETP.GT.U32.AND P4, PT, R4, R51, PT ;  /* 0x000000330400720c */ /* 0x000fe20003f84070 */
[----:B------:R-:W-:-:S02]  /*2830*/  IMAD.MOV.U32 R52, RZ, RZ, R45 ;  /* 0x000000ffff347224 */ /* 0x000fc400078e002d */
[C---:B------:R-:W-:Y:S02]  /*2840*/  IMAD R55, R4.reuse, R24, R55 ;  /* 0x0000001804377224 */ /* 0x040fe400078e0237 */
[----:B------:R-:W-:Y:S01]  /*2850*/  IMAD R45, R4, R67, R48 ;  /* 0x00000043042d7224 */ /* 0x000fe200078e0230 */
[----:B------:R-:W-:Y:S01]  /*2860*/  IABS R48, R60 ;  /* 0x0000003c00307213 */ /* 0x000fe20000000000 */
[----:B------:R-:W-:Y:S02]  /*2870*/  IMAD.MOV.U32 R54, RZ, RZ, R47 ;  /* 0x000000ffff367224 */ /* 0x000fe400078e002f */
[----:B------:R-:W-:-:S04]  /*2880*/  IMAD.HI.U32 R24, R5, R46, RZ ;  /* 0x0000002e05187227 */ /* 0x000fc800078e00ff */
[----:B------:R-:W-:Y:S01]  /*2890*/  @!P6 IMAD.MOV R54, RZ, RZ, -R54 ;  /* 0x000000ffff36e224 */ /* 0x000fe200078e0a36 */
[C---:B------:R-:W-:Y:S01]  /*28a0*/  ISETP.GT.U32.AND P6, PT, R4.reuse, R45, PT ;  /* 0x0000002d0400720c */ /* 0x040fe20003fc4070 */
[----:B------:R-:W-:Y:S02]  /*28b0*/  IMAD.MOV R47, RZ, RZ, -R24 ;  /* 0x000000ffff2f7224 */ /* 0x000fe400078e0a18 */
[----:B------:R-:W-:Y:S02]  /*28c0*/  @!P4 IMAD.IADD R51, R51, 0x1, -R4 ;  /* 0x000000013333c824 */ /* 0x000fe400078e0a04 */
[C---:B------:R-:W-:Y:S01]  /*28d0*/  IMAD R47, R4.reuse, R47, R46 ;  /* 0x0000002f042f7224 */ /* 0x040fe200078e022e */
[----:B------:R-:W-:Y:S01]  /*28e0*/  IABS R46, R62 ;  /* 0x0000003e002e7213 */ /* 0x000fe20000000000 */
[----:B------:R-:W-:Y:S01]  /*28f0*/  @!P1 IMAD.IADD R53, R53, 0x1, -R4 ;  /* 0x0000000135359824 */ /* 0x000fe200078e0a04 */
[C---:B------:R-:W-:Y:S01]  /*2900*/  ISETP.GT.U32.AND P4, PT, R4.reuse, R51, PT ;  /* 0x000000330400720c */ /* 0x040fe20003f84070 */
[----:B------:R-:W-:Y:S01]  /*2910*/  @!P3 IMAD.MOV R42, RZ, RZ, -R42 ;  /* 0x000000ffff2ab224 */ /* 0x000fe200078e0a2a */
[----:B------:R-:W-:Y:S01]  /*2920*/  ISETP.GT.U32.AND P1, PT, R4, R47, PT ;  /* 0x0000002f0400720c */ /* 0x000fe20003f24070 */
[----:B------:R-:W-:Y:S01]  /*2930*/  IMAD.MOV.U32 R56, RZ, RZ, R49 ;  /* 0x000000ffff387224 */ /* 0x000fe200078e0031 */
[----:B------:R-:W-:Y:S01]  /*2940*/  ISETP.GE.AND P3, PT, R70, RZ, PT ;  /* 0x000000ff4600720c */ /* 0x000fe20003f66270 */
[----:B------:R-:W-:Y:S01]  /*2950*/  @!P6 IMAD.IADD R45, R45, 0x1, -R4 ;  /* 0x000000012d2de824 */ /* 0x000fe200078e0a04 */
[----:B------:R-:W-:Y:S01]  /*2960*/  IABS R49, R58 ;  /* 0x0000003a00317213 */ /* 0x000fe20000000000 */
[----:B------:R-:W-:Y:S01]  /*2970*/  @!P2 IMAD.MOV R53, RZ, RZ, -R53 ;  /* 0x000000ffff35a224 */ /* 0x000fe200078e0a35 */
[----:B------:R-:W-:Y:S01]  /*2980*/  ISETP.GE.AND P2, PT, R58, RZ, PT ;  /* 0x000000ff3a00720c */ /* 0x000fe20003f46270 */
[----:B------:R-:W-:Y:S01]  /*2990*/  @!P0 IMAD.MOV R56, RZ, RZ, -R56 ;  /* 0x000000ffff388224 */ /* 0x000fe200078e0a38 */
[----:B------:R-:W-:Y:S01]  /*29a0*/  ISETP.GT.U32.AND P6, PT, R4, R45, PT ;  /* 0x0000002d0400720c */ /* 0x000fe20003fc4070 */
[----:B------:R-:W-:Y:S01]  /*29b0*/  IMAD.HI.U32 R24, R5, R49, RZ ;  /* 0x0000003105187227 */ /* 0x000fe200078e00ff */
[----:B------:R-:W-:-:S02]  /*29c0*/  ISETP.GE.AND P0, PT, R64, RZ, PT ;  /* 0x000000ff4000720c */ /* 0x000fc40003f06270 */
[----:B------:R-:W-:Y:S01]  /*29d0*/  IABS R70, R81 ;  /* 0x0000005100467213 */ /* 0x000fe20000000000 */
[----:B------:R-:W-:Y:S02]  /*29e0*/  @!P1 IMAD.IADD R47, R47, 0x1, -R4 ;  /* 0x000000012f2f9824 */ /* 0x000fe400078e0a04 */
[----:B------:R-:W-:Y:S02]  /*29f0*/  IMAD.MOV R24, RZ, RZ, -R24 ;  /* 0x000000ffff187224 */ /* 0x000fe400078e0a18 */
[----:B------:R-:W-:Y:S01]  /*2a00*/  @!P3 IMAD.MOV R52, RZ, RZ, -R52 ;  /* 0x000000ffff34b224 */ /* 0x000fe200078e0a34 */
[C---:B------:R-:W-:Y:S01]  /*2a10*/  ISETP.GT.U32.AND P3, PT, R4.reuse, R55, PT ;  /* 0x000000370400720c */ /* 0x040fe20003f64070 */
[----:B------:R-:W-:Y:S01]  /*2a20*/  @!P4 IMAD.IADD R51, R51, 0x1, -R4 ;  /* 0x000000013333c824 */ /* 0x000fe200078e0a04 */
[C---:B------:R-:W-:Y:S01]  /*2a30*/  ISETP.GT.U32.AND P1, PT, R4.reuse, R47, PT ;  /* 0x0000002f0400720c */ /* 0x040fe20003f24070 */
[----:B------:R-:W-:Y:S01]  /*2a40*/  IMAD R49, R4, R24, R49 ;  /* 0x0000001804317224 */ /* 0x000fe200078e0231 */
[----:B------:R-:W-:Y:S01]  /*2a50*/  ISETP.GE.AND P4, PT, R66, RZ, PT ;  /* 0x000000ff4200720c */ /* 0x000fe20003f86270 */
[----:B------:R-:W-:Y:S01]  /*2a60*/  IMAD.HI.U32 R24, R5, R46, RZ ;  /* 0x0000002e05187227 */ /* 0x000fe200078e00ff */
[----:B------:R-:W-:-:S03]  /*2a70*/  IABS R66, R65 ;  /* 0x0000004100427213 */ /* 0x000fc60000000000 */
[----:B------:R-:W-:Y:S01]  /*2a80*/  @!P5 IMAD.MOV R51, RZ, RZ, -R51 ;  /* 0x000000ffff33d224 */ /* 0x000fe200078e0a33 */
[----:B------:R-:W-:Y:S01]  /*2a90*/  ISETP.GE.AND P5, PT, R63, RZ, PT ;  /* 0x000000ff3f00720c */ /* 0x000fe20003fa6270 */
[----:B------:R-:W-:Y:S01]  /*2aa0*/  @!P6 IMAD.IADD R45, R45, 0x1, -R4 ;  /* 0x000000012d2de824 */ /* 0x000fe200078e0a04 */
[C---:B------:R-:W-:Y:S01]  /*2ab0*/  ISETP.GT.U32.AND P6, PT, R4.reuse, R49, PT ;  /* 0x000000310400720c */ /* 0x040fe20003fc4070 */
[----:B------:R-:W-:Y:S02]  /*2ac0*/  IMAD.MOV R63, RZ, RZ, -R24 ;  /* 0x000000ffff3f7224 */ /* 0x000fe400078e0a18 */
[----:B------:R-:W-:Y:S02]  /*2ad0*/  IMAD.MOV.U32 R58, RZ, RZ, R45 ;  /* 0x000000ffff3a7224 */ /* 0x000fe400078e002d */
[----:B------:R-:W-:Y:S02]  /*2ae0*/  IMAD R45, R4, R63, R46 ;  /* 0x0000003f042d7224 */ /* 0x000fe400078e022e */
[----:B------:R-:W-:-:S02]  /*2af0*/  @!P3 IMAD.IADD R55, R55, 0x1, -R4 ;  /* 0x000000013737b824 */ /* 0x000fc400078e0a04 */
[----:B------:R-:W-:Y:S01]  /*2b00*/  @!P1 IMAD.IADD R47, R47, 0x1, -R4 ;  /* 0x000000012f2f9824 */ /* 0x000fe200078e0a04 */
[C---:B------:R-:W-:Y:S01]  /*2b10*/  ISETP.GT.U32.AND P1, PT, R4.reuse, R45, PT ;  /* 0x0000002d0400720c */ /* 0x040fe20003f24070 */
[----:B------:R-:W-:Y:S01]  /*2b20*/  IMAD.HI.U32 R24, R5, R48, RZ ;  /* 0x0000003005187227 */ /* 0x000fe200078e00ff */
[----:B------:R-:W-:-:S03]  /*2b30*/  ISETP.GT.U32.AND P3, PT, R4, R55, PT ;  /* 0x000000370400720c */ /* 0x000fc60003f64070 */
[----:B------:R-:W-:Y:S02]  /*2b40*/  @!P6 IMAD.IADD R49, R49, 0x1, -R4 ;  /* 0x000000013131e824 */ /* 0x000fe400078e0a04 */
[----:B------:R-:W-:Y:S01]  /*2b50*/  IMAD.MOV R63, RZ, RZ, -R24 ;  /* 0x000000ffff3f7224 */ /* 0x000fe200078e0a18 */
[----:B------:R-:W-:Y:S01]  /*2b60*/  IABS R24, R3 ;  /* 0x0000000300187213 */ /* 0x000fe20000000000 */
[----:B------:R-:W-:Y:S01]  /*2b70*/  @!P4 IMAD.MOV R58, RZ, RZ, -R58 ;  /* 0x000000ffff3ac224 */ /* 0x000fe200078e0a3a */
[----:B------:R-:W-:Y:S01]  /*2b80*/  ISETP.GT.U32.AND P6, PT, R4, R49, PT ;  /* 0x000000310400720c */ /* 0x000fe20003fc4070 */
[----:B------:R-:W-:Y:S01]  /*2b90*/  IMAD.HI.U32 R46, R5, R50, RZ ;  /* 0x00000032052e7227 */ /* 0x000fe200078e00ff */
[----:B------:R-:W-:-:S03]  /*2ba0*/  ISETP.GE.AND P4, PT, R3, RZ, PT ;  /* 0x000000ff0300720c */ /* 0x000fc60003f86270 */
[--C-:B------:R-:W-:Y:S02]  /*2bb0*/  @!P1 IMAD.IADD R45, R45, 0x1, -R4.reuse ;  /* 0x000000012d2d9824 */ /* 0x100fe400078e0a04 */
[----:B------:R-:W-:Y:S01]  /*2bc0*/  @!P3 IMAD.IADD R55, R55, 0x1, -R4 ;  /* 0x000000013737b824 */ /* 0x000fe200078e0a04 */
[----:B------:R-:W-:Y:S01]  /*2bd0*/  ISETP.GE.AND P3, PT, R62, RZ, PT ;  /* 0x000000ff3e00720c */ /* 0x000fe20003f66270 */
[C---:B------:R-:W-:Y:S01]  /*2be0*/  IMAD R3, R4.reuse, R63, R48 ;  /* 0x0000003f04037224 */ /* 0x040fe200078e0230 */
[----:B------:R-:W-:Y:S01]  /*2bf0*/  ISETP.GT.U32.AND P1, PT, R4, R45, PT ;  /* 0x0000002d0400720c */ /* 0x000fe20003f24070 */
[----:B------:R-:W-:Y:S01]  /*2c00*/  @!P0 IMAD.MOV R55, RZ, RZ, -R55 ;  /* 0x000000ffff378224 */ /* 0x000fe200078e0a37 */
[----:B------:R-:W-:Y:S01]  /*2c10*/  ISETP.GE.AND P0, PT, R60, RZ, PT ;  /* 0x000000ff3c00720c */ /* 0x000fe20003f06270 */
[----:B------:R-:W-:Y:S01]  /*2c20*/  IMAD.MOV.U32 R48, RZ, RZ, R24 ;  /* 0x000000ffff307224 */ /* 0x000fe200078e0018 */
[----:B------:R-:W-:Y:S01]  /*2c30*/  IABS R63, R61 ;  /* 0x0000003d003f7213 */ /* 0x000fe20000000000 */
[----:B------:R-:W-:-:S02]  /*2c40*/  IMAD.MOV.U32 R60, RZ, RZ, R47 ;  /* 0x000000ffff3c7224 */ /* 0x000fc400078e002f */
[----:B------:R-:W-:-:S04]  /*2c50*/  IMAD.HI.U32 R24, R5, R48, RZ ;  /* 0x0000003005187227 */ /* 0x000fc800078e00ff */
[----:B------:R-:W-:Y:S01]  /*2c60*/  @!P5 IMAD.MOV R60, RZ, RZ, -R60 ;  /* 0x000000ffff3cd224 */ /* 0x000fe200078e0a3c */
[C---:B------:R-:W-:Y:S01]  /*2c70*/  ISETP.GT.U32.AND P5, PT, R4.reuse, R3, PT ;  /* 0x000000030400720c */ /* 0x040fe20003fa4070 */
[----:B------:R-:W-:Y:S02]  /*2c80*/  IMAD.MOV R47, RZ, RZ, -R24 ;  /* 0x000000ffff2f7224 */ /* 0x000fe400078e0a18 */
[----:B------:R-:W-:Y:S01]  /*2c90*/  @!P6 IMAD.IADD R49, R49, 0x1, -R4 ;  /* 0x000000013131e824 */ /* 0x000fe200078e0a04 */
[----:B------:R-:W-:Y:S01]  /*2ca0*/  ISETP.GE.AND P6, PT, R59, RZ, PT ;  /* 0x000000ff3b00720c */ /* 0x000fe20003fc6270 */
[----:B------:R-:W-:Y:S02]  /*2cb0*/  IMAD.MOV R59, RZ, RZ, -R46 ;  /* 0x000000ffff3b7224 */ /* 0x000fe400078e0a2e */
[----:B------:R-:W-:Y:S02]  /*2cc0*/  IMAD R47, R4, R47, R48 ;  /* 0x0000002f042f7224 */ /* 0x000fe400078e0230 */
[----:B------:R-:W-:-:S02]  /*2cd0*/  @!P1 IMAD.IADD R45, R45, 0x1, -R4 ;  /* 0x000000012d2d9824 */ /* 0x000fc400078e0a04 */
[C---:B------:R-:W-:Y:S01]  /*2ce0*/  IMAD R59, R4.reuse, R59, R50 ;  /* 0x0000003b043b7224 */ /* 0x040fe200078e0232 */
[C---:B------:R-:W-:Y:S01]  /*2cf0*/  ISETP.GT.U32.AND P1, PT, R4.reuse, R47, PT ;  /* 0x0000002f0400720c */ /* 0x040fe20003f24070 */
[----:B------:R-:W-:Y:S01]  /*2d00*/  IMAD.MOV.U32 R64, RZ, RZ, R45 ;  /* 0x000000ffff407224 */ /* 0x000fe200078e002d */
[----:B------:R-:W-:Y:S01]  /*2d10*/  IABS R50, R82 ;  /* 0x0000005200327213 */ /* 0x000fe20000000000 */
[----:B------:R-:W-:Y:S02]  /*2d20*/  @!P5 IMAD.IADD R3, R3, 0x1, -R4 ;  /* 0x000000010303d824 */ /* 0x000fe400078e0a04 */
[----:B------:R-:W-:Y:S01]  /*2d30*/  @!P3 IMAD.MOV R64, RZ, RZ, -R64 ;  /* 0x000000ffff40b224 */ /* 0x000fe200078e0a40 */
[C---:B------:R-:W-:Y:S01]  /*2d40*/  ISETP.GT.U32.AND P3, PT, R4.reuse, R59, PT ;  /* 0x0000003b0400720c */ /* 0x040fe20003f64070 */
[----:B------:R-:W-:Y:S01]  /*2d50*/  IMAD.HI.U32 R24, R5, R63, RZ ;  /* 0x0000003f05187227 */ /* 0x000fe200078e00ff */
[----:B------:R-:W-:-:S03]  /*2d60*/  ISETP.GT.U32.AND P5, PT, R4, R3, PT ;  /* 0x000000030400720c */ /* 0x000fc60003fa4070 */
[----:B------:R-:W-:Y:S02]  /*2d70*/  IMAD.MOV.U32 R62, RZ, RZ, R49 ;  /* 0x000000ffff3e7224 */ /* 0x000fe400078e0031 */
[----:B------:R-:W-:Y:S02]  /*2d80*/  IMAD.MOV R24, RZ, RZ, -R24 ;  /* 0x000000ffff187224 */ /* 0x000fe400078e0a18 */
[----:B------:R-:W-:Y:S02]  /*2d90*/  @!P1 IMAD.IADD R47, R47, 0x1, -R4 ;  /* 0x000000012f2f9824 */ /* 0x000fe400078e0a04 */
[----:B------:R-:W-:Y:S01]  /*2da0*/  @!P2 IMAD.MOV R62, RZ, RZ, -R62 ;  /* 0x000000ffff3ea224 */ /* 0x000fe200078e0a3e */
[----:B------:R-:W-:Y:S01]  /*2db0*/  ISETP.GE.AND P2, PT, R61, RZ, PT ;  /* 0x000000ff3d00720c */ /* 0x000fe20003f46270 */
[C---:B------:R-:W-:Y:S01]  /*2dc0*/  IMAD R45, R4.reuse, R24, R63 ;  /* 0x00000018042d7224 */ /* 0x040fe200078e023f */
[----:B------:R-:W-:Y:S01]  /*2dd0*/  IABS R61, R68 ;  /* 0x00000044003d7213 */ /* 0x000fe20000000000 */
[----:B------:R-:W-:Y:S01]  /*2de0*/  @!P3 IMAD.IADD R59, R59, 0x1, -R4 ;  /* 0x000000013b3bb824 */ /* 0x000fe200078e0a04 */
[----:B------:R-:W-:Y:S01]  /*2df0*/  ISETP.GT.U32.AND P1, PT, R4, R47, PT ;  /* 0x0000002f0400720c */ /* 0x000fe20003f24070 */
[----:B------:R-:W-:Y:S01]  /*2e00*/  IMAD.HI.U32 R46, R5, R66, RZ ;  /* 0x00000042052e7227 */ /* 0x000fe200078e00ff */
[----:B------:R-:W-:-:S02]  /*2e10*/  IABS R63, R84 ;  /* 0x00000054003f7213 */ /* 0x000fc40000000000 */
[C---:B------:R-:W-:Y:S01]  /*2e20*/  ISETP.GT.U32.AND P3, PT, R4.reuse, R59, PT ;  /* 0x0000003b0400720c */ /* 0x040fe20003f64070 */
[----:B------:R-:W-:Y:S01]  /*2e30*/  @!P5 IMAD.IADD R3, R3, 0x1, -R4 ;  /* 0x000000010303d824 */ /* 0x000fe200078e0a04 */
[----:B------:R-:W-:Y:S01]  /*2e40*/  ISETP.GT.U32.AND P5, PT, R4, R45, PT ;  /* 0x0000002d0400720c */ /* 0x000fe20003fa4070 */
[----:B------:R-:W-:Y:S02]  /*2e50*/  IMAD.MOV R49, RZ, RZ, -R46 ;  /* 0x000000ffff317224 */ /* 0x000fe400078e0a2e */
[----:B------:R-:W-:-:S04]  /*2e60*/  IMAD.HI.U32 R24, R5, R61, RZ ;  /* 0x0000003d05187227 */ /* 0x000fc800078e00ff */
[C---:B------:R-:W-:Y:S01]  /*2e70*/  IMAD R49, R4.reuse, R49, R66 ;  /* 0x0000003104317224 */ /* 0x040fe200078e0242 */
[----:B------:R-:W-:Y:S01]  /*2e80*/  IABS R66, R83 ;  /* 0x0000005300427213 */ /* 0x000fe20000000000 */
[----:B------:R-:W-:Y:S02]  /*2e90*/  IMAD.MOV R24, RZ, RZ, -R24 ;  /* 0x000000ffff187224 */ /* 0x000fe400078e0a18 */
[--C-:B------:R-:W-:Y:S01]  /*2ea0*/  @!P1 IMAD.IADD R47, R47, 0x1, -R4.reuse ;  /* 0x000000012f2f9824 */ /* 0x100fe200078e0a04 */
[C---:B------:R-:W-:Y:S01]  /*2eb0*/  ISETP.GT.U32.AND P1, PT, R4.reuse, R49, PT ;  /* 0x000000310400720c */ /* 0x040fe20003f24070 */
[C---:B------:R-:W-:Y:S02]  /*2ec0*/  IMAD R61, R4.reuse, R24, R61 ;  /* 0x00000018043d7224 */ /* 0x040fe400078e023d */
[--C-:B------:R-:W-:Y:S02]  /*2ed0*/  @!P5 IMAD.IADD R45, R45, 0x1, -R4.reuse ;  /* 0x000000012d2dd824 */ /* 0x100fe400078e0a04 */
[----:B------:R-:W-:Y:S01]  /*2ee0*/  @!P3 IMAD.IADD R59, R59, 0x1, -R4 ;  /* 0x000000013b3bb824 */ /* 0x000fe200078e0a04 */
[C---:B------:R-:W-:Y:S01]  /*2ef0*/  ISETP.GT.U32.AND P3, PT, R4.reuse, R61, PT ;  /* 0x0000003d0400720c */ /* 0x040fe20003f64070 */
[----:B------:R-:W-:Y:S01]  /*2f00*/  IMAD.HI.U32 R46, R5, R63, RZ ;  /* 0x0000003f052e7227 */ /* 0x000fe200078e00ff */
[----:B------:R-:W-:-:S03]  /*2f10*/  ISETP.GT.U32.AND P5, PT, R4, R45, PT ;  /* 0x0000002d0400720c */ /* 0x000fc60003fa4070 */
[----:B------:R-:W-:Y:S02]  /*2f20*/  IMAD.MOV R46, RZ, RZ, -R46 ;  /* 0x000000ffff2e7224 */ /* 0x000fe400078e0a2e */
[----:B------:R-:W-:Y:S01]  /*2f30*/  @!P1 IMAD.IADD R49, R49, 0x1, -R4 ;  /* 0x0000000131319824 */ /* 0x000fe200078e0a04 */
[----:B------:R-:W-:Y:S01]  /*2f40*/  ISETP.GE.AND P1, PT, R65, RZ, PT ;  /* 0x000000ff4100720c */ /* 0x000fe20003f26270 */
[----:B------:R-:W-:Y:S02]  /*2f50*/  IMAD R63, R4, R46, R63 ;  /* 0x0000002e043f7224 */ /* 0x000fe400078e023f */
[----:B------:R-:W-:-:S04]  /*2f60*/  IMAD.HI.U32 R24, R5, R50, RZ ;  /* 0x0000003205187227 */ /* 0x000fc800078e00ff */
[----:B------:R-:W-:Y:S01]  /*2f70*/  @!P3 IMAD.IADD R61, R61, 0x1, -R4 ;  /* 0x000000013d3db824 */ /* 0x000fe200078e0a04 */
[----:B------:R-:W-:Y:S01]  /*2f80*/  ISETP.GT.U32.AND P3, PT, R4, R49, PT ;  /* 0x000000310400720c */ /* 0x000fe20003f64070 */
[----:B------:R-:W-:-:S04]  /*2f90*/  IMAD.HI.U32 R46, R5, R66, RZ ;  /* 0x00000042052e7227 */ /* 0x000fc800078e00ff */
[----:B------:R-:W-:-:S04]  /*2fa0*/  IMAD.HI.U32 R48, R5, R70, RZ ;  /* 0x0000004605307227 */ /* 0x000fc800078e00ff */
[----:B------:R-:W-:Y:S01]  /*2fb0*/  @!P5 IMAD.IADD R45, R45, 0x1, -R4 ;  /* 0x000000012d2dd824 */ /* 0x000fe200078e0a04 */
[C---:B------:R-:W-:Y:S01]  /*2fc0*/  ISETP.GT.U32.AND P5, PT, R4.reuse, R63, PT ;  /* 0x0000003f0400720c */ /* 0x040fe20003fa4070 */
[----:B------:R-:W-:Y:S01]  /*2fd0*/  IMAD.MOV R67, RZ, RZ, -R24 ;  /* 0x000000ffff437224 */ /* 0x000fe200078e0a18 */
[----:B------:R-:W-:Y:S01]  /*2fe0*/  IABS R24, R80 ;  /* 0x0000005000187213 */ /* 0x000fe20000000000 */
[----:B------:R-:W-:Y:S01]  /*2ff0*/  IMAD.MOV R69, RZ, RZ, -R46 ;  /* 0x000000ffff457224 */ /* 0x000fe200078e0a2e */
[----:B------:R-:W-:Y:S01]  /*3000*/  IABS R46, R74 ;  /* 0x0000004a002e7213 */ /* 0x000fe20000000000 */
[----:B------:R-:W-:Y:S01]  /*3010*/  IMAD.MOV R71, RZ, RZ, -R48 ;  /* 0x000000ffff477224 */ /* 0x000fe200078e0a30 */
[----:B------:R-:W-:Y:S01]  /*3020*/  IABS R48, R0 ;  /* 0x0000000000307213 */ /* 0x000fe20000000000 */
[C---:B------:R-:W-:Y:S02]  /*3030*/  IMAD R65, R4.reuse, R67, R50 ;  /* 0x0000004304417224 */ /* 0x040fe400078e0232 */
[----:B------:R-:W-:-:S02]  /*3040*/  IMAD R67, R4, R69, R66 ;  /* 0x0000004504437224 */ /* 0x000fc400078e0242 */
[C---:B------:R-:W-:Y:S02]  /*3050*/  IMAD R69, R4.reuse, R71, R70 ;  /* 0x0000004704457224 */ /* 0x040fe400078e0246 */
[----:B------:R-:W-:Y:S02]  /*3060*/  IMAD.MOV.U32 R71, RZ, RZ, R24 ;  /* 0x000000ffff477224 */ /* 0x000fe400078e0018 */
[----:B------:R-:W-:Y:S01]  /*3070*/  @!P3 IMAD.IADD R49, R49, 0x1, -R4 ;  /* 0x000000013131b824 */ /* 0x000fe200078e0a04 */
[----:B------:R-:W-:Y:S01]  /*3080*/  ISETP.GT.U32.AND P3, PT, R4, R65, PT ;  /* 0x000000410400720c */ /* 0x000fe20003f64070 */
[----:B------:R-:W-:Y:S02]  /*3090*/  IMAD.MOV.U32 R66, RZ, RZ, R3 ;  /* 0x000000ffff427224 */ /* 0x000fe400078e0003 */
[----:B------:R-:W-:-:S04]  /*30a0*/  IMAD.HI.U32 R3, R5, R71, RZ ;  /* 0x0000004705037227 */ /* 0x000fc800078e00ff */
        /* <DEDUP_REMOVED lines=8> */
[----:B------:R-:W-:Y:S01]  /*3130*/  @!P3 IMAD.IADD R65, R65, 0x1, -R4 ;  /* 0x000000014141b824 */ /* 0x000fe200078e0a04 */
[C---:B------:R-:W-:Y:S01]  /*3140*/  ISETP.GT.U32.AND P3, PT, R4.reuse, R71, PT ;  /* 0x000000470400720c */ /* 0x040fe20003f64070 */
[----:B------:R-:W-:Y:S02]  /*3150*/  IMAD R73, R4, R3, R73 ;  /* 0x0000000304497224 */ /* 0x000fe400078e0249 */
[----:B------:R-:W-:-:S04]  /*3160*/  IMAD.HI.U32 R3, R5, R75, RZ ;  /* 0x0000004b05037227 */ /* 0x000fc800078e00ff */
[--C-:B------:R-:W-:Y:S01]  /*3170*/  @!P5 IMAD.IADD R61, R61, 0x1, -R4.reuse ;  /* 0x000000013d3dd824 */ /* 0x100fe200078e0a04 */
[C---:B------:R-:W-:Y:S01]  /*3180*/  ISETP.GT.U32.AND P5, PT, R4.reuse, R67, PT ;  /* 0x000000430400720c */ /* 0x040fe20003fa4070 */
[----:B------:R-:W-:Y:S02]  /*3190*/  IMAD.MOV R3, RZ, RZ, -R3 ;  /* 0x000000ffff037224 */ /* 0x000fe400078e0a03 */
[--C-:B------:R-:W-:Y:S01]  /*31a0*/  @!P0 IMAD.IADD R63, R63, 0x1, -R4.reuse ;  /* 0x000000013f3f8824 */ /* 0x100fe200078e0a04 */
[C---:B------:R-:W-:Y:S01]  /*31b0*/  ISETP.GT.U32.AND P0, PT, R4.reuse, R69, PT ;  /* 0x000000450400720c */ /* 0x040fe20003f04070 */
[C---:B------:R-:W-:Y:S02]  /*31c0*/  IMAD R75, R4.reuse, R3, R75 ;  /* 0x00000003044b7224 */ /* 0x040fe400078e024b */
[----:B------:R-:W-:Y:S02]  /*31d0*/  @!P3 IMAD.IADD R71, R71, 0x1, -R4 ;  /* 0x000000014747b824 */ /* 0x000fe400078e0a04 */
[----:B------:R-:W-:Y:S01]  /*31e0*/  IMAD.MOV.U32 R72, RZ, RZ, R49 ;  /* 0x000000ffff487224 */ /* 0x000fe200078e0031 */
[----:B------:R-:W-:Y:S01]  /*31f0*/  ISETP.GT.U32.AND P3, PT, R4, R75, PT ;  /* 0x0000004b0400720c */ /* 0x000fe20003f64070 */
[----:B------:R-:W-:-:S02]  /*3200*/  @!P6 IMAD.MOV R59, RZ, RZ, -R59 ;  /* 0x000000ffff3be224 */ /* 0x000fc400078e0a3b */
[----:B------:R-:W-:Y:S01]  /*3210*/  @!P5 IMAD.IADD R67, R67, 0x1, -R4 ;  /* 0x000000014343d824 */ /* 0x000fe200078e0a04 */
[----:B------:R-:W-:Y:S01]  /*3220*/  ISETP.GT.U32.AND P5, PT, R4, R73, PT ;  /* 0x000000490400720c */ /* 0x000fe20003fa4070 */
[----:B------:R-:W-:Y:S02]  /*3230*/  @!P1 IMAD.MOV R72, RZ, RZ, -R72 ;  /* 0x000000ffff489224 */ /* 0x000fe400078e0a48 */
[----:B------:R-:W-:Y:S01]  /*3240*/  @!P0 IMAD.IADD R69, R69, 0x1, -R4 ;  /* 0x0000000145458824 */ /* 0x000fe200078e0a04 */
[----:B------:R-:W-:Y:S01]  /*3250*/  ISETP.GE.AND P0, PT, R68, RZ, PT ;  /* 0x000000ff4400720c */ /* 0x000fe20003f06270 */
[----:B------:R-:W-:Y:S01]  /*3260*/  IMAD.MOV.U32 R68, RZ, RZ, R47 ;  /* 0x000000ffff447224 */ /* 0x000fe200078e002f */
[----:B------:R-:W-:Y:S01]  /*3270*/  ISETP.GT.U32.AND P6, PT, R4, R67, PT ;  /* 0x000000430400720c */ /* 0x000fe20003fc4070 */
[----:B------:R-:W-:-:S04]  /*3280*/  IMAD.HI.U32 R24, R5, R77, RZ ;  /* 0x0000004d05187227 */ /* 0x000fc800078e00ff */
[--C-:B------:R-:W-:Y:S02]  /*3290*/  @!P3 IMAD.IADD R75, R75, 0x1, -R4.reuse ;  /* 0x000000014b4bb824 */ /* 0x100fe400078e0a04 */
[----:B------:R-:W-:Y:S01]  /*32a0*/  @!P5 IMAD.IADD R73, R73, 0x1, -R4 ;  /* 0x000000014949d824 */ /* 0x000fe200078e0a04 */
[C---:B------:R-:W-:Y:S01]  /*32b0*/  ISETP.GT.U32.AND P5, PT, R4.reuse, R69, PT ;  /* 0x000000450400720c */ /* 0x040fe20003fa4070 */
[----:B------:R-:W-:Y:S01]  /*32c0*/  @!P4 IMAD.MOV R68, RZ, RZ, -R68 ;  /* 0x000000ffff44c224 */ /* 0x000fe200078e0a44 */
[C---:B------:R-:W-:Y:S01]  /*32d0*/  ISETP.GT.U32.AND P4, PT, R4.reuse, R65, PT ;  /* 0x000000410400720c */ /* 0x040fe20003f84070 */
[C---:B------:R-:W-:Y:S01]  /*32e0*/  IMAD.HI.U32 R3, R5.reuse, R46, RZ ;  /* 0x0000002e05037227 */ /* 0x040fe200078e00ff */
[C---:B------:R-:W-:Y:S02]  /*32f0*/  ISETP.GT.U32.AND P1, PT, R4.reuse, R75, PT ;  /* 0x0000004b0400720c */ /* 0x040fe40003f24070 */
[----:B------:R-:W-:Y:S01]  /*3300*/  ISETP.GT.U32.AND P3, PT, R4, R73, PT ;  /* 0x000000490400720c */ /* 0x000fe20003f64070 */
[----:B------:R-:W-:-:S04]  /*3310*/  IMAD.HI.U32 R5, R5, R48, RZ ;  /* 0x0000003005057227 */ /* 0x000fc800078e00ff */
[----:B------:R-:W-:Y:S02]  /*3320*/  IMAD.MOV R24, RZ, RZ, -R24 ;  /* 0x000000ffff187224 */ /* 0x000fe400078e0a18 */
[----:B------:R-:W-:Y:S02]  /*3330*/  IMAD.MOV R3, RZ, RZ, -R3 ;  /* 0x000000ffff037224 */ /* 0x000fe400078e0a03 */
[----:B------:R-:W-:Y:S02]  /*3340*/  IMAD.MOV R5, RZ, RZ, -R5 ;  /* 0x000000ffff057224 */ /* 0x000fe400078e0a05 */
[----:B------:R-:W-:Y:S02]  /*3350*/  IMAD.MOV.U32 R70, RZ, RZ, R45 ;  /* 0x000000ffff467224 */ /* 0x000fe400078e002d */
[----:B------:R-:W-:Y:S01]  /*3360*/  IMAD R77, R4, R24, R77 ;  /* 0x00000018044d7224 */ /* 0x000fe200078e024d */
[----:B------:R-:W-:Y:S01]  /*3370*/  LOP3.LUT R24, R2, 0x40, RZ, 0xc0, !PT ;  /* 0x0000004002187812 */ /* 0x000fe200078ec0ff */
[----:B------:R-:W-:-:S02]  /*3380*/  IMAD R45, R4, R3, R46 ;  /* 0x00000003042d7224 */ /* 0x000fc400078e022e */
[C---:B------:R-:W-:Y:S01]  /*3390*/  IMAD R47, R4.reuse, R5, R48 ;  /* 0x00000005042f7224 */ /* 0x040fe200078e0230 */
[----:B------:R-:W-:Y:S01]  /*33a0*/  SHF.R.S32.HI R5, RZ, 0x1f, R112 ;  /* 0x0000001fff057819 */ /* 0x000fe20000011470 */
[--C-:B------:R-:W-:Y:S01]  /*33b0*/  @!P4 IMAD.IADD R65, R65, 0x1, -R4.reuse ;  /* 0x000000014141c824 */ /* 0x100fe200078e0a04 */
[C---:B------:R-:W-:Y:S01]  /*33c0*/  ISETP.GT.U32.AND P4, PT, R4.reuse, R77, PT ;  /* 0x0000004d0400720c */ /* 0x040fe20003f84070 */
[--C-:B------:R-:W-:Y:S01]  /*33d0*/  @!P6 IMAD.IADD R67, R67, 0x1, -R4.reuse ;  /* 0x000000014343e824 */ /* 0x100fe200078e0a04 */
[C---:B------:R-:W-:Y:S01]  /*33e0*/  ISETP.GT.U32.AND P6, PT, R4.reuse, R45, PT ;  /* 0x0000002d0400720c */ /* 0x040fe20003fc4070 */
[----:B------:R-:W-:Y:S01]  /*33f0*/  @!P1 IMAD.IADD R75, R75, 0x1, -R4 ;  /* 0x000000014b4b9824 */ /* 0x000fe200078e0a04 */
[C---:B------:R-:W-:Y:S01]  /*3400*/  ISETP.GT.U32.AND P1, PT, R4.reuse, R47, PT ;  /* 0x0000002f0400720c */ /* 0x040fe20003f24070 */
[----:B------:R-:W-:Y:S01]  /*3410*/  @!P2 IMAD.MOV R70, RZ, RZ, -R70 ;  /* 0x000000ffff46a224 */ /* 0x000fe200078e0a46 */
[----:B------:R-:W-:Y:S01]  /*3420*/  ISETP.GT.U32.AND P2, PT, R4, R71, PT ;  /* 0x000000470400720c */ /* 0x000fe20003f44070 */
[--C-:B------:R-:W-:Y:S01]  /*3430*/  @!P3 IMAD.IADD R73, R73, 0x1, -R4.reuse ;  /* 0x000000014949b824 */ /* 0x100fe200078e0a04 */
[----:B------:R-:W-:Y:S01]  /*3440*/  ISETP.GE.AND P3, PT, R83, RZ, PT ;  /* 0x000000ff5300720c */ /* 0x000fe20003f66270 */
[--C-:B------:R-:W-:Y:S01]  /*3450*/  @!P5 IMAD.IADD R69, R69, 0x1, -R4.reuse ;  /* 0x000000014545d824 */ /* 0x100fe200078e0a04 */
[----:B------:R-:W-:Y:S01]  /*3460*/  ISETP.GE.AND P5, PT, R84, RZ, PT ;  /* 0x000000ff5400720c */ /* 0x000fe20003fa6270 */
[----:B------:R-:W-:Y:S01]  /*3470*/  @!P0 IMAD.MOV R61, RZ, RZ, -R61 ;  /* 0x000000ffff3d8224 */ /* 0x000fe200078e0a3d */
[----:B------:R-:W-:Y:S01]  /*3480*/  LEA.HI R112, R5, R112, RZ, 0x7 ;  /* 0x0000007005707211 */ /* 0x000fe200078f38ff */
[--C-:B------:R-:W-:Y:S01]  /*3490*/  @!P4 IMAD.IADD R77, R77, 0x1, -R4.reuse ;  /* 0x000000014d4dc824 */ /* 0x100fe200078e0a04 */
[----:B------:R-:W-:Y:S01]  /*34a0*/  ISETP.GE.AND P4, PT, R81, RZ, PT ;  /* 0x000000ff5100720c */ /* 0x000fe20003f86270 */
[--C-:B------:R-:W-:Y:S01]  /*34b0*/  @!P6 IMAD.IADD R45, R45, 0x1, -R4.reuse ;  /* 0x000000012d2de824 */ /* 0x100fe200078e0a04 */
[----:B------:R-:W-:Y:S01]  /*34c0*/  LOP3.LUT R5, RZ, R57, RZ, 0x33, !PT ;  /* 0x00000039ff057212 */ /* 0x000fe200078e33ff */
[--C-:B------:R-:W-:Y:S01]  /*34d0*/  @!P1 IMAD.IADD R47, R47, 0x1, -R4.reuse ;  /* 0x000000012f2f9824 */ /* 0x100fe200078e0a04 */
[----:B------:R-:W-:Y:S01]  /*34e0*/  ISETP.GT.U32.AND P0, PT, R4, R77, PT ;  /* 0x0000004d0400720c */ /* 0x000fe20003f04070 */
[--C-:B------:R-:W-:Y:S01]  /*34f0*/  @!P2 IMAD.IADD R71, R71, 0x1, -R4.reuse ;  /* 0x000000014747a824 */ /* 0x100fe200078e0a04 */
[----:B------:R-:W-:Y:S01]  /*3500*/  ISETP.GE.AND P2, PT, R82, RZ, PT ;  /* 0x000000ff5200720c */ /* 0x000fe20003f46270 */
[----:B------:R-:W-:Y:S01]  /*3510*/  @!P3 IMAD.MOV R67, RZ, RZ, -R67 ;  /* 0x000000ffff43b224 */ /* 0x000fe200078e0a43 */
[C---:B------:R-:W-:Y:S01]  /*3520*/  ISETP.GT.U32.AND P6, PT, R4.reuse, R45, PT ;  /* 0x0000002d0400720c */ /* 0x040fe20003fc4070 */
[----:B------:R-:W-:Y:S01]  /*3530*/  @!P5 IMAD.MOV R63, RZ, RZ, -R63 ;  /* 0x000000ffff3fd224 */ /* 0x000fe200078e0a3f */
[----:B------:R-:W-:Y:S01]  /*3540*/  ISETP.GT.U32.AND P3, PT, R4, R47, PT ;  /* 0x0000002f0400720c */ /* 0x000fe20003f64070 */
[----:B------:R-:W-:Y:S01]  /*3550*/  IMAD.SHL.U32 R3, R2, 0x2, RZ ;  /* 0x0000000202037824 */ /* 0x000fe200078e00ff */
[----:B------:R-:W-:Y:S01]  /*3560*/  ISETP.GE.AND P5, PT, R80, RZ, PT ;  /* 0x000000ff5000720c */ /* 0x000fe20003fa6270 */
[----:B------:R-:W-:Y:S01]  /*3570*/  @!P4 IMAD.MOV R69, RZ, RZ, -R69 ;  /* 0x000000ffff45c224 */ /* 0x000fe200078e0a45 */
[----:B------:R-:W-:Y:S01]  /*3580*/  ISETP.GE.AND P1, PT, R78, RZ, PT ;  /* 0x000000ff4e00720c */ /* 0x000fe20003f26270 */
[----:B------:R-:W-:Y:S01]  /*3590*/  IMAD R111, R111, UR5, RZ ;  /* 0x000000056f6f7c24 */ /* 0x000fe2000f8e02ff */
[----:B------:R-:W-:Y:S01]  /*35a0*/  ISETP.NE.AND P4, PT, R57, RZ, PT ;  /* 0x000000ff3900720c */ /* 0x000fe20003f85270 */
[--C-:B------:R-:W-:Y:S01]  /*35b0*/  @!P0 IMAD.IADD R77, R77, 0x1, -R4.reuse ;  /* 0x000000014d4d8824 */ /* 0x100fe200078e0a04 */
[----:B------:R-:W-:Y:S01]  /*35c0*/  ISETP.GE.AND P0, PT, R76, RZ, PT ;  /* 0x000000ff4c00720c */ /* 0x000fe20003f06270 */
[----:B------:R-:W-:Y:S01]  /*35d0*/  @!P2 IMAD.MOV R65, RZ, RZ, -R65 ;  /* 0x000000ffff41a224 */ /* 0x000fe200078e0a41 */
[----:B------:R-:W-:Y:S01]  /*35e0*/  ISETP.GE.AND P2, PT, R79, RZ, PT ;  /* 0x000000ff4f00720c */ /* 0x000fe20003f46270 */
[--C-:B------:R-:W-:Y:S01]  /*35f0*/  @!P6 IMAD.IADD R45, R45, 0x1, -R4.reuse ;  /* 0x000000012d2de824 */ /* 0x100fe200078e0a04 */
[----:B------:R-:W-:Y:S01]  /*3600*/  ISETP.GE.AND P6, PT, R74, RZ, PT ;  /* 0x000000ff4a00720c */ /* 0x000fe20003fc6270 */
[----:B------:R-:W-:Y:S01]  /*3610*/  @!P3 IMAD.IADD R47, R47, 0x1, -R4 ;  /* 0x000000012f2fb824 */ /* 0x000fe200078e0a04 */
[----:B------:R-:W-:Y:S01]  /*3620*/  ISETP.GE.AND P3, PT, R0, RZ, PT ;  /* 0x000000ff0000720c */ /* 0x000fe20003f66270 */
[----:B------:R-:W-:Y:S01]  /*3630*/  IMAD R4, R110, UR60, RZ ;  /* 0x0000003c6e047c24 */ /* 0x000fe2000f8e02ff */
[----:B------:R-:W-:Y:S01]  /*3640*/  LOP3.LUT R3, R3, 0x7e, RZ, 0xc0, !PT ;  /* 0x0000007e03037812 */ /* 0x000fe200078ec0ff */
[----:B------:R-:W-:Y:S01]  /*3650*/  IMAD.MOV.U32 R74, RZ, RZ, R45 ;  /* 0x000000ffff4a7224 */ /* 0x000fe200078e002d */
[C---:B------:R-:W-:Y:S01]  /*3660*/  SEL R6, R5.reuse, R6, !P4 ;  /* 0x0000000605067207 */ /* 0x040fe20006000000 */
[----:B------:R-:W-:Y:S01]  /*3670*/  IMAD.MOV.U32 R76, RZ, RZ, R47 ;  /* 0x000000ffff4c7224 */ /* 0x000fe200078e002f */
[C---:B------:R-:W-:Y:S01]  /*3680*/  SEL R8, R5.reuse, R8, !P4 ;  /* 0x0000000805087207 */ /* 0x040fe20006000000 */
[C-C-:B------:R-:W-:Y:S01]  /*3690*/  IMAD R2, R24.reuse, 0x100, R3.reuse ;  /* 0x0000010018027824 */ /* 0x140fe200078e0203 */
[C---:B------:R-:W-:Y:S01]  /*36a0*/  SEL R11, R5.reuse, R11, !P4 ;  /* 0x0000000b050b7207 */ /* 0x040fe20006000000 */
[----:B------:R-:W-:Y:S01]  /*36b0*/  IMAD R3, R24, 0x80, R3 ;  /* 0x0000008018037824 */ /* 0x000fe200078e0203 */
[C---:B------:R-:W-:Y:S01]  /*36c0*/  SEL R10, R5.reuse, R10, !P4 ;  /* 0x0000000a050a7207 */ /* 0x040fe20006000000 */
[----:B------:R-:W-:Y:S01]  /*36d0*/  @!P5 IMAD.MOV R71, RZ, RZ, -R71 ;  /* 0x000000ffff47d224 */ /* 0x000fe200078e0a47 */
[----:B------:R-:W-:Y:S01]  /*36e0*/  LEA R24, P5, R4, UR8, 0x1 ;  /* 0x0000000804187c11 */ /* 0x000fe2000f8a08ff */
[----:B------:R-:W-:Y:S01]  /*36f0*/  IMAD R6, R6, UR10, RZ ;  /* 0x0000000a06067c24 */ /* 0x000fe2000f8e02ff */
[C---:B------:R-:W-:Y:S01]  /*3700*/  SEL R45, R5.reuse, R15, !P4 ;  /* 0x0000000f052d7207 */ /* 0x040fe20006000000 */
[----:B------:R-:W-:Y:S01]  /*3710*/  @!P1 IMAD.MOV R73, RZ, RZ, -R73 ;  /* 0x000000ffff499224 */ /* 0x000fe200078e0a49 */
        /* <DEDUP_REMOVED lines=9> */
[----:B------:R-:W-:Y:S01]  /*37b0*/  IMAD R8, R8, UR10, RZ ;  /* 0x0000000a08087c24 */ /* 0x000fe2000f8e02ff */
[----:B------:R-:W-:Y:S01]  /*37c0*/  SEL R18, R5, R18, !P4 ;  /* 0x0000001205127207 */ /* 0x000fe20006000000 */
[----:B------:R-:W-:Y:S01]  /*37d0*/  IMAD R11, R11, UR10, RZ ;  /* 0x0000000a0b0b7c24 */ /* 0x000fe2000f8e02ff */
[----:B------:R-:W-:Y:S01]  /*37e0*/  SEL R20, R5, R20, !P4 ;  /* 0x0000001405147207 */ /* 0x000fe20006000000 */
[----:B------:R-:W-:Y:S01]  /*37f0*/  IMAD R10, R10, UR10, RZ ;  /* 0x0000000a0a0a7c24 */ /* 0x000fe2000f8e02ff */
[----:B------:R-:W-:Y:S01]  /*3800*/  LEA.HI.X.SX32 R25, R4, UR9, 0x1, P5 ;  /* 0x0000000904197c11 */ /* 0x000fe2000a8f0eff */
[----:B------:R-:W-:Y:S01]  /*3810*/  IMAD R45, R45, UR10, RZ ;  /* 0x0000000a2d2d7c24 */ /* 0x000fe2000f8e02ff */
[----:B------:R-:W-:Y:S01]  /*3820*/  SEL R22, R5, R22, !P4 ;  /* 0x0000001605167207 */ /* 0x000fe20006000000 */
[----:B------:R-:W-:Y:S01]  /*3830*/  IMAD R9, R9, UR10, RZ ;  /* 0x0000000a09097c24 */ /* 0x000fe2000f8e02ff */
[----:B------:R-:W-:Y:S01]  /*3840*/  LEA R90, P5, R6, R24, 0x1 ;  /* 0x00000018065a7211 */ /* 0x000fe200078a08ff */
[----:B------:R-:W-:Y:S01]  /*3850*/  IMAD R46, R46, UR10, RZ ;  /* 0x0000000a2e2e7c24 */ /* 0x000fe2000f8e02ff */
[C---:B------:R-:W-:Y:S01]  /*3860*/  SEL R7, R5.reuse, R7, !P4 ;  /* 0x0000000705077207 */ /* 0x040fe20006000000 */
[----:B------:R-:W-:Y:S01]  /*3870*/  IMAD R17, R16, UR10, RZ ;  /* 0x0000000a10117c24 */ /* 0x000fe2000f8e02ff */
[C---:B------:R-:W-:Y:S01]  /*3880*/  SEL R13, R5.reuse, R13, !P4 ;  /* 0x0000000d050d7207 */ /* 0x040fe20006000000 */
[----:B------:R-:W-:Y:S01]  /*3890*/  IMAD R50, R50, UR10, RZ ;  /* 0x0000000a32327c24 */ /* 0x000fe2000f8e02ff */
[----:B------:R-:W-:Y:S01]  /*38a0*/  SEL R14, R5, R14, !P4 ;  /* 0x0000000e050e7207 */ /* 0x000fe20006000000 */
[----:B------:R-:W-:Y:S01]  /*38b0*/  IMAD R7, R7, UR10, RZ ;  /* 0x0000000a07077c24 */ /* 0x000fe2000f8e02ff */
[C---:B------:R-:W-:Y:S01]  /*38c0*/  SEL R47, R5.reuse, R19, !P4 ;  /* 0x00000013052f7207 */ /* 0x040fe20006000000 */
[----:B------:R-:W-:Y:S01]  /*38d0*/  IMAD R19, R18, UR10, RZ ;  /* 0x0000000a12137c24 */ /* 0x000fe2000f8e02ff */
[C---:B------:R-:W-:Y:S01]  /*38e0*/  SEL R48, R5.reuse, R21, !P4 ;  /* 0x0000001505307207 */ /* 0x040fe20006000000 */
[----:B------:R-:W-:Y:S01]  /*38f0*/  IMAD R21, R20, UR10, RZ ;  /* 0x0000000a14157c24 */ /* 0x000fe2000f8e02ff */
[C---:B------:R-:W-:Y:S01]  /*3900*/  SEL R49, R5.reuse, R23, !P4 ;  /* 0x0000001705317207 */ /* 0x040fe20006000000 */
[----:B------:R-:W-:Y:S01]  /*3910*/  IMAD R23, R22, UR10, RZ ;  /* 0x0000000a16177c24 */ /* 0x000fe2000f8e02ff */
[----:B------:R-:W-:Y:S01]  /*3920*/  SEL R26, R5, R26, !P4 ;  /* 0x0000001a051a7207 */ /* 0x000fe20006000000 */
[----:B------:R-:W-:Y:S01]  /*3930*/  IMAD R13, R13, UR10, RZ ;  /* 0x0000000a0d0d7c24 */ /* 0x000fe2000f8e02ff */
[----:B------:R-:W-:Y:S01]  /*3940*/  SEL R27, R5, R27, !P4 ;  /* 0x0000001b051b7207 */ /* 0x000fe20006000000 */
        /* <DEDUP_REMOVED lines=87> */
[-C--:B------:R-:W-:Y:S01]  /*3ec0*/  LEA R93, P2, R8, R24.reuse, 0x1 ;  /* 0x00000018085d7211 */ /* 0x080fe200078408ff */
[----:B------:R-:W-:Y:S01]  /*3ed0*/  IMAD R71, R71, UR10, RZ ;  /* 0x0000000a47477c24 */ /* 0x000fe2000f8e02ff */
[-C--:B------:R-:W-:Y:S01]  /*3ee0*/  LEA R94, P1, R11, R24.reuse, 0x1 ;  /* 0x000000180b5e7211 */ /* 0x080fe200078208ff */
[----:B------:R-:W-:Y:S01]  /*3ef0*/  IMAD R73, R73, UR10, RZ ;  /* 0x0000000a49497c24 */ /* 0x000fe2000f8e02ff */
[-C--:B------:R-:W-:Y:S01]  /*3f00*/  LEA.HI.X.SX32 R16, R6, R25.reuse, 0x1, P5 ;  /* 0x0000001906107211 */ /* 0x080fe200028f0eff */
        /* <DEDUP_REMOVED lines=8> */
[----:B------:R-:W-:Y:S01]  /*3f90*/  ULDC.64 UR8, c[0x0][0x210] ;  /* 0x0000840000087ab9 */ /* 0x000fe20000000a00 */
[-C--:B------:R-:W-:Y:S01]  /*3fa0*/  LEA R100, P2, R46, R24.reuse, 0x1 ;  /* 0x000000182e647211 */ /* 0x080fe200078408ff */
[----:B------:R-:W-:Y:S01]  /*3fb0*/  UIADD3 UR5, UR4, 0x8000, URZ ;  /* 0x0000800004057890 */ /* 0x000fe2000fffe03f */
[-C--:B------:R-:W-:Y:S01]  /*3fc0*/  LEA R95, P0, R5, R24.reuse, 0x1 ;  /* 0x00000018055f7211 */ /* 0x080fe200078008ff */
[----:B------:R-:W-:Y:S01]  /*3fd0*/  USHF.L.U32 UR60, UR60, 0x7, URZ ;  /* 0x000000073c3c7899 */ /* 0x000fe2000800063f */
[-C--:B------:R-:W-:Y:S01]  /*3fe0*/  LEA.HI.X.SX32 R4, R11, R25.reuse, 0x1, P1 ;  /* 0x000000190b047211 */ /* 0x080fe200008f0eff */
[----:B------:R-:W-:Y:S01]  /*3ff0*/  USHF.R.U32.HI UR5, URZ, 0x4, UR5 ;  /* 0x000000043f057899 */ /* 0x000fe20008011605 */
[-C--:B------:R-:W-:Y:S01]  /*4000*/  LEA.HI.X.SX32 R14, R10, R25.reuse, 0x1, P6 ;  /* 0x000000190a0e7211 */ /* 0x080fe200030f0eff */
[----:B------:R-:W-:Y:S01]  /*4010*/  USHF.R.S32.HI UR10, URZ, 0x1f, UR60 ;  /* 0x0000001f3f0a7899 */ /* 0x000fe2000801143c */
[-C--:B------:R-:W-:Y:S01]  /*4020*/  LEA R101, P1, R19, R24.reuse, 0x1 ;  /* 0x0000001813657211 */ /* 0x080fe200078208ff */
[----:B------:R-:W-:Y:S01]  /*4030*/  USGXT.U32 UR38, UR5, 0xe ;  /* 0x0000000e0526789a */ /* 0x000fe20008000000 */
[-C--:B------:R-:W-:Y:S01]  /*4040*/  LEA.HI.X.SX32 R8, R45, R25.reuse, 0x1, P5 ;  /* 0x000000192d087211 */ /* 0x080fe200028f0eff */
[----:B------:R-:W-:Y:S01]  /*4050*/  USHF.L.U32 UR5, UR60, 0x1, URZ ;  /* 0x000000013c057899 */ /* 0x000fe2000800063f */
[----:B------:R-:W-:Y:S01]  /*4060*/  LEA.HI.X.SX32 R12, R9, R25, 0x1, P4 ;  /* 0x00000019090c7211 */ /* 0x000fe200020f0eff */
[----:B------:R-:W-:Y:S01]  /*4070*/  USHF.L.U64.HI UR60, UR60, 0x1, UR10 ;  /* 0x000000013c3c7899 */ /* 0x000fe2000801020a */
[----:B------:R-:W-:-:S02]  /*4080*/  LEA R105, P5, R23, R24, 0x1 ;  /* 0x0000001817697211 */ /* 0x000fc400078a08ff */
[----:B------:R-:W-:Y:S02]  /*4090*/  CS2R R78, SRZ ;  /* 0x00000000004e7805 */ /* 0x000fe4000001ff00 */
[-C--:B------:R-:W-:Y:S02]  /*40a0*/  LEA.HI.X.SX32 R10, R46, R25.reuse, 0x1, P2 ;  /* 0x000000192e0a7211 */ /* 0x080fe400010f0eff */
[----:B------:R-:W-:Y:S02]  /*40b0*/  CS2R R80, SRZ ;  /* 0x0000000000507805 */ /* 0x000fe4000001ff00 */
[----:B------:R-:W-:Y:S02]  /*40c0*/  LEA R96, P4, R13, R24, 0x1 ;  /* 0x000000180d607211 */ /* 0x000fe400078808ff */
[----:B------:R-:W-:Y:S02]  /*40d0*/  CS2R R82, SRZ ;  /* 0x0000000000527805 */ /* 0x000fe4000001ff00 */
[----:B------:R-:W-:-:S02]  /*40e0*/  LEA.HI.X.SX32 R5, R5, R25, 0x1, P0 ;  /* 0x0000001905057211 */ /* 0x000fc400000f0eff */
[----:B------:R-:W-:Y:S02]  /*40f0*/  CS2R R84, SRZ ;  /* 0x0000000000547805 */ /* 0x000fe4000001ff00 */
[-C--:B------:R-:W-:Y:S02]  /*4100*/  LEA R107, P2, R50, R24.reuse, 0x1 ;  /* 0x00000018326b7211 */ /* 0x080fe400078408ff */
[-C--:B------:R-:W-:Y:S02]  /*4110*/  LEA R92, P3, R7, R24.reuse, 0x1 ;  /* 0x00000018075c7211 */ /* 0x080fe400078608ff */
[-C--:B------:R-:W-:Y:S02]  /*4120*/  LEA R102, P0, R47, R24.reuse, 0x1 ;  /* 0x000000182f667211 */ /* 0x080fe400078008ff */
[----:B------:R-:W-:Y:S02]  /*4130*/  LEA R97, P6, R15, R24, 0x1 ;  /* 0x000000180f617211 */ /* 0x000fe400078c08ff */
[----:B------:R-:W-:-:S02]  /*4140*/  LEA.HI.X.SX32 R11, R19, R25, 0x1, P1 ;  /* 0x00000019130b7211 */ /* 0x000fc400008f0eff */
[-C--:B------:R-:W-:Y:S02]  /*4150*/  LEA.HI.X.SX32 R19, R23, R25.reuse, 0x1, P5 ;  /* 0x0000001917137211 */ /* 0x080fe400028f0eff */
[-C--:B------:R-:W-:Y:S02]  /*4160*/  LEA.HI.X.SX32 R6, R13, R25.reuse, 0x1, P4 ;  /* 0x000000190d067211 */ /* 0x080fe400020f0eff */
[-C--:B------:R-:W-:Y:S02]  /*4170*/  LEA.HI.X.SX32 R23, R50, R25.reuse, 0x1, P2 ;  /* 0x0000001932177211 */ /* 0x080fe400010f0eff */
[-C--:B------:R-:W-:Y:S02]  /*4180*/  LEA.HI.X.SX32 R18, R7, R25.reuse, 0x1, P3 ;  /* 0x0000001907127211 */ /* 0x080fe400018f0eff */
[----:B------:R-:W-:Y:S02]  /*4190*/  LEA R108, P1, R26, R24, 0x1 ;  /* 0x000000181a6c7211 */ /* 0x000fe400078208ff */
[----:B------:R-:W-:-:S02]  /*41a0*/  LEA.HI.X.SX32 R13, R47, R25, 0x1, P0 ;  /* 0x000000192f0d7211 */ /* 0x000fc400000f0eff */
[-C--:B------:R-:W-:Y:S02]  /*41b0*/  LEA R216, P2, R32, R24.reuse, 0x1 ;  /* 0x0000001820d87211 */ /* 0x080fe400078408ff */
[-C--:B------:R-:W-:Y:S02]  /*41c0*/  LEA R99, P3, R17, R24.reuse, 0x1 ;  /* 0x0000001811637211 */ /* 0x080fe400078608ff */
[-C--:B------:R-:W-:Y:S02]  /*41d0*/  LEA R103, P4, R21, R24.reuse, 0x1 ;  /* 0x0000001815677211 */ /* 0x080fe400078808ff */
[----:B------:R-:W-:Y:S02]  /*41e0*/  LEA.HI.X.SX32 R7, R15, R25, 0x1, P6 ;  /* 0x000000190f077211 */ /* 0x000fe400030f0eff */
[-C--:B------:R-:W-:Y:S02]  /*41f0*/  LEA R109, P0, R27, R24.reuse, 0x1 ;  /* 0x000000181b6d7211 */ /* 0x080fe400078008ff */
[----:B------:R-:W-:-:S02]  /*4200*/  LEA R104, P6, R48, R24, 0x1 ;  /* 0x0000001830687211 */ /* 0x000fc400078c08ff */
[-C--:B------:R-:W-:Y:S02]  /*4210*/  LEA.HI.X.SX32 R89, R26, R25.reuse, 0x1, P1 ;  /* 0x000000191a597211 */ /* 0x080fe400008f0eff */
[-C--:B------:R-:W-:Y:S02]  /*4220*/  LEA.HI.X.SX32 R215, R32, R25.reuse, 0x1, P2 ;  /* 0x0000001920d77211 */ /* 0x080fe400010f0eff */
[-C--:B------:R-:W-:Y:S02]  /*4230*/  LEA.HI.X.SX32 R9, R17, R25.reuse, 0x1, P3 ;  /* 0x0000001911097211 */ /* 0x080fe400018f0eff */
[-C--:B------:R-:W-:Y:S02]  /*4240*/  LEA.HI.X.SX32 R15, R21, R25.reuse, 0x1, P4 ;  /* 0x00000019150f7211 */ /* 0x080fe400020f0eff */
[----:B------:R-:W-:Y:S02]  /*4250*/  LEA R223, P1, R33, R24, 0x1 ;  /* 0x0000001821df7211 */ /* 0x000fe400078208ff */
[----:B------:R-:W-:-:S02]  /*4260*/  LEA.HI.X.SX32 R91, R27, R25, 0x1, P0 ;  /* 0x000000191b5b7211 */ /* 0x000fc400000f0eff */
[----:B------:R-:W-:Y:S02]  /*4270*/  CS2R R26, SRZ ;  /* 0x00000000001a7805 */ /* 0x000fe4000001ff00 */
[-C--:B------:R-:W-:Y:S02]  /*4280*/  LEA R110, P2, R39, R24.reuse, 0x1 ;  /* 0x00000018276e7211 */ /* 0x080fe400078408ff */
[-C--:B------:R-:W-:Y:S02]  /*4290*/  LEA R196, P4, R28, R24.reuse, 0x1 ;  /* 0x000000181cc47211 */ /* 0x080fe400078808ff */
[----:B------:R-:W-:Y:S01]  /*42a0*/  LEA.HI.X.SX32 R17, R48, R25, 0x1, P6 ;  /* 0x0000001930117211 */ /* 0x000fe200030f0eff */
[----:B------:R0:W-:Y:S01]  /*42b0*/  STL [R1+0x4], R110 ;  /* 0x0000046e01007387 */ /* 0x0001e20000100800 */
[-C--:B------:R-:W-:Y:S02]  /*42c0*/  LEA R226, P0, R34, R24.reuse, 0x1 ;  /* 0x0000001822e27211 */ /* 0x080fe400078008ff */
[----:B------:R-:W-:-:S02]  /*42d0*/  LEA R203, P6, R29, R24, 0x1 ;  /* 0x000000181dcb7211 */ /* 0x000fc400078c08ff */
[-C--:B------:R-:W-:Y:S02]  /*42e0*/  LEA R106, P3, R49, R24.reuse, 0x1 ;  /* 0x00000018316a7211 */ /* 0x080fe400078608ff */
[-C--:B------:R-:W-:Y:S02]  /*42f0*/  LEA.HI.X.SX32 R219, R33, R25.reuse, 0x1, P1 ;  /* 0x0000001921db7211 */ /* 0x080fe400008f0eff */
[----:B------:R-:W-:Y:S02]  /*4300*/  CS2R R32, SRZ ;  /* 0x0000000000207805 */ /* 0x000fe4000001ff00 */
[-C--:B------:R-:W-:Y:S02]  /*4310*/  LEA.HI.X.SX32 R193, R28, R25.reuse, 0x1, P4 ;  /* 0x000000191cc17211 */ /* 0x080fe400020f0eff */
[----:B------:R-:W-:Y:S02]  /*4320*/  LEA R113, P1, R40, R24, 0x1 ;  /* 0x0000001828717211 */ /* 0x000fe400078208ff */
[----:B------:R-:W-:-:S02]  /*4330*/  LEA.HI.X.SX32 R225, R34, R25, 0x1, P0 ;  /* 0x0000001922e17211 */ /* 0x000fc400000f0eff */
[-C--:B------:R-:W-:Y:S01]  /*4340*/  LEA R233, P4, R35, R24.reuse, 0x1 ;  /* 0x0000001823e97211 */ /* 0x080fe200078808ff */
[----:B------:R1:W-:Y:S01]  /*4350*/  STL [R1+0xc], R113 ;  /* 0x00000c7101007387 */ /* 0x0003e20000100800 */
[-C--:B------:R-:W-:Y:S02]  /*4360*/  LEA.HI.X.SX32 R202, R29, R25.reuse, 0x1, P6 ;  /* 0x000000191dca7211 */ /* 0x080fe400030f0eff */
[----:B------:R-:W-:Y:S02]  /*4370*/  CS2R R28, SRZ ;  /* 0x00000000001c7805 */ /* 0x000fe4000001ff00 */
[-C--:B0-----:R-:W-:Y:S02]  /*4380*/  LEA R110, P0, R41, R24.reuse, 0x1 ;  /* 0x00000018296e7211 */ /* 0x081fe400078008ff */
[-C--:B------:R-:W-:Y:S02]  /*4390*/  LEA R209, P5, R30, R24.reuse, 0x1 ;  /* 0x000000181ed17211 */ /* 0x080fe400078a08ff */
[----:B------:R-:W-:Y:S01]  /*43a0*/  LEA.HI.X.SX32 R21, R49, R25, 0x1, P3 ;  /* 0x0000001931157211 */ /* 0x000fe200018f0eff */
[----:B------:R0:W-:Y:S01]  /*43b0*/  STL [R1+0x14], R110 ;  /* 0x0000146e01007387 */ /* 0x0001e20000100800 */
[----:B------:R-:W-:-:S02]  /*43c0*/  LEA R239, P6, R36, R24, 0x1 ;  /* 0x0000001824ef7211 */ /* 0x000fc400078c08ff */
[-C--:B------:R-:W-:Y:S02]  /*43d0*/  LEA R214, P3, R31, R24.reuse, 0x1 ;  /* 0x000000181fd67211 */ /* 0x080fe400078608ff */
[-C--:B------:R-:W-:Y:S02]  /*43e0*/  LEA.HI.X.SX32 R231, R35, R25.reuse, 0x1, P4 ;  /* 0x0000001923e77211 */ /* 0x080fe400020f0eff */
[----:B------:R-:W-:Y:S02]  /*43f0*/  CS2R R34, SRZ ;  /* 0x0000000000227805 */ /* 0x000fe4000001ff00 */
[-C--:B------:R-:W-:Y:S02]  /*4400*/  LEA.HI.X.SX32 R204, R30, R25.reuse, 0x1, P5 ;  /* 0x000000191ecc7211 */ /* 0x080fe400028f0eff */
[----:B-1----:R-:W-:Y:S02]  /*4410*/  LEA R113, P4, R42, R24, 0x1 ;  /* 0x000000182a717211 */ /* 0x002fe400078808ff */
[----:B------:R-:W-:-:S02]  /*4420*/  LEA.HI.X.SX32 R234, R36, R25, 0x1, P6 ;  /* 0x0000001924ea7211 */ /* 0x000fc400030f0eff */
[-C--:B------:R-:W-:Y:S01]  /*4430*/  LEA R241, P5, R37, R24.reuse, 0x1 ;  /* 0x0000001825f17211 */ /* 0x080fe200078a08ff */
[----:B------:R1:W-:Y:S01]  /*4440*/  STL [R1+0x24], R113 ;  /* 0x0000247101007387 */ /* 0x0003e20000100800 */
[-C--:B------:R-:W-:Y:S02]  /*4450*/  LEA.HI.X.SX32 R210, R31, R25.reuse, 0x1, P3 ;  /* 0x000000191fd27211 */ /* 0x080fe400018f0eff */
[----:B------:R-:W-:Y:S02]  /*4460*/  CS2R R30, SRZ ;  /* 0x00000000001e7805 */ /* 0x000fe4000001ff00 */
[-C--:B0-----:R-:W-:Y:S02]  /*4470*/  LEA R110, P6, R43, R24.reuse, 0x1 ;  /* 0x000000182b6e7211 */ /* 0x081fe400078c08ff */
[C---:B------:R-:W-:Y:S02]  /*4480*/  LEA R252, P3, R38.reuse, R24, 0x1 ;  /* 0x0000001826fc7211 */ /* 0x040fe400078608ff */
[-C--:B------:R-:W-:Y:S01]  /*4490*/  LEA.HI.X.SX32 R240, R37, R25.reuse, 0x1, P5 ;  /* 0x0000001925f07211 */ /* 0x080fe200028f0eff */
[----:B------:R0:W-:Y:S01]  /*44a0*/  STL [R1+0x2c], R110 ;  /* 0x00002c6e01007387 */ /* 0x0001e20000100800 */
[----:B------:R-:W-:-:S02]  /*44b0*/  LEA.HI.X.SX32 R249, R38, R25, 0x1, P3 ;  /* 0x0000001926f97211 */ /* 0x000fc400018f0eff */
[----:B------:R-:W-:Y:S02]  /*44c0*/  CS2R R36, SRZ ;  /* 0x0000000000247805 */ /* 0x000fe4000001ff00 */
[-C--:B-1----:R-:W-:Y:S02]  /*44d0*/  LEA R113, P5, R44, R24.reuse, 0x1 ;  /* 0x000000182c717211 */ /* 0x082fe400078a08ff */
[----:B------:R-:W-:Y:S02]  /*44e0*/  LEA.HI.X.SX32 R114, R39, R25, 0x1, P2 ;  /* 0x0000001927727211 */ /* 0x000fe400010f0eff */
[----:B------:R-:W-:Y:S02]  /*44f0*/  CS2R R38, SRZ ;  /* 0x0000000000267805 */ /* 0x000fe4000001ff00 */
[----:B------:R-:W-:Y:S01]  /*4500*/  SHF.R.S32.HI R112, RZ, 0x7, R112 ;  /* 0x00000007ff707819 */ /* 0x000fe20000011470 */
[----:B------:R1:W-:Y:S01]  /*4510*/  STL [R1+0x38], R113 ;  /* 0x0000387101007387 */ /* 0x0003e20000100800 */
[----:B0-----:R-:W-:-:S05]  /*4520*/  LEA R110, P3, R52, R24, 0x1 ;  /* 0x00000018346e7211 */ /* 0x001fca00078608ff */
[----:B------:R0:W-:Y:S01]  /*4530*/  STL [R1+0x44], R110 ;  /* 0x0000446e01007387 */ /* 0x0001e20000100800 */
[----:B-1----:R-:W-:-:S03]  /*4540*/  LEA R113, P2, R54, R24, 0x1 ;  /* 0x0000001836717211 */ /* 0x002fc600078408ff */
[----:B------:R1:W-:Y:S04]  /*4550*/  STL [R1], R114 ;  /* 0x0000007201007387 */ /* 0x0003e80000100800 */
[----:B------:R2:W-:Y:S01]  /*4560*/  STL [R1+0x58], R113 ;  /* 0x0000587101007387 */ /* 0x0005e20000100800 */
[-C--:B0-----:R-:W-:Y:S02]  /*4570*/  LEA.HI.X.SX32 R110, R40, R25.reuse, 0x1, P1 ;  /* 0x00000019286e7211 */ /* 0x081fe400008f0eff */
[----:B------:R-:W0:Y:S01]  /*4580*/  LDC R40, c[0x0][0x238] ;  /* 0x00008e00ff287b82 */ /* 0x000e220000000800 */
[----:B-1----:R-:W-:Y:S02]  /*4590*/  LEA R114, P1, R56, R24, 0x1 ;  /* 0x0000001838727211 */ /* 0x002fe400078208ff */
[----:B------:R1:W-:Y:S01]  /*45a0*/  STL [R1+0x8], R110 ;  /* 0x0000086e01007387 */ /* 0x0003e20000100800 */
[----:B--2---:R-:W-:-:S03]  /*45b0*/  LEA.HI.X.SX32 R113, R41, R25, 0x1, P0 ;  /* 0x0000001929717211 */ /* 0x004fc600000f0eff */
[----:B------:R2:W-:Y:S04]  /*45c0*/  STL [R1+0x60], R114 ;  /* 0x0000607201007387 */ /* 0x0005e80000100800 */
[----:B------:R3:W-:Y:S01]  /*45d0*/  STL [R1+0x10], R113 ;  /* 0x0000107101007387 */ /* 0x0007e20000100800 */
[----:B-1----:R-:W-:Y:S02]  /*45e0*/  LEA R110, P0, R51, R24, 0x1 ;  /* 0x00000018336e7211 */ /* 0x002fe400078008ff */
[----:B--2---:R-:W-:-:S03]  /*45f0*/  LEA.HI.X.SX32 R114, R42, R25, 0x1, P4 ;  /* 0x000000192a727211 */ /* 0x004fc600020f0eff */
[----:B------:R1:W-:Y:S01]  /*4600*/  STL [R1+0x68], R110 ;  /* 0x0000686e01007387 */ /* 0x0003e20000100800 */
[----:B---3--:R-:W-:-:S03]  /*4610*/  LEA R113, P4, R53, R24, 0x1 ;  /* 0x0000001835717211 */ /* 0x008fc600078808ff */
[----:B------:R2:W-:Y:S01]  /*4620*/  STL [R1+0x18], R114 ;  /* 0x0000187201007387 */ /* 0x0005e20000100800 */
[----:B0-----:R-:W-:-:S03]  /*4630*/  IMAD R159, R40, 0xfe, RZ ;  /* 0x000000fe289f7824 */ /* 0x001fc600078e02ff */
[----:B------:R0:W-:Y:S01]  /*4640*/  STL [R1+0x70], R113 ;  /* 0x0000707101007387 */ /* 0x0001e20000100800 */
[C---:B------:R-:W-:Y:S01]  /*4650*/  IMAD R160, R40.reuse, 0xfa, RZ ;  /* 0x000000fa28a07824 */ /* 0x040fe200078e02ff */
[-C--:B-1----:R-:W-:Y:S01]  /*4660*/  LEA.HI.X.SX32 R110, R43, R25.reuse, 0x1, P6 ;  /* 0x000000192b6e7211 */ /* 0x082fe200030f0eff */
[C---:B------:R-:W-:Y:S02]  /*4670*/  IMAD R161, R40.reuse, 0xf6, RZ ;  /* 0x000000f628a17824 */ /* 0x040fe400078e02ff */
[C---:B------:R-:W-:Y:S01]  /*4680*/  IMAD R162, R40.reuse, 0xf2, RZ ;  /* 0x000000f228a27824 */ /* 0x040fe200078e02ff */
[----:B--2---:R-:W-:Y:S01]  /*4690*/  LEA R114, P6, R55, R24, 0x1 ;  /* 0x0000001837727211 */ /* 0x004fe200078c08ff */
[----:B------:R1:W-:Y:S01]  /*46a0*/  STL [R1+0x28], R110 ;  /* 0x0000286e01007387 */ /* 0x0003e20000100800 */
[----:B------:R-:W-:Y:S01]  /*46b0*/  IMAD R163, R40, 0xee, RZ ;  /* 0x000000ee28a37824 */ /* 0x000fe200078e02ff */
[----:B0-----:R-:W-:Y:S02]  /*46c0*/  LEA.HI.X.SX32 R113, R44, R25, 0x1, P5 ;  /* 0x000000192c717211 */ /* 0x001fe400028f0eff */
[----:B------:R0:W-:Y:S01]  /*46d0*/  STL [R1+0x78], R114 ;  /* 0x0000787201007387 */ /* 0x0001e20000100800 */
[----:B------:R-:W-:-:S02]  /*46e0*/  IMAD R164, R40, 0xea, RZ ;  /* 0x000000ea28a47824 */ /* 0x000fc400078e02ff */
[C---:B------:R-:W-:Y:S01]  /*46f0*/  IMAD R165, R40.reuse, 0xe6, RZ ;  /* 0x000000e628a57824 */ /* 0x040fe200078e02ff */
[----:B------:R2:W-:Y:S01]  /*4700*/  STL [R1+0x30], R113 ;  /* 0x0000307101007387 */ /* 0x0005e20000100800 */
[----:B------:R-:W-:Y:S01]  /*4710*/  IMAD R166, R40, 0x7f, RZ ;  /* 0x0000007f28a67824 */ /* 0x000fe200078e02ff */
[-C--:B-1----:R-:W-:Y:S01]  /*4720*/  LEA R110, P5, R58, R24.reuse, 0x1 ;  /* 0x000000183a6e7211 */ /* 0x082fe200078a08ff */
[C---:B------:R-:W-:Y:S02]  /*4730*/  IMAD R167, R40.reuse, 0xe2, RZ ;  /* 0x000000e228a77824 */ /* 0x040fe400078e02ff */
[----:B------:R-:W-:Y:S01]  /*4740*/  IMAD R168, R40, 0x7d, RZ ;  /* 0x0000007d28a87824 */ /* 0x000fe200078e02ff */
[----:B0-----:R-:W-:Y:S01]  /*4750*/  LEA.HI.X.SX32 R114, R52, R25, 0x1, P3 ;  /* 0x0000001934727211 */ /* 0x001fe200018f0eff */
[----:B------:R0:W-:Y:S01]  /*4760*/  STL [R1+0x80], R110 ;  /* 0x0000806e01007387 */ /* 0x0001e20000100800 */
[----:B------:R-:W-:Y:S01]  /*4770*/  IMAD R169, R40, 0xde, RZ ;  /* 0x000000de28a97824 */ /* 0x000fe200078e02ff */
[----:B--2---:R-:W-:-:S02]  /*4780*/  LEA R113, P3, R60, R24, 0x1 ;  /* 0x000000183c717211 */ /* 0x004fc400078608ff */
[----:B------:R1:W-:Y:S01]  /*4790*/  STL [R1+0x40], R114 ;  /* 0x0000407201007387 */ /* 0x0003e20000100800 */
[C---:B------:R-:W-:Y:S02]  /*47a0*/  IMAD R170, R40.reuse, 0x7b, RZ ;  /* 0x0000007b28aa7824 */ /* 0x040fe400078e02ff */
[C---:B------:R-:W-:Y:S01]  /*47b0*/  IMAD R171, R40.reuse, 0xda, RZ ;  /* 0x000000da28ab7824 */ /* 0x040fe200078e02ff */
[----:B------:R2:W-:Y:S01]  /*47c0*/  STL [R1+0x88], R113 ;  /* 0x0000887101007387 */ /* 0x0005e20000100800 */
[----:B------:R-:W-:Y:S01]  /*47d0*/  IMAD R172, R40, 0x79, RZ ;  /* 0x0000007928ac7824 */ /* 0x000fe200078e02ff */
[-C--:B0-----:R-:W-:Y:S01]  /*47e0*/  LEA.HI.X.SX32 R110, R54, R25.reuse, 0x1, P2 ;  /* 0x00000019366e7211 */ /* 0x081fe200010f0eff */
[C---:B------:R-:W-:Y:S02]  /*47f0*/  IMAD R173, R40.reuse, 0xd6, RZ ;  /* 0x000000d628ad7824 */ /* 0x040fe400078e02ff */
[----:B------:R-:W-:Y:S01]  /*4800*/  IMAD R174, R40, 0x77, RZ ;  /* 0x0000007728ae7824 */ /* 0x000fe200078e02ff */
[----:B-1----:R-:W-:Y:S01]  /*4810*/  LEA R114, P2, R62, R24, 0x1 ;  /* 0x000000183e727211 */ /* 0x002fe200078408ff */
[----:B------:R0:W-:Y:S01]  /*4820*/  STL [R1+0x48], R110 ;  /* 0x0000486e01007387 */ /* 0x0001e20000100800 */
[----:B------:R-:W-:Y:S01]  /*4830*/  IMAD R175, R40, 0xd2, RZ ;  /* 0x000000d228af7824 */ /* 0x000fe200078e02ff */
[----:B--2---:R-:W-:-:S02]  /*4840*/  LEA.HI.X.SX32 R113, R56, R25, 0x1, P1 ;  /* 0x0000001938717211 */ /* 0x004fc400008f0eff */
[----:B------:R1:W-:Y:S01]  /*4850*/  STL [R1+0x90], R114 ;  /* 0x0000907201007387 */ /* 0x0003e20000100800 */
[C---:B------:R-:W-:Y:S01]  /*4860*/  IMAD R176, R40.reuse, 0x75, RZ ;  /* 0x0000007528b07824 */ /* 0x040fe200078e02ff */
[----:B------:R-:W-:Y:S01]  /*4870*/  CS2R R56, SRZ ;  /* 0x0000000000387805 */ /* 0x000fe2000001ff00 */
[C---:B------:R-:W-:Y:S01]  /*4880*/  IMAD R177, R40.reuse, 0xce, RZ ;  /* 0x000000ce28b17824 */ /* 0x040fe200078e02ff */
[----:B------:R2:W-:Y:S01]  /*4890*/  STL [R1+0x5c], R113 ;  /* 0x00005c7101007387 */ /* 0x0005e20000100800 */
[----:B------:R-:W-:Y:S01]  /*48a0*/  IMAD R178, R40, 0x73, RZ ;  /* 0x0000007328b27824 */ /* 0x000fe200078e02ff */
[-C--:B0-----:R-:W-:Y:S01]  /*48b0*/  LEA R110, P1, R64, R24.reuse, 0x1 ;  /* 0x00000018406e7211 */ /* 0x081fe200078208ff */
[C---:B------:R-:W-:Y:S02]  /*48c0*/  IMAD R179, R40.reuse, 0xca, RZ ;  /* 0x000000ca28b37824 */ /* 0x040fe400078e02ff */
[C---:B------:R-:W-:Y:S01]  /*48d0*/  IMAD R180, R40.reuse, 0x71, RZ ;  /* 0x0000007128b47824 */ /* 0x040fe200078e02ff */
[----:B-1----:R-:W-:Y:S01]  /*48e0*/  LEA.HI.X.SX32 R114, R51, R25, 0x1, P0 ;  /* 0x0000001933727211 */ /* 0x002fe200000f0eff */
[----:B------:R0:W-:Y:S01]  /*48f0*/  STL [R1+0x98], R110 ;  /* 0x0000986e01007387 */ /* 0x0001e20000100800 */
[----:B------:R-:W-:Y:S01]  /*4900*/  IMAD R181, R40, 0xc6, RZ ;  /* 0x000000c628b57824 */ /* 0x000fe200078e02ff */
[----:B--2---:R-:W-:-:S02]  /*4910*/  LEA R113, P0, R66, R24, 0x1 ;  /* 0x0000001842717211 */ /* 0x004fc400078008ff */
[----:B------:R1:W-:Y:S01]  /*4920*/  STL [R1+0x64], R114 ;  /* 0x0000647201007387 */ /* 0x0003e20000100800 */
[C---:B------:R-:W-:Y:S02]  /*4930*/  IMAD R182, R40.reuse, 0x6f, RZ ;  /* 0x0000006f28b67824 */ /* 0x040fe400078e02ff */
[C---:B------:R-:W-:Y:S01]  /*4940*/  IMAD R183, R40.reuse, 0xc2, RZ ;  /* 0x000000c228b77824 */ /* 0x040fe200078e02ff */
[----:B------:R2:W-:Y:S01]  /*4950*/  STL [R1+0xa0], R113 ;  /* 0x0000a07101007387 */ /* 0x0005e20000100800 */
[C---:B------:R-:W-:Y:S01]  /*4960*/  IMAD R184, R40.reuse, 0x6d, RZ ;  /* 0x0000006d28b87824 */ /* 0x040fe200078e02ff */
        /* <DEDUP_REMOVED lines=8> */
[C---:B------:R-:W-:Y:S02]  /*49f0*/  IMAD R188, R40.reuse, 0x69, RZ ;  /* 0x0000006928bc7824 */ /* 0x040fe400078e02ff */
[C---:B------:R-:W-:Y:S01]  /*4a00*/  IMAD R189, R40.reuse, 0xb6, RZ ;  /* 0x000000b628bd7824 */ /* 0x040fe200078e02ff */
[----:B------:R2:W-:Y:S01]  /*4a10*/  STL [R1+0x74], R113 ;  /* 0x0000747101007387 */ /* 0x0005e20000100800 */
[C---:B------:R-:W-:Y:S01]  /*4a20*/  IMAD R190, R40.reuse, 0x67, RZ ;  /* 0x0000006728be7824 */ /* 0x040fe200078e02ff */
[-C--:B0-----:R-:W-:Y:S01]  /*4a30*/  LEA R110, P6, R59, R24.reuse, 0x1 ;  /* 0x000000183b6e7211 */ /* 0x081fe200078c08ff */
[C---:B------:R-:W-:Y:S02]  /*4a40*/  IMAD R191, R40.reuse, 0xb2, RZ ;  /* 0x000000b228bf7824 */ /* 0x040fe400078e02ff */
[----:B------:R-:W-:Y:S01]  /*4a50*/  IMAD R192, R40, 0x65, RZ ;  /* 0x0000006528c07824 */ /* 0x000fe200078e02ff */
        /* <DEDUP_REMOVED lines=35> */
[C---:B------:R-:W-:Y:S01]  /*4c90*/  IMAD R221, R40.reuse, 0x53, RZ ;  /* 0x0000005328dd7824 */ /* 0x040fe200078e02ff */
        /* <DEDUP_REMOVED lines=9> */
[----:B0-----:R-:W-:Y:S01]  /*4d30*/  LEA R110, P4, R67, R24, 0x1 ;  /* 0x00000018436e7211 */ /* 0x001fe200078808ff */
[C---:B------:R-:W-:Y:S02]  /*4d40*/  IMAD R229, R40.reuse, 0x82, RZ ;  /* 0x0000008228e57824 */ /* 0x040fe400078e02ff */
[C---:B------:R-:W-:Y:S01]  /*4d50*/  IMAD R230, R40.reuse, 0x4d, RZ ;  /* 0x0000004d28e67824 */ /* 0x040fe200078e02ff */
[----:B-1----:R-:W-:Y:S01]  /*4d60*/  LEA.HI.X.SX32 R114, R59, R25, 0x1, P6 ;  /* 0x000000193b727211 */ /* 0x002fe200030f0eff */
[----:B------:R0:W-:Y:S01]  /*4d70*/  STL [R1+0xe0], R110 ;  /* 0x0000e06e01007387 */ /* 0x0001e20000100800 */
[----:B------:R-:W-:Y:S01]  /*4d80*/  IMAD R232, R40, 0xfc, RZ ;  /* 0x000000fc28e87824 */ /* 0x000fe200078e02ff */
[----:B------:R-:W-:-:S02]  /*4d90*/  CS2R R58, SRZ ;  /* 0x00000000003a7805 */ /* 0x000fc4000001ff00 */
[-C--:B--2---:R-:W-:Y:S01]  /*4da0*/  LEA R113, P6, R69, R24.reuse, 0x1 ;  /* 0x0000001845717211 */ /* 0x084fe200078c08ff */
        /* <DEDUP_REMOVED lines=13> */
[-C--:B------:R-:W-:Y:S01]  /*4e80*/  LEA.HI.X.SX32 R115, R71, R25.reuse, 0x1, P5 ;  /* 0x0000001947737211 */ /* 0x080fe200028f0eff */
[C---:B------:R-:W-:Y:S01]  /*4e90*/  IMAD R244, R40.reuse, 0x45, RZ ;  /* 0x0000004528f47824 */ /* 0x040fe200078e02ff */
[----:B------:R-:W-:Y:S01]  /*4ea0*/  CS2R R70, SRZ ;  /* 0x0000000000467805 */ /* 0x000fe2000001ff00 */
        /* <DEDUP_REMOVED lines=14> */
[C---:B------:R-:W-:Y:S01]  /*4f90*/  IMAD R250, R40.reuse, 0x3f, RZ ;  /* 0x0000003f28fa7824 */ /* 0x040fe200078e02ff */
[-C--:B0-----:R-:W-:Y:S01]  /*4fa0*/  LEA.HI.X.SX32 R110, R63, R25.reuse, 0x1, P1 ;  /* 0x000000193f6e7211 */ /* 0x081fe200008f0eff */
[C---:B------:R-:W-:Y:S01]  /*4fb0*/  IMAD R251, R40.reuse, 0xcc, RZ ;  /* 0x000000cc28fb7824 */ /* 0x040fe200078e02ff */
[----:B------:R-:W-:Y:S01]  /*4fc0*/  CS2R R62, SRZ ;  /* 0x00000000003e7805 */ /* 0x000fe2000001ff00 */
[C---:B------:R-:W-:Y:S01]  /*4fd0*/  IMAD R45, R40.reuse, 0x76, RZ ;  /* 0x00000076282d7824 */ /* 0x040fe200078e02ff */
        /* <DEDUP_REMOVED lines=10> */
[----:B0-----:R-:W-:Y:S01]  /*5080*/  LEA R110, P0, R74, R24, 0x1 ;  /* 0x000000184a6e7211 */ /* 0x001fe200078008ff */
[C---:B------:R-:W-:Y:S02]  /*5090*/  IMAD R50, R40.reuse, 0x62, RZ ;  /* 0x0000006228327824 */ /* 0x040fe400078e02ff */
[C---:B------:R-:W-:Y:S01]  /*50a0*/  IMAD R51, R40.reuse, 0x5e, RZ ;  /* 0x0000005e28337824 */ /* 0x040fe200078e02ff */
[----:B-1----:R-:W-:Y:S01]  /*50b0*/  LEA.HI.X.SX32 R114, R67, R25, 0x1, P4 ;  /* 0x0000001943727211 */ /* 0x002fe200020f0eff */
[----:B------:R0:W-:Y:S01]  /*50c0*/  STL [R1+0x110], R110 ;  /* 0x0001106e01007387 */ /* 0x0001e20000100800 */
[----:B------:R-:W-:Y:S01]  /*50d0*/  IMAD R52, R40, 0x5a, RZ ;  /* 0x0000005a28347824 */ /* 0x000fe200078e02ff */
[----:B------:R-:W-:-:S02]  /*50e0*/  CS2R R66, SRZ ;  /* 0x0000000000427805 */ /* 0x000fc4000001ff00 */
[----:B--2---:R-:W-:Y:S01]  /*50f0*/  LEA R113, P4, R76, R24, 0x1 ;  /* 0x000000184c717211 */ /* 0x004fe200078808ff */
        /* <DEDUP_REMOVED lines=9> */
[----:B-1----:R-:W-:Y:S01]  /*5190*/  LEA R114, P6, R111, UR8, 0x1 ;  /* 0x000000086f727c11 */ /* 0x002fe2000f8c08ff */
[----:B------:R0:W-:Y:S01]  /*51a0*/  STL [R1+0xe4], R110 ;  /* 0x0000e46e01007387 */ /* 0x0001e20000100800 */
[C---:B------:R-:W-:Y:S01]  /*51b0*/  IMAD R118, R40.reuse, 0x7c, RZ ;  /* 0x0000007c28767824 */ /* 0x040fe200078e02ff */
[----:B------:R-:W-:Y:S01]  /*51c0*/  UMOV UR8, URZ ;  /* 0x0000003f00087c82 */ /* 0x000fe20008000000 */
[-C--:B--2---:R-:W-:Y:S01]  /*51d0*/  LEA.HI.X.SX32 R113, R73, R25.reuse, 0x1, P3 ;  /* 0x0000001949717211 */ /* 0x084fe200018f0eff */
[----:B------:R1:W-:Y:S01]  /*51e0*/  STL [R1+0xec], R115 ;  /* 0x0000ec7301007387 */ /* 0x0003e20000100800 */
[-C--:B------:R-:W-:Y:S01]  /*51f0*/  IADD3 R161, P5, R161, R114.reuse, RZ ;  /* 0x00000072a1a17210 */ /* 0x080fe20007fbe0ff */
[C---:B------:R-:W-:Y:S01]  /*5200*/  IMAD R119, R40.reuse, 0x3e, RZ ;  /* 0x0000003e28777824 */ /* 0x040fe200078e02ff */
[----:B------:R-:W-:Y:S01]  /*5210*/  LEA.HI.X.SX32 R111, R111, UR9, 0x1, P6 ;  /* 0x000000096f6f7c11 */ /* 0x000fe2000b0f0eff */
[----:B------:R2:W-:Y:S01]  /*5220*/  STL [R1+0xf4], R113 ;  /* 0x0000f47101007387 */ /* 0x0005e20000100800 */
[C---:B------:R-:W-:Y:S01]  /*5230*/  IMAD R120, R40.reuse, 0x74, RZ ;  /* 0x0000007428787824 */ /* 0x040fe200078e02ff */
[-C--:B0-----:R-:W-:Y:S01]  /*5240*/  LEA.HI.X.SX32 R110, R75, R25.reuse, 0x1, P2 ;  /* 0x000000194b6e7211 */ /* 0x081fe200010f0eff */
[C---:B------:R-:W-:Y:S01]  /*5250*/  IMAD R121, R40.reuse, 0x3a, RZ ;  /* 0x0000003a28797824 */ /* 0x040fe200078e02ff */
[-C--:B------:R-:W-:Y:S01]  /*5260*/  IADD3 R159, P2, R159, R114.reuse, RZ ;  /* 0x000000729f9f7210 */ /* 0x080fe20007f5e0ff */
[C---:B------:R-:W-:Y:S01]  /*5270*/  IMAD R122, R40.reuse, 0x6c, RZ ;  /* 0x0000006c287a7824 */ /* 0x040fe200078e02ff */
[-C--:B-1----:R-:W-:Y:S01]  /*5280*/  LEA.HI.X.SX32 R115, R77, R25.reuse, 0x1, P1 ;  /* 0x000000194d737211 */ /* 0x082fe200008f0eff */
[----:B------:R0:W-:Y:S01]  /*5290*/  STL [R1+0xfc], R110 ;  /* 0x0000fc6e01007387 */ /* 0x0001e20000100800 */
[----:B------:R-:W-:Y:S01]  /*52a0*/  IMAD R123, R40, 0x36, RZ ;  /* 0x00000036287b7824 */ /* 0x000fe200078e02ff */
[----:B------:R-:W-:Y:S01]  /*52b0*/  UIADD3.X UR12, UR8, 0x40000040, URZ, UP0, !UPT ;  /* 0x40000040080c7890 */ /* 0x000fe200087fe43f */
[-C--:B--2---:R-:W-:Y:S01]  /*52c0*/  LEA.HI.X.SX32 R113, R74, R25.reuse, 0x1, P0 ;  /* 0x000000194a717211 */ /* 0x084fe200000f0eff */
[----:B------:R1:W-:Y:S01]  /*52d0*/  STL [R1+0x104], R115 ;  /* 0x0001047301007387 */ /* 0x0003e20000100800 */
[C---:B------:R-:W-:Y:S01]  /*52e0*/  IMAD R124, R40.reuse, 0x64, RZ ;  /* 0x00000064287c7824 */ /* 0x040fe200078e02ff */
[----:B------:R-:W-:Y:S01]  /*52f0*/  UIADD3 UR14, UP0, UR38, 0x2, URZ ;  /* 0x00000002260e7890 */ /* 0x000fe2000ff1e03f */
[C---:B------:R-:W-:Y:S01]  /*5300*/  IMAD R125, R40.reuse, 0x32, RZ ;  /* 0x00000032287d7824 */ /* 0x040fe200078e02ff */
[----:B------:R-:W-:Y:S01]  /*5310*/  STL [R1+0x10c], R113 ;  /* 0x00010c7101007387 */ /* 0x000fe20000100800 */
[----:B------:R-:W-:Y:S01]  /*5320*/  IMAD R126, R40, 0x5c, RZ ;  /* 0x0000005c287e7824 */ /* 0x000fe200078e02ff */
[----:B0-----:R-:W-:Y:S01]  /*5330*/  LEA.HI.X.SX32 R110, R76, R25, 0x1, P4 ;  /* 0x000000194c6e7211 */ /* 0x001fe200020f0eff */
[C---:B------:R-:W-:Y:S01]  /*5340*/  IMAD R127, R40.reuse, 0x2e, RZ ;  /* 0x0000002e287f7824 */ /* 0x040fe200078e02ff */
[----:B------:R-:W-:Y:S01]  /*5350*/  UMOV UR9, URZ ;  /* 0x0000003f00097c82 */ /* 0x000fe20008000000 */
[C---:B------:R-:W-:Y:S01]  /*5360*/  IMAD R128, R40.reuse, 0x54, RZ ;  /* 0x0000005428807824 */ /* 0x040fe200078e02ff */
[----:B------:R-:W-:Y:S01]  /*5370*/  UIADD3.X UR15, UR9, 0x40000040, URZ, UP0, !UPT ;  /* 0x40000040090f7890 */ /* 0x000fe200087fe43f */
[----:B------:R-:W-:Y:S01]  /*5380*/  STL [R1+0x114], R110 ;  /* 0x0001146e01007387 */ /* 0x000fe20000100800 */
[C---:B-1----:R-:W-:Y:S01]  /*5390*/  IMAD R115, R40.reuse, 0x4a, RZ ;  /* 0x0000004a28737824 */ /* 0x042fe200078e02ff */
[----:B------:R-:W-:Y:S01]  /*53a0*/  UMOV UR8, UR11 ;  /* 0x0000000b00087c82 */ /* 0x000fe20008000000 */
[C---:B------:R-:W-:Y:S01]  /*53b0*/  IMAD R129, R40.reuse, 0x2a, RZ ;  /* 0x0000002a28817824 */ /* 0x040fe200078e02ff */
[----:B------:R-:W-:Y:S01]  /*53c0*/  STL [R1+0x53c], R112 ;  /* 0x00053c7001007387 */ /* 0x000fe20000100800 */
[C---:B------:R-:W-:Y:S01]  /*53d0*/  IMAD R130, R40.reuse, 0x4c, RZ ;  /* 0x0000004c28827824 */ /* 0x040fe200078e02ff */
[----:B------:R-:W-:Y:S01]  /*53e0*/  UMOV UR9, UR12 ;  /* 0x0000000c00097c82 */ /* 0x000fe20008000000 */
[C---:B------:R-:W-:Y:S01]  /*53f0*/  IMAD R131, R40.reuse, 0x26, RZ ;  /* 0x0000002628837824 */ /* 0x040fe200078e02ff */
[----:B------:R0:W-:Y:S01]  /*5400*/  STL [R1+0x120], R159 ;  /* 0x0001209f01007387 */ /* 0x0001e20000100800 */
[C---:B------:R-:W-:Y:S01]  /*5410*/  IMAD R132, R40.reuse, 0x44, RZ ;  /* 0x0000004428847824 */ /* 0x040fe200078e02ff */
[----:B------:R-:W-:Y:S01]  /*5420*/  UIADD3.64 UR10, UR8, 0x380, URZ ;  /* 0x00000380080a7897 */ /* 0x000fe2000fffe03f */
[C---:B------:R-:W-:Y:S01]  /*5430*/  IMAD R133, R40.reuse, 0x22, RZ ;  /* 0x0000002228857824 */ /* 0x040fe200078e02ff */
[----:B------:R-:W-:Y:S01]  /*5440*/  UIADD3.64 UR10, UR8, 0x480, URZ ;  /* 0x00000480080a7897 */ /* 0x000fe2000fffe03f */
[C---:B------:R-:W-:Y:S01]  /*5450*/  IMAD R134, R40.reuse, 0x78, RZ ;  /* 0x0000007828867824 */ /* 0x040fe200078e02ff */
[----:B------:R-:W-:Y:S01]  /*5460*/  CS2R R72, SRZ ;  /* 0x0000000000487805 */ /* 0x000fe2000001ff00 */
[C---:B------:R-:W-:Y:S01]  /*5470*/  IMAD R135, R40.reuse, 0x3c, RZ ;  /* 0x0000003c28877824 */ /* 0x040fe200078e02ff */
[----:B------:R-:W-:Y:S01]  /*5480*/  CS2R R74, SRZ ;  /* 0x00000000004a7805 */ /* 0x000fe2000001ff00 */
[----:B------:R-:W-:Y:S01]  /*5490*/  IMAD R136, R40, 0x1e, RZ ;  /* 0x0000001e28887824 */ /* 0x000fe200078e02ff */
[-C--:B0-----:R-:W-:Y:S01]  /*54a0*/  IADD3 R159, P4, R160, R114.reuse, RZ ;  /* 0x00000072a09f7210 */ /* 0x081fe20007f9e0ff */
[----:B------:R-:W-:Y:S01]  /*54b0*/  IMAD R137, R40, 0x68, RZ ;  /* 0x0000006828897824 */ /* 0x000fe200078e02ff */
[-C--:B------:R-:W-:Y:S01]  /*54c0*/  IADD3 R160, P6, R162, R114.reuse, RZ ;  /* 0x00000072a2a07210 */ /* 0x080fe20007fde0ff */
[C---:B------:R-:W-:Y:S01]  /*54d0*/  IMAD R138, R40.reuse, 0x34, RZ ;  /* 0x00000034288a7824 */ /* 0x040fe200078e02ff */
[----:B------:R-:W-:Y:S01]  /*54e0*/  CS2R R76, SRZ ;  /* 0x00000000004c7805 */ /* 0x000fe2000001ff00 */
[----:B------:R0:W-:Y:S01]  /*54f0*/  STL [R1+0x130], R159 ;  /* 0x0001309f01007387 */ /* 0x0001e20000100800 */
[C---:B------:R-:W-:Y:S01]  /*5500*/  IMAD R139, R40.reuse, 0x1a, RZ ;  /* 0x0000001a288b7824 */ /* 0x040fe200078e02ff */
[----:B------:R-:W-:Y:S01]  /*5510*/  CS2R R24, SRZ ;  /* 0x0000000000187805 */ /* 0x000fe2000001ff00 */
[C---:B------:R-:W-:Y:S01]  /*5520*/  IMAD R140, R40.reuse, 0x58, RZ ;  /* 0x00000058288c7824 */ /* 0x040fe200078e02ff */
[----:B------:R1:W-:Y:S01]  /*5530*/  STL [R1+0x140], R161 ;  /* 0x000140a101007387 */ /* 0x0003e20000100800 */
[C---:B------:R-:W-:Y:S01]  /*5540*/  IMAD R141, R40.reuse, 0x2c, RZ ;  /* 0x0000002c288d7824 */ /* 0x040fe200078e02ff */
[----:B------:R-:W-:Y:S01]  /*5550*/  UMOV UR10, UR14 ;  /* 0x0000000e000a7c82 */ /* 0x000fe20008000000 */
[C---:B------:R-:W-:Y:S01]  /*5560*/  IMAD R142, R40.reuse, 0x16, RZ ;  /* 0x00000016288e7824 */ /* 0x040fe200078e02ff */
[----:B------:R2:W-:Y:S01]  /*5570*/  STL [R1+0x150], R160 ;  /* 0x000150a001007387 */ /* 0x0005e20000100800 */
[C---:B------:R-:W-:Y:S01]  /*5580*/  IMAD R143, R40.reuse, 0x48, RZ ;  /* 0x00000048288f7824 */ /* 0x040fe200078e02ff */
[-C--:B0-----:R-:W-:Y:S01]  /*5590*/  IADD3 R159, P0, R163, R114.reuse, RZ ;  /* 0x00000072a39f7210 */ /* 0x081fe20007f1e0ff */
[C---:B------:R-:W-:Y:S01]  /*55a0*/  IMAD R144, R40.reuse, 0x24, RZ ;  /* 0x0000002428907824 */ /* 0x040fe200078e02ff */
[----:B------:R-:W-:Y:S01]  /*55b0*/  UMOV UR11, UR15 ;  /* 0x0000000f000b7c82 */ /* 0x000fe20008000000 */
[----:B------:R-:W-:Y:S01]  /*55c0*/  IMAD R145, R40, 0x12, RZ ;  /* 0x0000001228917824 */ /* 0x000fe200078e02ff */
[-C--:B-1----:R-:W-:Y:S01]  /*55d0*/  IADD3 R161, P3, R164, R114.reuse, RZ ;  /* 0x00000072a4a17210 */ /* 0x082fe20007f7e0ff */
[----:B------:R0:W-:Y:S01]  /*55e0*/  STL [R1+0x160], R159 ;  /* 0x0001609f01007387 */ /* 0x0001e20000100800 */
[C---:B------:R-:W-:Y:S01]  /*55f0*/  IMAD R146, R40.reuse, 0x70, RZ ;  /* 0x0000007028927824 */ /* 0x040fe200078e02ff */
[----:B------:R-:W-:Y:S01]  /*5600*/  UIADD3.64 UR18, UR8, 0x400, URZ ;  /* 0x0000040008127897 */ /* 0x000fe2000fffe03f */
[-C--:B--2---:R-:W-:Y:S01]  /*5610*/  IADD3 R160, P1, R165, R114.reuse, RZ ;  /* 0x00000072a5a07210 */ /* 0x084fe20007f3e0ff */
[----:B------:R1:W-:Y:S01]  /*5620*/  STL [R1+0x170], R161 ;  /* 0x000170a101007387 */ /* 0x0003e20000100800 */
[C---:B------:R-:W-:Y:S01]  /*5630*/  IMAD R147, R40.reuse, 0x38, RZ ;  /* 0x0000003828937824 */ /* 0x040fe200078e02ff */
[----:B------:R-:W-:Y:S01]  /*5640*/  UIADD3.64 UR12, UR8, 0x80, URZ ;  /* 0x00000080080c7897 */ /* 0x000fe2000fffe03f */
[C---:B------:R-:W-:Y:S01]  /*5650*/  IMAD R148, R40.reuse, 0x1c, RZ ;  /* 0x0000001c28947824 */ /* 0x040fe200078e02ff */
[----:B------:R2:W-:Y:S01]  /*5660*/  STL [R1+0x180], R160 ;  /* 0x000180a001007387 */ /* 0x0005e20000100800 */
[----:B------:R-:W-:Y:S01]  /*5670*/  IMAD R149, R40, 0xe, RZ ;  /* 0x0000000e28957824 */ /* 0x000fe200078e02ff */
[-C--:B0-----:R-:W-:Y:S01]  /*5680*/  LEA.HI.X.SX32 R159, R166, R111.reuse, 0x1, P2 ;  /* 0x0000006fa69f7211 */ /* 0x081fe200010f0eff */
[C---:B------:R-:W-:Y:S01]  /*5690*/  IMAD R150, R40.reuse, 0x50, RZ ;  /* 0x0000005028967824 */ /* 0x040fe200078e02ff */
[----:B------:R-:W-:Y:S01]  /*56a0*/  UIADD3.64 UR16, UR8, 0x100, URZ ;  /* 0x0000010008107897 */ /* 0x000fe2000fffe03f */
[C---:B------:R-:W-:Y:S01]  /*56b0*/  IMAD R151, R40.reuse, 0x28, RZ ;  /* 0x0000002828977824 */ /* 0x040fe200078e02ff */
[-C--:B-1----:R-:W-:Y:S01]  /*56c0*/  IADD3 R161, P2, R167, R114.reuse, RZ ;  /* 0x00000072a7a17210 */ /* 0x082fe20007f5e0ff */
[----:B------:R0:W-:Y:S01]  /*56d0*/  STL [R1+0x11c], R159 ;  /* 0x00011c9f01007387 */ /* 0x0001e20000100800 */
[----:B------:R-:W-:Y:S01]  /*56e0*/  IMAD R152, R40, 0x14, RZ ;  /* 0x0000001428987824 */ /* 0x000fe200078e02ff */
[----:B------:R-:W-:Y:S01]  /*56f0*/  UIADD3.64 UR20, UR8, 0x180, URZ ;  /* 0x0000018008147897 */ /* 0x000fe2000fffe03f */
[-C--:B--2---:R-:W-:Y:S01]  /*5700*/  LEA.HI.X.SX32 R160, R168, R111.reuse, 0x1, P4 ;  /* 0x0000006fa8a07211 */ /* 0x084fe200020f0eff */
[----:B------:R1:W-:Y:S01]  /*5710*/  STL [R1+0x190], R161 ;  /* 0x000190a101007387 */ /* 0x0003e20000100800 */
[C---:B------:R-:W-:Y:S01]  /*5720*/  IMAD R153, R40.reuse, 0xa, RZ ;  /* 0x0000000a28997824 */ /* 0x040fe200078e02ff */
[----:B------:R-:W-:Y:S01]  /*5730*/  UIADD3.64 UR24, UR8, 0x200, URZ ;  /* 0x0000020008187897 */ /* 0x000fe2000fffe03f */
[C---:B------:R-:W-:Y:S01]  /*5740*/  IMAD R154, R40.reuse, 0x60, RZ ;  /* 0x00000060289a7824 */ /* 0x040fe200078e02ff */
[----:B------:R2:W-:Y:S01]  /*5750*/  STL [R1+0x12c], R160 ;  /* 0x00012ca001007387 */ /* 0x0005e20000100800 */
[C---:B------:R-:W-:Y:S01]  /*5760*/  IMAD R155, R40.reuse, 0x30, RZ ;  /* 0x00000030289b7824 */ /* 0x040fe200078e02ff */
[-C--:B0-----:R-:W-:Y:S01]  /*5770*/  IADD3 R159, P4, R169, R114.reuse, RZ ;  /* 0x00000072a99f7210 */ /* 0x081fe20007f9e0ff */
[C---:B------:R-:W-:Y:S01]  /*5780*/  IMAD R156, R40.reuse, 0x18, RZ ;  /* 0x00000018289c7824 */ /* 0x040fe200078e02ff */
[----:B------:R-:W-:Y:S01]  /*5790*/  UIADD3.64 UR28, UR8, 0x280, URZ ;  /* 0x00000280081c7897 */ /* 0x000fe2000fffe03f */
[----:B------:R-:W-:Y:S01]  /*57a0*/  IMAD R157, R40, 0xc, RZ ;  /* 0x0000000c289d7824 */ /* 0x000fe200078e02ff */
[-C--:B-1----:R-:W-:Y:S01]  /*57b0*/  LEA.HI.X.SX32 R161, R170, R111.reuse, 0x1, P5 ;  /* 0x0000006faaa17211 */ /* 0x082fe200028f0eff */
[----:B------:R0:W-:Y:S01]  /*57c0*/  STL [R1+0x1a0], R159 ;  /* 0x0001a09f01007387 */ /* 0x0001e20000100800 */
[C---:B------:R-:W-:Y:S01]  /*57d0*/  IMAD R158, R40.reuse, 0x6, RZ ;  /* 0x00000006289e7824 */ /* 0x040fe200078e02ff */
[----:B------:R-:W-:Y:S01]  /*57e0*/  UIADD3.64 UR32, UR8, 0x300, URZ ;  /* 0x0000030008207897 */ /* 0x000fe2000fffe03f */
[-C--:B--2---:R-:W-:Y:S01]  /*57f0*/  IADD3 R160, P5, R171, R114.reuse, RZ ;  /* 0x00000072aba07210 */ /* 0x084fe20007fbe0ff */
[----:B------:R1:W-:Y:S01]  /*5800*/  STL [R1+0x13c], R161 ;  /* 0x00013ca101007387 */ /* 0x0003e20000100800 */
[C---:B------:R-:W-:Y:S01]  /*5810*/  IMAD.SHL.U32 R42, R40.reuse, 0x2, RZ ;  /* 0x00000002282a7824 */ /* 0x040fe200078e00ff */
[----:B------:R-:W-:Y:S01]  /*5820*/  UIADD3.64 UR40, UR8, 0x500, URZ ;  /* 0x0000050008287897 */ /* 0x000fe2000fffe03f */
[----:B------:R-:W-:Y:S01]  /*5830*/  IMAD.SHL.U32 R113, R40, 0x80, RZ ;  /* 0x0000008028717824 */ /* 0x000fe200078e00ff */
[----:B------:R2:W-:Y:S01]  /*5840*/  STL [R1+0x1b0], R160 ;  /* 0x0001b0a001007387 */ /* 0x0005e20000100800 */
[----:B------:R-:W-:Y:S01]  /*5850*/  IMAD.MOV.U32 R110, RZ, RZ, RZ ;  /* 0x000000ffff6e7224 */ /* 0x000fe200078e00ff */
[-C--:B0-----:R-:W-:Y:S01]  /*5860*/  LEA.HI.X.SX32 R159, R172, R111.reuse, 0x1, P6 ;  /* 0x0000006fac9f7211 */ /* 0x081fe200030f0eff */
[----:B------:R-:W-:Y:S01]  /*5870*/  UIADD3.64 UR44, UR8, 0x580, URZ ;  /* 0x00000580082c7897 */ /* 0x000fe2000fffe03f */
[----:B------:R-:W-:Y:S01]  /*5880*/  SHF.R.S32.HI R43, RZ, 0x1f, R113 ;  /* 0x0000001fff2b7819 */ /* 0x000fe20000011471 */
[----:B------:R-:W-:Y:S01]  /*5890*/  UIADD3.64 UR48, UR8, 0x600, URZ ;  /* 0x0000060008307897 */ /* 0x000fe2000fffe03f */
[----:B-1----:R-:W-:Y:S01]  /*58a0*/  IADD3 R161, P6, R173, R114, RZ ;  /* 0x00000072ada17210 */ /* 0x002fe20007fde0ff */
[----:B------:R0:W-:Y:S01]  /*58b0*/  STL [R1+0x14c], R159 ;  /* 0x00014c9f01007387 */ /* 0x0001e20000100800 */
[C---:B------:R-:W-:Y:S01]  /*58c0*/  SHF.L.U64.HI R112, R113.reuse, 0x1, R43 ;  /* 0x0000000171707819 */ /* 0x040fe2000001022b */
[----:B------:R-:W-:Y:S01]  /*58d0*/  IMAD.SHL.U32 R113, R113, 0x2, RZ ;  /* 0x0000000271717824 */ /* 0x000fe200078e00ff */
[----:B--2---:R-:W-:Y:S01]  /*58e0*/  LEA.HI.X.SX32 R160, R174, R111, 0x1, P0 ;  /* 0x0000006faea07211 */ /* 0x004fe200000f0eff */
[----:B------:R1:W-:Y:S01]  /*58f0*/  STL [R1+0x1c0], R161 ;  /* 0x0001c0a101007387 */ /* 0x0003e20000100800 */
[----:B------:R-:W-:-:S02]  /*5900*/  UIADD3.64 UR52, UR8, 0x680, URZ ;  /* 0x0000068008347897 */ /* 0x000fc4000fffe03f */
[----:B------:R-:W-:Y:S01]  /*5910*/  UIADD3.64 UR56, UR8, 0x700, URZ ;  /* 0x0000070008387897 */ /* 0x000fe2000fffe03f */
[----:B------:R2:W-:Y:S01]  /*5920*/  STL [R1+0x15c], R160 ;  /* 0x00015ca001007387 */ /* 0x0005e20000100800 */
[----:B------:R-:W-:Y:S01]  /*5930*/  UIADD3.64 UR14, UR10, 0x2, URZ ;  /* 0x000000020a0e7897 */ /* 0x000fe2000fffe03f */
[-C--:B0-----:R-:W-:Y:S01]  /*5940*/  IADD3 R159, P0, R175, R114.reuse, RZ ;  /* 0x00000072af9f7210 */ /* 0x081fe20007f1e0ff */
[----:B------:R-:W-:Y:S02]  /*5950*/  UIADD3.64 UR18, UR10, 0x4, URZ ;  /* 0x000000040a127897 */ /* 0x000fe4000fffe03f */
[----:B------:R-:W-:Y:S01]  /*5960*/  UIADD3.64 UR22, UR10, 0x1fe, URZ ;  /* 0x000001fe0a167897 */ /* 0x000fe2000fffe03f */
[----:B-1----:R-:W-:Y:S01]  /*5970*/  LEA.HI.X.SX32 R161, R176, R111, 0x1, P3 ;  /* 0x0000006fb0a17211 */ /* 0x002fe200018f0eff */
[----:B------:R0:W-:Y:S01]  /*5980*/  STL [R1+0x1d0], R159 ;  /* 0x0001d09f01007387 */ /* 0x0001e20000100800 */
[----:B------:R-:W-:Y:S01]  /*5990*/  UIADD3.64 UR26, UR10, 0x200, URZ ;  /* 0x000002000a1a7897 */ /* 0x000fe2000fffe03f */
[----:B--2---:R-:W-:-:S02]  /*59a0*/  IADD3 R160, P3, R177, R114, RZ ;  /* 0x00000072b1a07210 */ /* 0x004fc40007f7e0ff */
[----:B------:R1:W-:Y:S01]  /*59b0*/  STL [R1+0x16c], R161 ;  /* 0x00016ca101007387 */ /* 0x0003e20000100800 */
[----:B------:R-:W-:Y:S02]  /*59c0*/  UIADD3.64 UR30, UR10, 0x202, URZ ;  /* 0x000002020a1e7897 */ /* 0x000fe4000fffe03f */
[----:B------:R-:W-:Y:S01]  /*59d0*/  UIADD3.64 UR34, UR10, 0x204, URZ ;  /* 0x000002040a227897 */ /* 0x000fe2000fffe03f */
[----:B------:R2:W-:Y:S01]  /*59e0*/  STL [R1+0x1e0], R160 ;  /* 0x0001e0a001007387 */ /* 0x0005e20000100800 */
[----:B0-----:R-:W-:Y:S02]  /*59f0*/  LEA.HI.X.SX32 R159, R178, R111, 0x1, P1 ;  /* 0x0000006fb29f7211 */ /* 0x001fe400008f0eff */
[----:B-1----:R-:W-:-:S03]  /*5a00*/  IADD3 R161, P1, R179, R114, RZ ;  /* 0x00000072b3a17210 */ /* 0x002fc60007f3e0ff */
[----:B------:R0:W-:Y:S01]  /*5a10*/  STL [R1+0x17c], R159 ;  /* 0x00017c9f01007387 */ /* 0x0001e20000100800 */
[----:B--2---:R-:W-:-:S03]  /*5a20*/  LEA.HI.X.SX32 R160, R180, R111, 0x1, P2 ;  /* 0x0000006fb4a07211 */ /* 0x004fc600010f0eff */
[----:B------:R1:W-:Y:S04]  /*5a30*/  STL [R1+0x1f0], R161 ;  /* 0x0001f0a101007387 */ /* 0x0003e80000100800 */
[----:B------:R2:W-:Y:S01]  /*5a40*/  STL [R1+0x18c], R160 ;  /* 0x00018ca001007387 */ /* 0x0005e20000100800 */
[----:B0-----:R-:W-:Y:S02]  /*5a50*/  IADD3 R159, P2, R181, R114, RZ ;  /* 0x00000072b59f7210 */ /* 0x001fe40007f5e0ff */
[----:B-1----:R-:W-:-:S03]  /*5a60*/  LEA.HI.X.SX32 R161, R182, R111, 0x1, P4 ;  /* 0x0000006fb6a17211 */ /* 0x002fc600020f0eff */
[----:B------:R0:W-:Y:S01]  /*5a70*/  STL [R1+0x200], R159 ;  /* 0x0002009f01007387 */ /* 0x0001e20000100800 */
[----:B--2---:R-:W-:-:S03]  /*5a80*/  IADD3 R160, P4, R183, R114, RZ ;  /* 0x00000072b7a07210 */ /* 0x004fc60007f9e0ff */
[----:B------:R1:W-:Y:S04]  /*5a90*/  STL [R1+0x19c], R161 ;  /* 0x00019ca101007387 */ /* 0x0003e80000100800 */
        /* <DEDUP_REMOVED lines=100> */
[----:B--2---:R-:W-:-:S03]  /*60e0*/  IMAD R160, R40, 0x3d, RZ ;  /* 0x0000003d28a07824 */ /* 0x004fc600078e02ff */
[----:B------:R1:W-:Y:S02]  /*60f0*/  STL [R1+0x1e8], R161 ;  /* 0x0001e8a101007387 */ /* 0x0003e40000100800 */
[-C--:B------:R-:W-:Y:S01]  /*6100*/  LEA.HI.X.SX32 R162, R160, R111.reuse, 0x1, P0 ;  /* 0x0000006fa0a27211 */ /* 0x080fe200000f0eff */
[C---:B------:R-:W-:Y:S02]  /*6110*/  IMAD R160, R40.reuse, 0x3b, RZ ;  /* 0x0000003b28a07824 */ /* 0x040fe400078e02ff */
[----:B0-----:R-:W-:Y:S01]  /*6120*/  IMAD R159, R40, 0xc4, RZ ;  /* 0x000000c4289f7824 */ /* 0x001fe200078e02ff */
[----:B-1----:R-:W-:Y:S02]  /*6130*/  LEA.HI.X.SX32 R161, R44, R111, 0x1, P3 ;  /* 0x0000006f2ca17211 */ /* 0x002fe400018f0eff */
[----:B------:R-:W-:-:S03]  /*6140*/  IADD3 R163, P3, R45, R114, RZ ;  /* 0x000000722da37210 */ /* 0x000fc60007f7e0ff */
[----:B------:R0:W-:Y:S04]  /*6150*/  STL [R1+0x144], R161 ;  /* 0x000144a101007387 */ /* 0x0001e80000100800 */
[----:B------:R-:W-:Y:S04]  /*6160*/  STL [R1+0x340], R163 ;  /* 0x000340a301007387 */ /* 0x000fe80000100800 */
[----:B------:R1:W-:Y:S01]  /*6170*/  STL [R1+0x32c], R162 ;  /* 0x00032ca201007387 */ /* 0x0003e20000100800 */
[----:B0-----:R-:W-:Y:S01]  /*6180*/  IADD3 R161, P0, R159, R114, RZ ;  /* 0x000000729fa17210 */ /* 0x001fe20007f1e0ff */
[----:B------:R-:W-:-:S04]  /*6190*/  IMAD R159, R40, 0xbc, RZ ;  /* 0x000000bc289f7824 */ /* 0x000fc800078e02ff */
[----:B------:R0:W-:Y:S01]  /*61a0*/  STL [R1+0x208], R161 ;  /* 0x000208a101007387 */ /* 0x0001e20000100800 */
[-C--:B-1----:R-:W-:Y:S01]  /*61b0*/  LEA.HI.X.SX32 R162, R160, R111.reuse, 0x1, P3 ;  /* 0x0000006fa0a27211 */ /* 0x082fe200018f0eff */
[----:B------:R-:W-:Y:S01]  /*61c0*/  IMAD R160, R40, 0x39, RZ ;  /* 0x0000003928a07824 */ /* 0x000fe200078e02ff */
[----:B0-----:R-:W-:Y:S02]  /*61d0*/  LEA.HI.X.SX32 R161, R45, R111, 0x1, P1 ;  /* 0x0000006f2da17211 */ /* 0x001fe400008f0eff */
[----:B------:R-:W-:Y:S02]  /*61e0*/  CS2R R44, SRZ ;  /* 0x00000000002c7805 */ /* 0x000fe4000001ff00 */
[-C--:B------:R-:W-:Y:S01]  /*61f0*/  IADD3 R163, P1, R46, R114.reuse, RZ ;  /* 0x000000722ea37210 */ /* 0x080fe20007f3e0ff */
        /* <DEDUP_REMOVED lines=101> */
[C---:B------:R-:W-:Y:S01]  /*6850*/  IMAD R160, R40.reuse, 0x25, RZ ;  /* 0x0000002528a07824 */ /* 0x040fe200078e02ff */
        /* <DEDUP_REMOVED lines=9> */
[-C--:B-1----:R-:W-:Y:S02]  /*68f0*/  LEA.HI.X.SX32 R162, R115, R111.reuse, 0x1, P5 ;  /* 0x0000006f73a27211 */ /* 0x082fe400028f0eff */
[----:B------:R-:W-:Y:S02]  /*6900*/  LEA.HI.X.SX32 R115, R160, R111, 0x1, P6 ;  /* 0x0000006fa0737211 */ /* 0x000fe400030f0eff */
[-C--:B------:R-:W-:Y:S01]  /*6910*/  IADD3 R160, P6, R159, R114.reuse, RZ ;  /* 0x000000729fa07210 */ /* 0x080fe20007fde0ff */
[----:B------:R1:W-:Y:S01]  /*6920*/  STL [R1+0x2c4], R162 ;  /* 0x0002c4a201007387 */ /* 0x0003e20000100800 */
[----:B------:R-:W-:Y:S01]  /*6930*/  IMAD R159, R40, 0x23, RZ ;  /* 0x00000023289f7824 */ /* 0x000fe200078e02ff */
[----:B0-----:R-:W-:-:S05]  /*6940*/  IADD3 R161, P5, R116, R114, RZ ;  /* 0x0000007274a17210 */ /* 0x001fca0007fbe0ff */
[----:B------:R0:W-:Y:S01]  /*6950*/  STL [R1+0x400], R161 ;  /* 0x000400a101007387 */ /* 0x0001e20000100800 */
[----:B-1----:R-:W-:-:S03]  /*6960*/  IMAD.SHL.U32 R162, R40, 0x20, RZ ;  /* 0x0000002028a27824 */ /* 0x002fc600078e00ff */
[----:B------:R1:W-:Y:S04]  /*6970*/  STL [R1+0x3ec], R115 ;  /* 0x0003ec7301007387 */ /* 0x0003e80000100800 */
[----:B------:R2:W-:Y:S01]  /*6980*/  STL [R1+0x1f8], R160 ;  /* 0x0001f8a001007387 */ /* 0x0005e20000100800 */
[----:B0-----:R-:W-:Y:S01]  /*6990*/  IMAD.SHL.U32 R161, R40, 0x10, RZ ;  /* 0x0000001028a17824 */ /* 0x001fe200078e00ff */
[-C--:B-1----:R-:W-:Y:S02]  /*69a0*/  LEA.HI.X.SX32 R115, R116, R111.reuse, 0x1, P0 ;  /* 0x0000006f74737211 */ /* 0x082fe400000f0eff */
[C---:B------:R-:W-:Y:S01]  /*69b0*/  IADD3 R116, P0, R117.reuse, R114, RZ ;  /* 0x0000007275747210 */ /* 0x040fe20007f1e0ff */
[----:B--2---:R-:W-:Y:S02]  /*69c0*/  IMAD R160, R40, 0xb8, RZ ;  /* 0x000000b828a07824 */ /* 0x004fe400078e02ff */
[----:B------:R0:W-:Y:S01]  /*69d0*/  STL [R1+0x2e4], R115 ;  /* 0x0002e47301007387 */ /* 0x0001e20000100800 */
[----:B------:R-:W-:-:S03]  /*69e0*/  LEA.HI.X.SX32 R117, R117, R111, 0x1, P3 ;  /* 0x0000006f75757211 */ /* 0x000fc600018f0eff */
[----:B------:R1:W-:Y:S01]  /*69f0*/  STL [R1+0x410], R116 ;  /* 0x0004107401007387 */ /* 0x0003e20000100800 */
[----:B0-----:R-:W-:Y:S01]  /*6a00*/  LEA.HI.X.SX32 R115, R159, R111, 0x1, P5 ;  /* 0x0000006f9f737211 */ /* 0x001fe200028f0eff */
[----:B------:R-:W-:Y:S01]  /*6a10*/  IMAD R159, R40, 0x21, RZ ;  /* 0x00000021289f7824 */ /* 0x000fe200078e02ff */
[----:B-1----:R-:W-:-:S03]  /*6a20*/  IADD3 R116, P5, R160, R114, RZ ;  /* 0x00000072a0747210 */ /* 0x002fc60007fbe0ff */
[----:B------:R0:W-:Y:S01]  /*6a30*/  STL [R1+0x3fc], R115 ;  /* 0x0003fc7301007387 */ /* 0x0001e20000100800 */
[----:B------:R-:W-:-:S03]  /*6a40*/  IMAD R160, R40, 0xa8, RZ ;  /* 0x000000a828a07824 */ /* 0x000fc600078e02ff */
[----:B------:R1:W-:Y:S04]  /*6a50*/  STL [R1+0x238], R116 ;  /* 0x0002387401007387 */ /* 0x0003e80000100800 */
[----:B------:R2:W-:Y:S01]  /*6a60*/  STL [R1+0x304], R117 ;  /* 0x0003047501007387 */ /* 0x0005e20000100800 */
[----:B0-----:R-:W-:Y:S02]  /*6a70*/  IADD3 R115, P3, R118, R114, RZ ;  /* 0x0000007276737210 */ /* 0x001fe40007f7e0ff */
[----:B-1----:R-:W-:-:S03]  /*6a80*/  LEA.HI.X.SX32 R116, R159, R111, 0x1, P0 ;  /* 0x0000006f9f747211 */ /* 0x002fc600000f0eff */
[----:B------:R0:W-:Y:S01]  /*6a90*/  STL [R1+0x328], R115 ;  /* 0x0003287301007387 */ /* 0x0001e20000100800 */
[----:B------:R-:W-:Y:S01]  /*6aa0*/  IMAD R159, R40, 0x1f, RZ ;  /* 0x0000001f289f7824 */ /* 0x000fe200078e02ff */
[CC--:B--2---:R-:W-:Y:S02]  /*6ab0*/  LEA.HI.X.SX32 R117, R119.reuse, R111.reuse, 0x1, P3 ;  /* 0x0000006f77757211 */ /* 0x0c4fe400018f0eff */
[----:B------:R1:W-:Y:S01]  /*6ac0*/  STL [R1+0x40c], R116 ;  /* 0x00040c7401007387 */ /* 0x0003e20000100800 */
[----:B0-----:R-:W-:Y:S02]  /*6ad0*/  IADD3 R115, P0, R119, R114, RZ ;  /* 0x0000007277737210 */ /* 0x001fe40007f1e0ff */
[----:B-1----:R-:W-:-:S03]  /*6ae0*/  LEA.HI.X.SX32 R116, R118, R111, 0x1, P1 ;  /* 0x0000006f76747211 */ /* 0x002fc600008f0eff */
[----:B------:R0:W-:Y:S04]  /*6af0*/  STL [R1+0x420], R115 ;  /* 0x0004207301007387 */ /* 0x0001e80000100800 */
[----:B------:R1:W-:Y:S01]  /*6b00*/  STL [R1+0x134], R116 ;  /* 0x0001347401007387 */ /* 0x0003e20000100800 */
[-C--:B0-----:R-:W-:Y:S01]  /*6b10*/  IADD3 R115, P1, R160, R114.reuse, RZ ;  /* 0x00000072a0737210 */ /* 0x081fe20007f3e0ff */
[----:B------:R-:W-:Y:S01]  /*6b20*/  IMAD R160, R40, 0x98, RZ ;  /* 0x0000009828a07824 */ /* 0x000fe200078e02ff */
[----:B-1----:R-:W-:-:S03]  /*6b30*/  IADD3 R116, P3, R120, R114, RZ ;  /* 0x0000007278747210 */ /* 0x002fc60007f7e0ff */
[----:B------:R0:W-:Y:S04]  /*6b40*/  STL [R1+0x278], R115 ;  /* 0x0002787301007387 */ /* 0x0001e80000100800 */
[----:B------:R1:W-:Y:S04]  /*6b50*/  STL [R1+0x324], R117 ;  /* 0x0003247501007387 */ /* 0x0003e80000100800 */
[----:B------:R2:W-:Y:S01]  /*6b60*/  STL [R1+0x348], R116 ;  /* 0x0003487401007387 */ /* 0x0005e20000100800 */
[-C--:B0-----:R-:W-:Y:S01]  /*6b70*/  LEA.HI.X.SX32 R115, R159, R111.reuse, 0x1, P0 ;  /* 0x0000006f9f737211 */ /* 0x081fe200000f0eff */
[----:B------:R-:W-:Y:S01]  /*6b80*/  IMAD R159, R40, 0x1d, RZ ;  /* 0x0000001d289f7824 */ /* 0x000fe200078e02ff */
[----:B-1----:R-:W-:-:S03]  /*6b90*/  LEA.HI.X.SX32 R117, R121, R111, 0x1, P3 ;  /* 0x0000006f79757211 */ /* 0x002fc600018f0eff */
[----:B------:R0:W-:Y:S01]  /*6ba0*/  STL [R1+0x41c], R115 ;  /* 0x00041c7301007387 */ /* 0x0001e20000100800 */
[----:B--2---:R-:W-:-:S05]  /*6bb0*/  IADD3 R116, P0, R121, R114, RZ ;  /* 0x0000007279747210 */ /* 0x004fca0007f1e0ff */
[----:B------:R1:W-:Y:S01]  /*6bc0*/  STL [R1+0x430], R116 ;  /* 0x0004307401007387 */ /* 0x0003e20000100800 */
[----:B0-----:R-:W-:-:S05]  /*6bd0*/  LEA.HI.X.SX32 R115, R120, R111, 0x1, P2 ;  /* 0x0000006f78737211 */ /* 0x001fca00010f0eff */
[----:B------:R0:W-:Y:S01]  /*6be0*/  STL [R1+0x174], R115 ;  /* 0x0001747301007387 */ /* 0x0001e20000100800 */
[----:B-1----:R-:W-:Y:S01]  /*6bf0*/  IADD3 R116, P2, R160, R114, RZ ;  /* 0x00000072a0747210 */ /* 0x002fe20007f5e0ff */
[----:B------:R-:W-:-:S04]  /*6c00*/  IMAD R160, R40, 0x88, RZ ;  /* 0x0000008828a07824 */ /* 0x000fc800078e02ff */
[----:B------:R1:W-:Y:S01]  /*6c10*/  STL [R1+0x2b8], R116 ;  /* 0x0002b87401007387 */ /* 0x0003e20000100800 */
[----:B0-----:R-:W-:-:S03]  /*6c20*/  IADD3 R115, P3, R122, R114, RZ ;  /* 0x000000727a737210 */ /* 0x001fc60007f7e0ff */
[----:B------:R0:W-:Y:S04]  /*6c30*/  STL [R1+0x344], R117 ;  /* 0x0003447501007387 */ /* 0x0001e80000100800 */
[----:B------:R2:W-:Y:S01]  /*6c40*/  STL [R1+0x368], R115 ;  /* 0x0003687301007387 */ /* 0x0005e20000100800 */
[-C--:B-1----:R-:W-:Y:S01]  /*6c50*/  LEA.HI.X.SX32 R116, R159, R111.reuse, 0x1, P0 ;  /* 0x0000006f9f747211 */ /* 0x082fe200000f0eff */
[----:B------:R-:W-:Y:S01]  /*6c60*/  IMAD R159, R40, 0x1b, RZ ;  /* 0x0000001b289f7824 */ /* 0x000fe200078e02ff */
[----:B0-----:R-:W-:-:S03]  /*6c70*/  LEA.HI.X.SX32 R117, R123, R111, 0x1, P3 ;  /* 0x0000006f7b757211 */ /* 0x001fc600018f0eff */
        /* <DEDUP_REMOVED lines=65> */
[----:B------:R-:W-:Y:S04]  /*7090*/  STL [R1+0x3e4], R117 ;  /* 0x0003e47501007387 */ /* 0x000fe80000100800 */
[----:B------:R0:W-:Y:S01]  /*70a0*/  STL [R1+0x408], R116 ;  /* 0x0004087401007387 */ /* 0x0001e20000100800 */
[----:B-1----:R-:W-:Y:S01]  /*70b0*/  LEA.HI.X.SX32 R115, R159, R111, 0x1, P0 ;  /* 0x0000006f9f737211 */ /* 0x002fe200000f0eff */
[----:B------:R-:W-:-:S04]  /*70c0*/  IMAD R159, R40, 0x11, RZ ;  /* 0x00000011289f7824 */ /* 0x000fc800078e02ff */
[----:B------:R1:W-:Y:S01]  /*70d0*/  STL [R1+0x47c], R115 ;  /* 0x00047c7301007387 */ /* 0x0003e20000100800 */
[----:B0-----:R-:W-:-:S05]  /*70e0*/  IADD3 R116, P0, R133, R114, RZ ;  /* 0x0000007285747210 */ /* 0x001fca0007f1e0ff */
[----:B------:R0:W-:Y:S01]  /*70f0*/  STL [R1+0x490], R116 ;  /* 0x0004907401007387 */ /* 0x0001e20000100800 */
[-C--:B-1----:R-:W-:Y:S02]  /*7100*/  LEA.HI.X.SX32 R115, R132, R111.reuse, 0x1, P4 ;  /* 0x0000006f84737211 */ /* 0x082fe400020f0eff */
[----:B------:R-:W-:Y:S01]  /*7110*/  IADD3 R117, P4, R160, R114, RZ ;  /* 0x00000072a0757210 */ /* 0x000fe20007f9e0ff */
[----:B------:R-:W-:Y:S02]  /*7120*/  IMAD R160, R40, 0xa0, RZ ;  /* 0x000000a028a07824 */ /* 0x000fe400078e02ff */
[----:B------:R1:W-:Y:S01]  /*7130*/  STL [R1+0x2f4], R115 ;  /* 0x0002f47301007387 */ /* 0x0003e20000100800 */
[----:B0-----:R-:W-:-:S03]  /*7140*/  LEA.HI.X.SX32 R116, R133, R111, 0x1, P3 ;  /* 0x0000006f85747211 */ /* 0x001fc600018f0eff */
[----:B------:R0:W-:Y:S04]  /*7150*/  STL [R1+0x198], R117 ;  /* 0x0001987501007387 */ /* 0x0001e80000100800 */
[----:B------:R2:W-:Y:S01]  /*7160*/  STL [R1+0x404], R116 ;  /* 0x0004047401007387 */ /* 0x0005e20000100800 */
[----:B-1----:R-:W-:Y:S02]  /*7170*/  IADD3 R115, P3, R134, R114, RZ ;  /* 0x0000007286737210 */ /* 0x002fe40007f7e0ff */
[----:B0-----:R-:W-:-:S03]  /*7180*/  LEA.HI.X.SX32 R117, R159, R111, 0x1, P0 ;  /* 0x0000006f9f757211 */ /* 0x001fc600000f0eff */
[----:B------:R0:W-:Y:S01]  /*7190*/  STL [R1+0x338], R115 ;  /* 0x0003387301007387 */ /* 0x0001e20000100800 */
[----:B------:R-:W-:Y:S01]  /*71a0*/  IMAD R159, R40, 0xf, RZ ;  /* 0x0000000f289f7824 */ /* 0x000fe200078e02ff */
[----:B--2---:R-:W-:Y:S02]  /*71b0*/  IADD3 R116, P0, R135, R114, RZ ;  /* 0x0000007287747210 */ /* 0x004fe40007f1e0ff */
[----:B------:R-:W-:Y:S04]  /*71c0*/  STL [R1+0x48c], R117 ;  /* 0x00048c7501007387 */ /* 0x000fe80000100800 */
[----:B------:R1:W-:Y:S01]  /*71d0*/  STL [R1+0x428], R116 ;  /* 0x0004287401007387 */ /* 0x0003e20000100800 */
[----:B0-----:R-:W-:-:S05]  /*71e0*/  LEA.HI.X.SX32 R115, R134, R111, 0x1, P6 ;  /* 0x0000006f86737211 */ /* 0x001fca00030f0eff */
[----:B------:R0:W-:Y:S01]  /*71f0*/  STL [R1+0x154], R115 ;  /* 0x0001547301007387 */ /* 0x0001e20000100800 */
[----:B-1----:R-:W-:-:S05]  /*7200*/  IADD3 R116, P6, R136, R114, RZ ;  /* 0x0000007288747210 */ /* 0x002fca0007fde0ff */
[----:B------:R-:W-:Y:S01]  /*7210*/  STL [R1+0x4a0], R116 ;  /* 0x0004a07401007387 */ /* 0x000fe20000100800 */
[-C--:B0-----:R-:W-:Y:S02]  /*7220*/  LEA.HI.X.SX32 R115, R135, R111.reuse, 0x1, P3 ;  /* 0x0000006f87737211 */ /* 0x081fe400018f0eff */
[----:B------:R-:W-:Y:S01]  /*7230*/  IADD3 R117, P3, R160, R114, RZ ;  /* 0x00000072a0757210 */ /* 0x000fe20007f7e0ff */
[----:B------:R-:W-:Y:S02]  /*7240*/  IMAD R160, R40, 0xc0, RZ ;  /* 0x000000c028a07824 */ /* 0x000fe400078e02ff */
[----:B------:R0:W-:Y:S04]  /*7250*/  STL [R1+0x334], R115 ;  /* 0x0003347301007387 */ /* 0x0001e80000100800 */
[----:B------:R1:W-:Y:S01]  /*7260*/  STL [R1+0x298], R117 ;  /* 0x0002987501007387 */ /* 0x0003e20000100800 */
[----:B0-----:R-:W-:-:S02]  /*7270*/  LEA.HI.X.SX32 R115, R136, R111, 0x1, P0 ;  /* 0x0000006f88737211 */ /* 0x001fc400000f0eff */
[----:B------:R-:W-:Y:S02]  /*7280*/  IADD3 R116, P0, R137, R114, RZ ;  /* 0x0000007289747210 */ /* 0x000fe40007f1e0ff */
[----:B-1----:R-:W-:Y:S01]  /*7290*/  LEA.HI.X.SX32 R117, R159, R111, 0x1, P6 ;  /* 0x0000006f9f757211 */ /* 0x002fe200030f0eff */
[----:B------:R0:W-:Y:S01]  /*72a0*/  STL [R1+0x424], R115 ;  /* 0x0004247301007387 */ /* 0x0001e20000100800 */
[----:B------:R-:W-:-:S03]  /*72b0*/  IMAD R159, R40, 0xd, RZ ;  /* 0x0000000d289f7824 */ /* 0x000fc600078e02ff */
[----:B------:R1:W-:Y:S04]  /*72c0*/  STL [R1+0x378], R116 ;  /* 0x0003787401007387 */ /* 0x0003e80000100800 */
[----:B------:R-:W-:Y:S01]  /*72d0*/  STL [R1+0x49c], R117 ;  /* 0x00049c7501007387 */ /* 0x000fe20000100800 */
[----:B0-----:R-:W-:Y:S02]  /*72e0*/  IADD3 R115, P6, R138, R114, RZ ;  /* 0x000000728a737210 */ /* 0x001fe40007fde0ff */
[----:B-1----:R-:W-:-:S03]  /*72f0*/  LEA.HI.X.SX32 R116, R137, R111, 0x1, P5 ;  /* 0x0000006f89747211 */ /* 0x002fc600028f0eff */
[----:B------:R0:W-:Y:S04]  /*7300*/  STL [R1+0x448], R115 ;  /* 0x0004487301007387 */ /* 0x0001e80000100800 */
[----:B------:R1:W-:Y:S01]  /*7310*/  STL [R1+0x1d4], R116 ;  /* 0x0001d47401007387 */ /* 0x0003e20000100800 */
[----:B0-----:R-:W-:Y:S02]  /*7320*/  IADD3 R115, P5, R139, R114, RZ ;  /* 0x000000728b737210 */ /* 0x001fe40007fbe0ff */
[----:B-1----:R-:W-:-:S03]  /*7330*/  LEA.HI.X.SX32 R116, R138, R111, 0x1, P0 ;  /* 0x0000006f8a747211 */ /* 0x002fc600000f0eff */
[----:B------:R0:W-:Y:S04]  /*7340*/  STL [R1+0x4b0], R115 ;  /* 0x0004b07301007387 */ /* 0x0001e80000100800 */
[----:B------:R1:W-:Y:S01]  /*7350*/  STL [R1+0x374], R116 ;  /* 0x0003747401007387 */ /* 0x0003e20000100800 */
[----:B0-----:R-:W-:Y:S01]  /*7360*/  IADD3 R115, P0, R160, R114, RZ ;  /* 0x00000072a0737210 */ /* 0x001fe20007f1e0ff */
[----:B------:R-:W-:Y:S01]  /*7370*/  IMAD R160, R40, 0x3, RZ ;  /* 0x0000000328a07824 */ /* 0x000fe200078e02ff */
[----:B-1----:R-:W-:-:S03]  /*7380*/  LEA.HI.X.SX32 R116, R139, R111, 0x1, P6 ;  /* 0x0000006f8b747211 */ /* 0x002fc600030f0eff */
[----:B------:R0:W-:Y:S01]  /*7390*/  STL [R1+0x218], R115 ;  /* 0x0002187301007387 */ /* 0x0001e20000100800 */
[----:B------:R-:W-:-:S03]  /*73a0*/  IADD3 R117, P6, R140, R114, RZ ;  /* 0x000000728c757210 */ /* 0x000fc60007fde0ff */
[----:B------:R1:W-:Y:S04]  /*73b0*/  STL [R1+0x444], R116 ;  /* 0x0004447401007387 */ /* 0x0003e80000100800 */
[----:B------:R2:W-:Y:S01]  /*73c0*/  STL [R1+0x3b8], R117 ;  /* 0x0003b87501007387 */ /* 0x0005e20000100800 */
[----:B0-----:R-:W-:Y:S01]  /*73d0*/  LEA.HI.X.SX32 R115, R159, R111, 0x1, P5 ;  /* 0x0000006f9f737211 */ /* 0x001fe200028f0eff */
[----:B------:R-:W-:Y:S01]  /*73e0*/  IMAD R159, R40, 0xb, RZ ;  /* 0x0000000b289f7824 */ /* 0x000fe200078e02ff */
[----:B-1----:R-:W-:-:S03]  /*73f0*/  IADD3 R116, P5, R141, R114, RZ ;  /* 0x000000728d747210 */ /* 0x002fc60007fbe0ff */
[----:B------:R0:W-:Y:S01]  /*7400*/  STL [R1+0x4ac], R115 ;  /* 0x0004ac7301007387 */ /* 0x0001e20000100800 */
[----:B--2---:R-:W-:-:S03]  /*7410*/  LEA.HI.X.SX32 R117, R140, R111, 0x1, P1 ;  /* 0x0000006f8c757211 */ /* 0x004fc600008f0eff */
        /* <DEDUP_REMOVED lines=22> */
[----:B--2---:R-:W-:-:S03]  /*7580*/  LEA.HI.X.SX32 R117, R145, R111, 0x1, P5 ;  /* 0x0000006f91757211 */ /* 0x004fc600028f0eff */
[----:B------:R1:W-:Y:S01]  /*7590*/  STL [R1+0x3f4], R116 ;  /* 0x0003f47401007387 */ /* 0x0003e20000100800 */
[-C--:B0-----:R-:W-:Y:S02]  /*75a0*/  IADD3 R115, P6, R147, R114.reuse, RZ ;  /* 0x0000007293737210 */ /* 0x081fe40007fde0ff */
[----:B-1----:R-:W-:-:S03]  /*75b0*/  IADD3 R116, P5, R148, R114, RZ ;  /* 0x0000007294747210 */ /* 0x002fc60007fbe0ff */
[----:B------:R0:W-:Y:S04]  /*75c0*/  STL [R1+0x438], R115 ;  /* 0x0004387301007387 */ /* 0x0001e80000100800 */
        /* <DEDUP_REMOVED lines=15> */
[-C--:B0-----:R-:W-:Y:S02]  /*76c0*/  LEA.HI.X.SX32 R115, R148, R111.reuse, 0x1, P6 ;  /* 0x0000006f94737211 */ /* 0x081fe400030f0eff */
[----:B-1----:R-:W-:-:S03]  /*76d0*/  LEA.HI.X.SX32 R117, R149, R111, 0x1, P5 ;  /* 0x0000006f95757211 */ /* 0x002fc600028f0eff */
[----:B------:R0:W-:Y:S01]  /*76e0*/  STL [R1+0x434], R115 ;  /* 0x0004347301007387 */ /* 0x0001e20000100800 */
[----:B--2---:R-:W-:-:S05]  /*76f0*/  IADD3 R116, P6, R152, R114, RZ ;  /* 0x0000007298747210 */ /* 0x004fca0007fde0ff */
[----:B------:R1:W-:Y:S01]  /*7700*/  STL [R1+0x4c8], R116 ;  /* 0x0004c87401007387 */ /* 0x0003e20000100800 */
[----:B0-----:R-:W-:-:S03]  /*7710*/  IADD3 R115, P5, R153, R114, RZ ;  /* 0x0000007299737210 */ /* 0x001fc60007fbe0ff */
[----:B------:R0:W-:Y:S04]  /*7720*/  STL [R1+0x4a4], R117 ;  /* 0x0004a47501007387 */ /* 0x0001e80000100800 */
[----:B------:R2:W-:Y:S01]  /*7730*/  STL [R1+0x4f0], R115 ;  /* 0x0004f07301007387 */ /* 0x0005e20000100800 */
[----:B-1----:R-:W-:Y:S01]  /*7740*/  LEA.HI.X.SX32 R116, R159, R111, 0x1, P1 ;  /* 0x0000006f9f747211 */ /* 0x002fe200008f0eff */
[----:B------:R-:W-:Y:S01]  /*7750*/  IMAD R159, R40, 0x5, RZ ;  /* 0x00000005289f7824 */ /* 0x000fe200078e02ff */
[----:B0-----:R-:W-:-:S03]  /*7760*/  IADD3 R117, P1, R154, R114, RZ ;  /* 0x000000729a757210 */ /* 0x001fc60007f3e0ff */
        /* <DEDUP_REMOVED lines=19> */
[C---:B------:R-:W-:Y:S01]  /*78a0*/  IMAD.SHL.U32 R159, R40.reuse, 0x40, RZ ;  /* 0x00000040289f7824 */ /* 0x040fe200078e00ff */
[----:B0-----:R-:W-:-:S03]  /*78b0*/  LEA R117, P5, R40, R114, 0x7 ;  /* 0x0000007228757211 */ /* 0x001fc600078a38ff */
[----:B------:R0:W-:Y:S01]  /*78c0*/  STL [R1+0x4ec], R115 ;  /* 0x0004ec7301007387 */ /* 0x0001e20000100800 */
[----:B--2---:R-:W-:-:S03]  /*78d0*/  LEA.HI.X.SX32 R116, R154, R111, 0x1, P0 ;  /* 0x0000006f9a747211 */ /* 0x004fc600000f0eff */
[----:B------:R1:W-:Y:S04]  /*78e0*/  STL [R1+0x318], R117 ;  /* 0x0003187501007387 */ /* 0x0003e80000100800 */
[----:B------:R2:W-:Y:S01]  /*78f0*/  STL [R1+0x214], R116 ;  /* 0x0002147401007387 */ /* 0x0005e20000100800 */
[----:B0-----:R-:W-:Y:S02]  /*7900*/  LEA R115, P0, R40, R114, 0x6 ;  /* 0x0000007228737211 */ /* 0x001fe400078030ff */
[----:B-1----:R-:W-:-:S03]  /*7910*/  LEA.HI.X.SX32 R117, R155, R111, 0x1, P1 ;  /* 0x0000006f9b757211 */ /* 0x002fc600008f0eff */
[----:B------:R0:W-:Y:S01]  /*7920*/  STL [R1+0x418], R115 ;  /* 0x0004187301007387 */ /* 0x0001e20000100800 */
[----:B--2---:R-:W-:-:S03]  /*7930*/  LEA R116, P1, R40, R114, 0x5 ;  /* 0x0000007228747211 */ /* 0x004fc600078228ff */
[----:B------:R1:W-:Y:S04]  /*7940*/  STL [R1+0x394], R117 ;  /* 0x0003947501007387 */ /* 0x0003e80000100800 */
[----:B------:R2:W-:Y:S01]  /*7950*/  STL [R1+0x498], R116 ;  /* 0x0004987401007387 */ /* 0x0005e20000100800 */
[----:B0-----:R-:W-:Y:S02]  /*7960*/  LEA.HI.X.SX32 R115, R156, R111, 0x1, P3 ;  /* 0x0000006f9c737211 */ /* 0x001fe400018f0eff */
[----:B-1----:R-:W-:-:S03]  /*7970*/  LEA R117, P3, R40, R114, 0x4 ;  /* 0x0000007228757211 */ /* 0x002fc600078620ff */
[----:B------:R0:W-:Y:S01]  /*7980*/  STL [R1+0x454], R115 ;  /* 0x0004547301007387 */ /* 0x0001e20000100800 */
[----:B--2---:R-:W-:-:S03]  /*7990*/  LEA.HI.X.SX32 R116, R157, R111, 0x1, P4 ;  /* 0x0000006f9d747211 */ /* 0x004fc600020f0eff */
[----:B------:R1:W-:Y:S04]  /*79a0*/  STL [R1+0x4d8], R117 ;  /* 0x0004d87501007387 */ /* 0x0003e80000100800 */
[----:B------:R2:W-:Y:S01]  /*79b0*/  STL [R1+0x4b4], R116 ;  /* 0x0004b47401007387 */ /* 0x0005e20000100800 */
[----:B0-----:R-:W-:Y:S02]  /*79c0*/  LEA R115, P4, R40, R114, 0x3 ;  /* 0x0000007228737211 */ /* 0x001fe400078818ff */
[----:B-1----:R-:W-:-:S03]  /*79d0*/  LEA.HI.X.SX32 R117, R160, R111, 0x1, P6 ;  /* 0x0000006fa0757211 */ /* 0x002fc600030f0eff */
[----:B------:R0:W-:Y:S01]  /*79e0*/  STL [R1+0x4f8], R115 ;  /* 0x0004f87301007387 */ /* 0x0001e20000100800 */
[----:B------:R-:W-:Y:S01]  /*79f0*/  IMAD.SHL.U32 R160, R40, 0x8, RZ ;  /* 0x0000000828a07824 */ /* 0x000fe200078e00ff */
[----:B--2---:R-:W-:-:S05]  /*7a00*/  LEA.HI.X.SX32 R116, R158, R111, 0x1, P2 ;  /* 0x0000006f9e747211 */ /* 0x004fca00010f0eff */
[----:B------:R1:W-:Y:S01]  /*7a10*/  STL [R1+0x4e4], R116 ;  /* 0x0004e47401007387 */ /* 0x0003e20000100800 */
[----:B0-----:R-:W-:-:S05]  /*7a20*/  IADD3 R115, P2, R42, R114, RZ ;  /* 0x000000722a737210 */ /* 0x001fca0007f5e0ff */
[----:B------:R0:W-:Y:S01]  /*7a30*/  STL [R1+0x510], R115 ;  /* 0x0005107301007387 */ /* 0x0001e20000100800 */
[----:B-1----:R-:W-:-:S03]  /*7a40*/  LEA R116, P6, R40, R114, 0x2 ;  /* 0x0000007228747211 */ /* 0x002fc600078c10ff */
[----:B------:R1:W-:Y:S04]  /*7a50*/  STL [R1+0x4fc], R117 ;  /* 0x0004fc7501007387 */ /* 0x0003e80000100800 */
[----:B------:R2:W-:Y:S01]  /*7a60*/  STL [R1+0x508], R116 ;  /* 0x0005087401007387 */ /* 0x0005e20000100800 */
[-C--:B0-----:R-:W-:Y:S01]  /*7a70*/  LEA.HI.X.SX32 R115, R159, R111.reuse, 0x1, P5 ;  /* 0x0000006f9f737211 */ /* 0x081fe200028f0eff */
[----:B------:R-:W-:Y:S01]  /*7a80*/  IMAD.SHL.U32 R159, R40, 0x4, RZ ;  /* 0x00000004289f7824 */ /* 0x000fe200078e00ff */
[----:B-1----:R-:W-:-:S03]  /*7a90*/  LEA.HI.X.SX32 R117, R162, R111, 0x1, P0 ;  /* 0x0000006fa2757211 */ /* 0x002fc600000f0eff */
[----:B------:R0:W-:Y:S01]  /*7aa0*/  STL [R1+0x314], R115 ;  /* 0x0003147301007387 */ /* 0x0001e20000100800 */
[----:B--2---:R-:W-:-:S03]  /*7ab0*/  LEA.HI.X.SX32 R116, R161, R111, 0x1, P1 ;  /* 0x0000006fa1747211 */ /* 0x004fc600008f0eff */
[----:B------:R1:W-:Y:S04]  /*7ac0*/  STL [R1+0x414], R117 ;  /* 0x0004147501007387 */ /* 0x0003e80000100800 */
[----:B------:R2:W-:Y:S01]  /*7ad0*/  STL [R1+0x494], R116 ;  /* 0x0004947401007387 */ /* 0x0005e20000100800 */
[-C--:B0-----:R-:W-:Y:S02]  /*7ae0*/  LEA.HI.X.SX32 R115, R160, R111.reuse, 0x1, P3 ;  /* 0x0000006fa0737211 */ /* 0x081fe400018f0eff */
[----:B-1----:R-:W-:-:S03]  /*7af0*/  LEA.HI.X.SX32 R117, R159, R111, 0x1, P4 ;  /* 0x0000006f9f757211 */ /* 0x002fc600020f0eff */
[----:B------:R0:W-:Y:S01]  /*7b00*/  STL [R1+0x4d4], R115 ;  /* 0x0004d47301007387 */ /* 0x0001e20000100800 */
[----:B--2---:R-:W-:-:S03]  /*7b10*/  LEA.HI.X.SX32 R116, R40, R111, 0x1, P2 ;  /* 0x0000006f28747211 */ /* 0x004fc600010f0eff */
[----:B------:R1:W-:Y:S01]  /*7b20*/  STL [R1+0x4f4], R117 ;  /* 0x0004f47501007387 */ /* 0x0003e20000100800 */
[----:B------:R-:W-:-:S03]  /*7b30*/  CS2R R40, SRZ ;  /* 0x0000000000287805 */ /* 0x000fc6000001ff00 */
[----:B------:R2:W-:Y:S01]  /*7b40*/  STL [R1+0x50c], R116 ;  /* 0x00050c7401007387 */ /* 0x0005e20000100800 */
[----:B0-----:R-:W-:Y:S02]  /*7b50*/  LEA.HI.X.SX32 R115, R42, R111, 0x1, P6 ;  /* 0x0000006f2a737211 */ /* 0x001fe400030f0eff */
[----:B------:R-:W-:Y:S02]  /*7b60*/  CS2R R42, SRZ ;  /* 0x00000000002a7805 */ /* 0x000fe4000001ff00 */
[C---:B-1----:R-:W-:Y:S01]  /*7b70*/  LOP3.LUT R117, R2.reuse, 0x30, RZ, 0x3c, !PT ;  /* 0x0000003002757812 */ /* 0x042fe200078e3cff */
[----:B------:R0:W-:Y:S01]  /*7b80*/  STL [R1+0x504], R115 ;  /* 0x0005047301007387 */ /* 0x0001e20000100800 */
[----:B--2---:R-:W-:-:S05]  /*7b90*/  LOP3.LUT R116, R2, 0x10, RZ, 0x3c, !PT ;  /* 0x0000001002747812 */ /* 0x004fca00078e3cff */
[----:B------:R1:W-:Y:S01]  /*7ba0*/  STL [R1+0x558], R116 ;  /* 0x0005587401007387 */ /* 0x0003e20000100800 */
[----:B0-----:R-:W-:-:S05]  /*7bb0*/  LOP3.LUT R115, R2, 0x20, RZ, 0x3c, !PT ;  /* 0x0000002002737812 */ /* 0x001fca00078e3cff */
[----:B------:R0:W-:Y:S01]  /*7bc0*/  STL [R1+0x554], R115 ;  /* 0x0005547301007387 */ /* 0x0001e20000100800 */
[----:B-1----:R-:W-:-:S03]  /*7bd0*/  LOP3.LUT R116, R2, 0x40, RZ, 0x3c, !PT ;  /* 0x0000004002747812 */ /* 0x002fc600078e3cff */
[----:B------:R1:W-:Y:S04]  /*7be0*/  STL [R1+0x550], R117 ;  /* 0x0005507501007387 */ /* 0x0003e80000100800 */
[----:B------:R2:W-:Y:S01]  /*7bf0*/  STL [R1+0x54c], R116 ;  /* 0x00054c7401007387 */ /* 0x0005e20000100800 */
[C---:B0-----:R-:W-:Y:S02]  /*7c00*/  LOP3.LUT R115, R2.reuse, 0x50, RZ, 0x3c, !PT ;  /* 0x0000005002737812 */ /* 0x041fe400078e3cff */
[----:B-1----:R-:W-:-:S03]  /*7c10*/  LOP3.LUT R117, R2, 0x60, RZ, 0x3c, !PT ;  /* 0x0000006002757812 */ /* 0x002fc600078e3cff */
[----:B------:R0:W-:Y:S01]  /*7c20*/  STL [R1+0x548], R115 ;  /* 0x0005487301007387 */ /* 0x0001e20000100800 */
[----:B--2---:R-:W-:-:S03]  /*7c30*/  LOP3.LUT R116, R2, 0x70, RZ, 0x3c, !PT ;  /* 0x0000007002747812 */ /* 0x004fc600078e3cff */
[----:B------:R1:W-:Y:S04]  /*7c40*/  STL [R1+0x544], R117 ;  /* 0x0005447501007387 */ /* 0x0003e80000100800 */
[----:B------:R2:W-:Y:S01]  /*7c50*/  STL [R1+0x540], R116 ;  /* 0x0005407401007387 */ /* 0x0005e20000100800 */
[C---:B0-----:R-:W-:Y:S02]  /*7c60*/  LOP3.LUT R115, R3.reuse, 0x10, RZ, 0x3c, !PT ;  /* 0x0000001003737812 */ /* 0x041fe400078e3cff */
[C---:B------:R-:W-:Y:S02]  /*7c70*/  LOP3.LUT R115, R3.reuse, 0x40, RZ, 0x3c, !PT ;  /* 0x0000004003737812 */ /* 0x040fe400078e3cff */
[C---:B-1----:R-:W-:Y:S02]  /*7c80*/  LOP3.LUT R117, R3.reuse, 0x20, RZ, 0x3c, !PT ;  /* 0x0000002003757812 */ /* 0x042fe400078e3cff */
[----:B------:R-:W-:-:S02]  /*7c90*/  LOP3.LUT R117, R3, 0x50, RZ, 0x3c, !PT ;  /* 0x0000005003757812 */ /* 0x000fc400078e3cff */
[C---:B--2---:R-:W-:Y:S02]  /*7ca0*/  LOP3.LUT R116, R3.reuse, 0x30, RZ, 0x3c, !PT ;  /* 0x0000003003747812 */ /* 0x044fe400078e3cff */
[C---:B------:R-:W-:Y:S02]  /*7cb0*/  LOP3.LUT R116, R3.reuse, 0x60, RZ, 0x3c, !PT ;  /* 0x0000006003747812 */ /* 0x040fe400078e3cff */
[----:B------:R-:W-:-:S07]  /*7cc0*/  LOP3.LUT R115, R3, 0x70, RZ, 0x3c, !PT ;  /* 0x0000007003737812 */ /* 0x000fce00078e3cff */
.L_x_1:
[----:B------:R-:W2:Y:S01]  /*7cd0*/  LDL R117, [R1+0x50c] ;  /* 0x00050c0001757983 */ /* 0x000ea20000100800 */
[----:B------:R-:W-:Y:S01]  /*7ce0*/  MOV R113, UR49 ;  /* 0x0000003100717c02 */ /* 0x000fe20008000f00 */
[----:B------:R-:W0:Y:S02]  /*7cf0*/  LDC R130, c[0x0][0x230] ;  /* 0x00008c00ff827b82 */ /* 0x000e240000000800 */
[----:B------:R-:W2:Y:S04]  /*7d00*/  LDL R116, [R1+0x510] ;  /* 0x0005100001747983 */ /* 0x000ea80000100800 */
[----:B------:R-:W-:Y:S04]  /*7d10*/  STL [R1+0x650], R7 ;  /* 0x0006500701007387 */ /* 0x000fe80000100800 */
[----:B------:R-:W-:Y:S04]  /*7d20*/  STL [R1+0x61c], R3 ;  /* 0x00061c0301007387 */ /* 0x000fe80000100800 */
[----:B------:R1:W-:Y:S01]  /*7d30*/  STL [R1+0x618], R112 ;  /* 0x0006187001007387 */ /* 0x0003e20000100800 */
[----:B------:R-:W-:-:S03]  /*7d40*/  MOV R115, UR53 ;  /* 0x0000003500737c02 */ /* 0x000fc60008000f00 */
[----:B-1----:R-:W3:Y:S04]  /*7d50*/  LDL.LU R112, [R1+0x508] ;  /* 0x0005080001707983 */ /* 0x002ee80000300800 */
[----:B-----5:R1:W-:Y:S04]  /*7d60*/  STL [R1+0x57c], R0 ;  /* 0x00057c0001007387 */ /* 0x0203e80000100800 */
[----:B------:R-:W4:Y:S04]  /*7d70*/  LDL R132, [R1+0x504] ;  /* 0x0005040001847983 */ /* 0x000f280000100800 */
[----:B------:R0:W-:Y:S01]  /*7d80*/  STL [R1+0x538], R113 ;  /* 0x0005387101007387 */ /* 0x0001e20000100800 */
[----:B-1----:R-:W-:-:S05]  /*7d90*/  MOV R0, UR48 ;  /* 0x0000003000007c02 */ /* 0x002fca0008000f00 */
[----:B------:R1:W-:Y:S01]  /*7da0*/  STL [R1+0x534], R0 ;  /* 0x0005340001007387 */ /* 0x0003e20000100800 */
[----:B0-----:R-:W-:-:S03]  /*7db0*/  MOV R113, UR52 ;  /* 0x0000003400717c02 */ /* 0x001fc60008000f00 */
[----:B------:R-:W-:Y:S04]  /*7dc0*/  STL [R1+0x530], R115 ;  /* 0x0005307301007387 */ /* 0x000fe80000100800 */
[----:B------:R-:W4:Y:S01]  /*7dd0*/  LDL R119, [R1+0x4fc] ;  /* 0x0004fc0001777983 */ /* 0x000f220000100800 */
[----:B-1----:R-:W-:-:S03]  /*7de0*/  MOV R0, UR57 ;  /* 0x0000003900007c02 */ /* 0x002fc60008000f00 */
[----:B------:R0:W-:Y:S04]  /*7df0*/  STL [R1+0x52c], R113 ;  /* 0x00052c7101007387 */ /* 0x0001e80000100800 */
[----:B------:R-:W4:Y:S04]  /*7e00*/  LDL R118, [R1+0x500] ;  /* 0x0005000001767983 */ /* 0x000f280000100800 */
[----:B------:R1:W-:Y:S04]  /*7e10*/  STL [R1+0x528], R0 ;  /* 0x0005280001007387 */ /* 0x0003e80000100800 */
[----:B------:R-:W4:Y:S01]  /*7e20*/  LDL R131, [R1+0x4f4] ;  /* 0x0004f40001837983 */ /* 0x000f220000100800 */
[----:B------:R-:W-:-:S03]  /*7e30*/  IMAD R130, R110, -0x80, R130 ;  /* 0xffffff806e827824 */ /* 0x000fc600078e0282 */
[----:B------:R-:W4:Y:S02]  /*7e40*/  LDL R123, [R1+0x4f8] ;  /* 0x0004f800017b7983 */ /* 0x000f240000100800 */
[C---:B------:R-:W-:Y:S02]  /*7e50*/  ISETP.GT.AND P1, PT, R130.reuse, 0x1, PT ;  /* 0x000000018200780c */ /* 0x040fe40003f24270 */
[C---:B------:R-:W-:Y:S02]  /*7e60*/  ISETP.GT.AND P2, PT, R130.reuse, 0x2, PT ;  /* 0x000000028200780c */ /* 0x040fe40003f44270 */
[----:B0-----:R-:W-:Y:S02]  /*7e70*/  MOV R113, UR56 ;  /* 0x0000003800717c02 */ /* 0x001fe40008000f00 */
[----:B------:R-:W-:Y:S02]  /*7e80*/  PRMT R156, RZ, 0x7610, R156 ;  /* 0x00007610ff9c7816 */ /* 0x000fe4000000009c */
[----:B------:R-:W-:Y:S01]  /*7e90*/  ISETP.GT.AND P3, PT, R130, 0x3, PT ;  /* 0x000000038200780c */ /* 0x000fe20003f64270 */
[----:B------:R-:W-:Y:S01]  /*7ea0*/  STL [R1+0x620], R113 ;  /* 0x0006207101007387 */ /* 0x000fe20000100800 */
[----:B------:R-:W-:-:S02]  /*7eb0*/  PRMT R182, RZ, 0x7610, R182 ;  /* 0x00007610ffb67816 */ /* 0x000fc400000000b6 */
[----:B------:R-:W-:Y:S01]  /*7ec0*/  ISETP.GT.AND P4, PT, R130, 0x4, PT ;  /* 0x000000048200780c */ /* 0x000fe20003f84270 */
[----:B------:R-:W-:Y:S04]  /*7ed0*/  STL [R1+0x624], R110 ;  /* 0x0006246e01007387 */ /* 0x000fe80000100800 */
[----:B------:R-:W-:Y:S04]  /*7ee0*/  STL [R1+0x628], R111 ;  /* 0x0006286f01007387 */ /* 0x000fe80000100800 */
[----:B------:R0:W-:Y:S04]  /*7ef0*/  STL [R1+0x62c], R114 ;  /* 0x00062c7201007387 */ /* 0x0001e80000100800 */
[----:B------:R-:W4:Y:S04]  /*7f00*/  LDL R120, [R1+0x4ec] ;  /* 0x0004ec0001787983 */ /* 0x000f280000100800 */
[----:B-1----:R-:W4:Y:S01]  /*7f10*/  LDL R0, [R1+0x4f0] ;  /* 0x0004f00001007983 */ /* 0x002f220000100800 */
[----:B------:R-:W-:-:S03]  /*7f20*/  PRMT R166, RZ, 0x7610, R166 ;  /* 0x00007610ffa67816 */ /* 0x000fc600000000a6 */
[----:B--2---:R3:W2:Y:S02]  /*7f30*/  @P1 LDG.E.U16 R156, desc[UR6][R116.64] ;  /* 0x00000006749c1981 */ /* 0x0046a4000c1e1500 */
[----:B---3--:R-:W-:Y:S02]  /*7f40*/  @P2 IMAD.MOV.U32 R116, RZ, RZ, R112 ;  /* 0x000000ffff742224 */ /* 0x008fe400078e0070 */
[----:B------:R-:W-:Y:S01]  /*7f50*/  STL [R1+0x630], R112 ;  /* 0x0006307001007387 */ /* 0x000fe20000100800 */
[----:B----4-:R-:W-:-:S03]  /*7f60*/  @P2 IMAD.MOV.U32 R117, RZ, RZ, R132 ;  /* 0x000000ffff752224 */ /* 0x010fc600078e0084 */
[----:B------:R-:W3:Y:S04]  /*7f70*/  LDL R132, [R1+0x4dc] ;  /* 0x0004dc0001847983 */ /* 0x000ee80000100800 */
[----:B------:R1:W4:Y:S02]  /*7f80*/  @P2 LDG.E.U16 R182, desc[UR6][R116.64] ;  /* 0x0000000674b62981 */ /* 0x000324000c1e1500 */
[----:B-1----:R-:W-:Y:S02]  /*7f90*/  @P3 IMAD.MOV.U32 R117, RZ, RZ, R119 ;  /* 0x000000ffff753224 */ /* 0x002fe400078e0077 */
[----:B------:R-:W2:Y:S01]  /*7fa0*/  LDL R119, [R1+0x4e4] ;  /* 0x0004e40001777983 */ /* 0x000ea20000100800 */
[----:B------:R-:W-:-:S03]  /*7fb0*/  @P3 IMAD.MOV.U32 R116, RZ, RZ, R118 ;  /* 0x000000ffff743224 */ /* 0x000fc600078e0076 */
[----:B------:R-:W3:Y:S04]  /*7fc0*/  LDL R118, [R1+0x4e8] ;  /* 0x0004e80001767983 */ /* 0x000ee80000100800 */
[----:B------:R1:W4:Y:S02]  /*7fd0*/  @P3 LDG.E.U16 R166, desc[UR6][R116.64] ;  /* 0x0000000674a63981 */ /* 0x000324000c1e1500 */
[----:B-1----:R-:W-:Y:S02]  /*7fe0*/  @P4 IMAD.MOV.U32 R117, RZ, RZ, R131 ;  /* 0x000000ffff754224 */ /* 0x002fe400078e0083 */
[----:B------:R-:W4:Y:S01]  /*7ff0*/  LDL R131, [R1+0x4e0] ;  /* 0x0004e00001837983 */ /* 0x000f220000100800 */
[C---:B------:R-:W-:Y:S01]  /*8000*/  ISETP.GT.AND P0, PT, R130.reuse, RZ, PT ;  /* 0x000000ff8200720c */ /* 0x040fe20003f04270 */
[----:B------:R-:W-:Y:S01]  /*8010*/  @P4 IMAD.MOV.U32 R116, RZ, RZ, R123 ;  /* 0x000000ffff744224 */ /* 0x000fe200078e007b */
[----:B------:R-:W-:Y:S01]  /*8020*/  ISETP.GT.AND P5, PT, R130, 0x5, PT ;  /* 0x000000058200780c */ /* 0x000fe20003fa4270 */
[----:B------:R-:W4:Y:S01]  /*8030*/  LDL R123, [R1+0x4d4] ;  /* 0x0004d400017b7983 */ /* 0x000f220000100800 */
[----:B------:R-:W-:-:S02]  /*8040*/  PRMT R121, RZ, 0x7610, R121 ;  /* 0x00007610ff797816 */ /* 0x000fc40000000079 */
[----:B------:R-:W-:Y:S02]  /*8050*/  PRMT R140, RZ, 0x7610, R140 ;  /* 0x00007610ff8c7816 */ /* 0x000fe4000000008c */
[----:B------:R-:W-:Y:S02]  /*8060*/  ISETP.GT.AND P1, PT, R130, 0x6, PT ;  /* 0x000000068200780c */ /* 0x000fe40003f24270 */
[----:B------:R1:W4:Y:S03]  /*8070*/  @P4 LDG.E.U16 R121, desc[UR6][R116.64] ;  /* 0x0000000674794981 */ /* 0x000326000c1e1500 */
[----:B------:R-:W-:Y:S01]  /*8080*/  @P0 IMAD.MOV.U32 R115, RZ, RZ, R111 ;  /* 0x000000ffff730224 */ /* 0x000fe200078e006f */
[----:B------:R-:W-:-:S04]  /*8090*/  PRMT R134, RZ, 0x7610, R134 ;  /* 0x00007610ff867816 */ /* 0x000fc80000000086 */
[----:B------:R0:W4:Y:S01]  /*80a0*/  @P0 LDG.E.U16 R140, desc[UR6][R114.64] ;  /* 0x00000006728c0981 */ /* 0x000122000c1e1500 */
[----:B------:R-:W-:Y:S01]  /*80b0*/  ISETP.GT.AND P0, PT, R130, 0x7, PT ;  /* 0x000000078200780c */ /* 0x000fe20003f04270 */
[----:B-1----:R-:W-:Y:S02]  /*80c0*/  @P5 IMAD.MOV.U32 R117, RZ, RZ, R120 ;  /* 0x000000ffff755224 */ /* 0x002fe400078e0078 */
[----:B------:R-:W-:Y:S01]  /*80d0*/  @P5 IMAD.MOV.U32 R116, RZ, RZ, R0 ;  /* 0x000000ffff745224 */ /* 0x000fe200078e0000 */
[----:B------:R-:W-:Y:S01]  /*80e0*/  PRMT R133, RZ, 0x7610, R133 ;  /* 0x00007610ff857816 */ /* 0x000fe20000000085 */
[----:B------:R-:W4:Y:S04]  /*80f0*/  LDL R0, [R1+0x4d8] ;  /* 0x0004d80001007983 */ /* 0x000f280000100800 */
[----:B------:R2:W4:Y:S01]  /*8100*/  @P5 LDG.E.U16 R134, desc[UR6][R116.64] ;  /* 0x0000000674865981 */ /* 0x000522000c1e1500 */
[----:B0-----:R-:W-:Y:S01]  /*8110*/  PRMT R114, RZ, 0x7610, R114 ;  /* 0x00007610ff727816 */ /* 0x001fe20000000072 */
[----:B--2---:R-:W-:-:S02]  /*8120*/  @P1 IMAD.MOV.U32 R117, RZ, RZ, R119 ;  /* 0x000000ffff751224 */ /* 0x004fc400078e0077 */
[----:B---3--:R-:W-:-:S05]  /*8130*/  @P1 IMAD.MOV.U32 R116, RZ, RZ, R118 ;  /* 0x000000ffff741224 */ /* 0x008fca00078e0076 */
[----:B------:R0:W2:Y:S02]  /*8140*/  @P1 LDG.E.U16 R133, desc[UR6][R116.64] ;  /* 0x0000000674851981 */ /* 0x0000a4000c1e1500 */
[----:B0-----:R-:W-:Y:S02]  /*8150*/  @P0 IMAD.MOV.U32 R117, RZ, RZ, R132 ;  /* 0x000000ffff750224 */ /* 0x001fe400078e0084 */
[----:B----4-:R-:W-:-:S05]  /*8160*/  @P0 IMAD.MOV.U32 R116, RZ, RZ, R131 ;  /* 0x000000ffff740224 */ /* 0x010fca00078e0083 */
[----:B------:R0:W3:Y:S04]  /*8170*/  @P0 LDG.E.U16 R114, desc[UR6][R116.64] ;  /* 0x0000000674720981 */ /* 0x0000e8000c1e1500 */
[----:B------:R1:W-:Y:S04]  /*8180*/  STL [R1+0x520], R121 ;  /* 0x0005207901007387 */ /* 0x0003e80000100800 */
[----:B------:R-:W4:Y:S04]  /*8190*/  LDL R120, [R1+0x4d0] ;  /* 0x0004d00001787983 */ /* 0x000f280000100800 */
[----:B------:R-:W2:Y:S04]  /*81a0*/  LDL R118, [R1+0x4c8] ;  /* 0x0004c80001767983 */ /* 0x000ea80000100800 */
[----:B-1----:R-:W2:Y:S01]  /*81b0*/  LDL R121, [R1+0x4cc] ;  /* 0x0004cc0001797983 */ /* 0x002ea20000100800 */
[----:B------:R-:W-:-:S03]  /*81c0*/  ISETP.GT.AND P2, PT, R130, 0x8, PT ;  /* 0x000000088200780c */ /* 0x000fc60003f44270 */
[----:B------:R-:W2:Y:S10]  /*81d0*/  LDL R119, [R1+0x4c4] ;  /* 0x0004c40001777983 */ /* 0x000eb40000100800 */
[----:B0-----:R-:W-:-:S02]  /*81e0*/  @P2 IMAD.MOV.U32 R116, RZ, RZ, R0 ;  /* 0x000000ffff742224 */ /* 0x001fc400078e0000 */
[----:B------:R-:W-:Y:S01]  /*81f0*/  @P2 IMAD.MOV.U32 R117, RZ, RZ, R123 ;  /* 0x000000ffff752224 */ /* 0x000fe200078e007b */
[C---:B------:R-:W-:Y:S01]  /*8200*/  ISETP.GT.AND P3, PT, R130.reuse, 0x9, PT ;  /* 0x000000098200780c */ /* 0x040fe20003f64270 */
[----:B---3--:R-:W-:Y:S04]  /*8210*/  STL [R1+0x634], R114 ;  /* 0x0006347201007387 */ /* 0x008fe80000100800 */
[----:B------:R-:W3:Y:S04]  /*8220*/  LDL R123, [R1+0x4bc] ;  /* 0x0004bc00017b7983 */ /* 0x000ee80000100800 */
[----:B------:R-:W3:Y:S01]  /*8230*/  LDL R0, [R1+0x4c0] ;  /* 0x0004c00001007983 */ /* 0x000ee20000100800 */
[----:B------:R-:W-:-:S02]  /*8240*/  ISETP.GT.AND P4, PT, R130, 0xa, PT ;  /* 0x0000000a8200780c */ /* 0x000fc40003f84270 */
[----:B------:R-:W-:Y:S01]  /*8250*/  PRMT R143, RZ, 0x7610, R143 ;  /* 0x00007610ff8f7816 */ /* 0x000fe2000000008f */
[----:B------:R-:W3:Y:S01]  /*8260*/  LDL R132, [R1+0x4b4] ;  /* 0x0004b40001847983 */ /* 0x000ee20000100800 */
[----:B------:R-:W-:-:S03]  /*8270*/  PRMT R159, RZ, 0x7610, R159 ;  /* 0x00007610ff9f7816 */ /* 0x000fc6000000009f */
[----:B------:R-:W3:Y:S04]  /*8280*/  LDL R131, [R1+0x4b8] ;  /* 0x0004b80001837983 */ /* 0x000ee80000100800 */
[----:B------:R4:W3:Y:S02]  /*8290*/  @P2 LDG.E.U16 R143, desc[UR6][R116.64] ;  /* 0x00000006748f2981 */ /* 0x0008e4000c1e1500 */
[----:B----4-:R-:W-:Y:S02]  /*82a0*/  @P3 IMAD.MOV.U32 R116, RZ, RZ, R120 ;  /* 0x000000ffff743224 */ /* 0x010fe400078e0078 */
[----:B--2---:R-:W-:Y:S01]  /*82b0*/  @P3 IMAD.MOV.U32 R117, RZ, RZ, R121 ;  /* 0x000000ffff753224 */ /* 0x004fe200078e0079 */
[----:B------:R-:W-:Y:S01]  /*82c0*/  ISETP.GT.AND P1, PT, R130, 0xb, PT ;  /* 0x0000000b8200780c */ /* 0x000fe20003f24270 */
[----:B------:R-:W2:Y:S04]  /*82d0*/  LDL R121, [R1+0x4ac] ;  /* 0x0004ac0001797983 */ /* 0x000ea80000100800 */
[----:B------:R0:W4:Y:S04]  /*82e0*/  @P3 LDG.E.U16 R159, desc[UR6][R116.64] ;  /* 0x00000006749f3981 */ /* 0x000128000c1e1500 */
[----:B------:R-:W4:Y:S01]  /*82f0*/  LDL R120, [R1+0x4a4] ;  /* 0x0004a40001787983 */ /* 0x000f220000100800 */
[----:B0-----:R-:W-:-:S03]  /*8300*/  @P4 IMAD.MOV.U32 R116, RZ, RZ, R118 ;  /* 0x000000ffff744224 */ /* 0x001fc600078e0076 */
[----:B------:R-:W4:Y:S01]  /*8310*/  LDL R118, [R1+0x4b0] ;  /* 0x0004b00001767983 */ /* 0x000f220000100800 */
[----:B------:R-:W-:-:S03]  /*8320*/  @P4 IMAD.MOV.U32 R117, RZ, RZ, R119 ;  /* 0x000000ffff754224 */ /* 0x000fc600078e0077 */
[----:B------:R-:W4:Y:S01]  /*8330*/  LDL R119, [R1+0x4a8] ;  /* 0x0004a80001777983 */ /* 0x000f220000100800 */
[----:B------:R-:W-:-:S03]  /*8340*/  PRMT R181, RZ, 0x7610, R181 ;  /* 0x00007610ffb57816 */ /* 0x000fc600000000b5 */
[----:B------:R-:W-:Y:S04]  /*8350*/  STL [R1+0x51c], R134 ;  /* 0x00051c8601007387 */ /* 0x000fe80000100800 */
[----:B------:R3:W4:Y:S02]  /*8360*/  @P4 LDG.E.U16 R181, desc[UR6][R116.64] ;  /* 0x0000000674b54981 */ /* 0x000724000c1e1500 */
[----:B---3--:R-:W-:Y:S02]  /*8370*/  @P1 IMAD.MOV.U32 R117, RZ, RZ, R123 ;  /* 0x000000ffff751224 */ /* 0x008fe400078e007b */
[----:B------:R-:W3:Y:S01]  /*8380*/  LDL R123, [R1+0x49c] ;  /* 0x00049c00017b7983 */ /* 0x000ee20000100800 */
[----:B------:R-:W-:-:S03]  /*8390*/  @P1 IMAD.MOV.U32 R116, RZ, RZ, R0 ;  /* 0x000000ffff741224 */ /* 0x000fc600078e0000 */
[----:B------:R-:W3:Y:S01]  /*83a0*/  LDL R0, [R1+0x4a0] ;  /* 0x0004a00001007983 */ /* 0x000ee20000100800 */
[C---:B------:R-:W-:Y:S02]  /*83b0*/  ISETP.GT.AND P0, PT, R130.reuse, 0xc, PT ;  /* 0x0000000c8200780c */ /* 0x040fe40003f04270 */
[----:B------:R-:W-:Y:S02]  /*83c0*/  PRMT R165, RZ, 0x7610, R165 ;  /* 0x00007610ffa57816 */ /* 0x000fe400000000a5 */
[C---:B------:R-:W-:Y:S02]  /*83d0*/  ISETP.GT.AND P2, PT, R130.reuse, 0xd, PT ;  /* 0x0000000d8200780c */ /* 0x040fe40003f44270 */
[----:B------:R-:W-:Y:S02]  /*83e0*/  PRMT R129, RZ, 0x7610, R129 ;  /* 0x00007610ff817816 */ /* 0x000fe40000000081 */
[----:B------:R-:W-:Y:S01]  /*83f0*/  ISETP.GT.AND P3, PT, R130, 0xe, PT ;  /* 0x0000000e8200780c */ /* 0x000fe20003f64270 */
[----:B------:R0:W3:Y:S01]  /*8400*/  @P1 LDG.E.U16 R165, desc[UR6][R116.64] ;  /* 0x0000000674a51981 */ /* 0x0000e2000c1e1500 */
[----:B------:R-:W-:-:S03]  /*8410*/  PRMT R127, RZ, 0x7610, R127 ;  /* 0x00007610ff7f7816 */ /* 0x000fc6000000007f */
[----:B0-----:R-:W-:Y:S02]  /*8420*/  @P0 IMAD.MOV.U32 R116, RZ, RZ, R131 ;  /* 0x000000ffff740224 */ /* 0x001fe400078e0083 */
[----:B------:R-:W-:-:S05]  /*8430*/  @P0 IMAD.MOV.U32 R117, RZ, RZ, R132 ;  /* 0x000000ffff750224 */ /* 0x000fca00078e0084 */
[----:B------:R2:W3:Y:S01]  /*8440*/  @P0 LDG.E.U16 R129, desc[UR6][R116.64] ;  /* 0x0000000674810981 */ /* 0x0004e2000c1e1500 */
[----:B------:R-:W-:Y:S02]  /*8450*/  ISETP.GT.AND P4, PT, R130, 0xf, PT ;  /* 0x0000000f8200780c */ /* 0x000fe40003f84270 */
[----:B------:R-:W-:Y:S01]  /*8460*/  PRMT R128, RZ, 0x7610, R128 ;  /* 0x00007610ff807816 */ /* 0x000fe20000000080 */
[----:B--2---:R-:W-:Y:S02]  /*8470*/  @P2 IMAD.MOV.U32 R117, RZ, RZ, R121 ;  /* 0x000000ffff752224 */ /* 0x004fe400078e0079 */
[----:B----4-:R-:W-:-:S05]  /*8480*/  @P2 IMAD.MOV.U32 R116, RZ, RZ, R118 ;  /* 0x000000ffff742224 */ /* 0x010fca00078e0076 */
[----:B------:R0:W2:Y:S02]  /*8490*/  @P2 LDG.E.U16 R127, desc[UR6][R116.64] ;  /* 0x00000006747f2981 */ /* 0x0000a4000c1e1500 */
[----:B0-----:R-:W-:Y:S02]  /*84a0*/  @P3 IMAD.MOV.U32 R116, RZ, RZ, R119 ;  /* 0x000000ffff743224 */ /* 0x001fe400078e0077 */
[----:B------:R-:W-:-:S05]  /*84b0*/  @P3 IMAD.MOV.U32 R117, RZ, RZ, R120 ;  /* 0x000000ffff753224 */ /* 0x000fca00078e0078 */
[----:B------:R3:W4:Y:S01]  /*84c0*/  @P3 LDG.E.U16 R128, desc[UR6][R116.64] ;  /* 0x0000000674803981 */ /* 0x000722000c1e1500 */
[----:B------:R-:W-:-:S03]  /*84d0*/  PRMT R111, RZ, 0x7610, R111 ;  /* 0x00007610ff6f7816 */ /* 0x000fc6000000006f */
[----:B------:R-:W-:Y:S04]  /*84e0*/  STL [R1+0x518], R133 ;  /* 0x0005188501007387 */ /* 0x000fe80000100800 */
[----:B------:R-:W4:Y:S04]  /*84f0*/  LDL R121, [R1+0x494] ;  /* 0x0004940001797983 */ /* 0x000f280000100800 */
[----:B------:R-:W4:Y:S04]  /*8500*/  LDL R118, [R1+0x498] ;  /* 0x0004980001767983 */ /* 0x000f280000100800 */
[----:B------:R-:W4:Y:S04]  /*8510*/  LDL R120, [R1+0x48c] ;  /* 0x00048c0001787983 */ /* 0x000f280000100800 */
[----:B------:R-:W4:Y:S01]  /*8520*/  LDL R119, [R1+0x490] ;  /* 0x0004900001777983 */ /* 0x000f220000100800 */
[----:B---3--:R-:W-:-:S02]  /*8530*/  @P4 IMAD.MOV.U32 R117, RZ, RZ, R123 ;  /* 0x000000ffff754224 */ /* 0x008fc400078e007b */
[----:B------:R-:W-:-:S05]  /*8540*/  @P4 IMAD.MOV.U32 R116, RZ, RZ, R0 ;  /* 0x000000ffff744224 */ /* 0x000fca00078e0000 */
[----:B------:R0:W3:Y:S01]  /*8550*/  @P4 LDG.E.U16 R111, desc[UR6][R116.64] ;  /* 0x00000006746f4981 */ /* 0x0000e2000c1e1500 */
[----:B------:R-:W-:-:S03]  /*8560*/  ISETP.GT.AND P1, PT, R130, 0x10, PT ;  /* 0x000000108200780c */ /* 0x000fc60003f24270 */
[----:B--2---:R1:W-:Y:S04]  /*8570*/  STL [R1+0x50], R127 ;  /* 0x0000507f01007387 */ /* 0x0043e80000100800 */
[----:B-1----:R-:W2:Y:S04]  /*8580*/  LDL R127, [R1+0x488] ;  /* 0x00048800017f7983 */ /* 0x002ea80000100800 */
[----:B----4-:R1:W-:Y:S04]  /*8590*/  STL [R1+0x4c], R128 ;  /* 0x00004c8001007387 */ /* 0x0103e80000100800 */
[----:B------:R-:W4:Y:S04]  /*85a0*/  LDL R123, [R1+0x47c] ;  /* 0x00047c00017b7983 */ /* 0x000f280000100800 */
[----:B------:R-:W4:Y:S04]  /*85b0*/  LDL R0, [R1+0x480] ;  /* 0x0004800001007983 */ /* 0x000f280000100800 */
[----:B-1----:R-:W4:Y:S01]  /*85c0*/  LDL R128, [R1+0x484] ;  /* 0x0004840001807983 */ /* 0x002f220000100800 */
[----:B0-----:R-:W-:-:S02]  /*85d0*/  @P1 IMAD.MOV.U32 R116, RZ, RZ, R118 ;  /* 0x000000ffff741224 */ /* 0x001fc400078e0076 */
[----:B------:R-:W-:Y:S01]  /*85e0*/  @P1 IMAD.MOV.U32 R117, RZ, RZ, R121 ;  /* 0x000000ffff751224 */ /* 0x000fe200078e0079 */
[----:B---3--:R0:W-:Y:S04]  /*85f0*/  STL [R1+0x638], R111 ;  /* 0x0006386f01007387 */ /* 0x0081e80000100800 */
[----:B------:R-:W3:Y:S04]  /*8600*/  LDL R121, [R1+0x474] ;  /* 0x0004740001797983 */ /* 0x000ee80000100800 */
[----:B------:R-:W3:Y:S01]  /*8610*/  LDL R118, [R1+0x478] ;  /* 0x0004780001767983 */ /* 0x000ee20000100800 */
[----:B------:R-:W-:-:S02]  /*8620*/  ISETP.GT.AND P0, PT, R130, 0x11, PT ;  /* 0x000000118200780c */ /* 0x000fc40003f04270 */
[----:B------:R-:W-:Y:S02]  /*8630*/  PRMT R142, RZ, 0x7610, R142 ;  /* 0x00007610ff8e7816 */ /* 0x000fe4000000008e */
[C---:B------:R-:W-:Y:S02]  /*8640*/  ISETP.GT.AND P2, PT, R130.reuse, 0x12, PT ;  /* 0x000000128200780c */ /* 0x040fe40003f44270 */
[----:B------:R-:W-:Y:S02]  /*8650*/  PRMT R158, RZ, 0x7610, R158 ;  /* 0x00007610ff9e7816 */ /* 0x000fe4000000009e */
[C---:B------:R-:W-:Y:S01]  /*8660*/  ISETP.GT.AND P3, PT, R130.reuse, 0x13, PT ;  /* 0x000000138200780c */ /* 0x040fe20003f64270 */
[----:B------:R1:W3:Y:S01]  /*8670*/  @P1 LDG.E.U16 R142, desc[UR6][R116.64] ;  /* 0x00000006748e1981 */ /* 0x0002e2000c1e1500 */
[----:B------:R-:W-:Y:S02]  /*8680*/  ISETP.GT.AND P4, PT, R130, 0x14, PT ;  /* 0x000000148200780c */ /* 0x000fe40003f84270 */
[----:B------:R-:W-:Y:S01]  /*8690*/  PRMT R180, RZ, 0x7610, R180 ;  /* 0x00007610ffb47816 */ /* 0x000fe200000000b4 */
[----:B------:R-:W-:Y:S01]  /*86a0*/  STL [R1+0x54], R129 ;  /* 0x0000548101007387 */ /* 0x000fe20000100800 */
[----:B-1----:R-:W-:-:S02]  /*86b0*/  @P0 IMAD.MOV.U32 R116, RZ, RZ, R119 ;  /* 0x000000ffff740224 */ /* 0x002fc400078e0077 */
[----:B------:R-:W-:Y:S01]  /*86c0*/  @P0 IMAD.MOV.U32 R117, RZ, RZ, R120 ;  /* 0x000000ffff750224 */ /* 0x000fe200078e0078 */
[----:B------:R-:W3:Y:S04]  /*86d0*/  LDL R119, [R1+0x470] ;  /* 0x0004700001777983 */ /* 0x000ee80000100800 */
[----:B------:R2:W3:Y:S04]  /*86e0*/  @P0 LDG.E.U16 R158, desc[UR6][R116.64] ;  /* 0x00000006749e0981 */ /* 0x0004e8000c1e1500 */
[----:B------:R-:W3:Y:S01]  /*86f0*/  LDL R120, [R1+0x46c] ;  /* 0x00046c0001787983 */ /* 0x000ee20000100800 */
[----:B------:R-:W-:Y:S01]  /*8700*/  PRMT R164, RZ, 0x7610, R164 ;  /* 0x00007610ffa47816 */ /* 0x000fe200000000a4 */
[----:B--2---:R-:W-:Y:S01]  /*8710*/  @P2 IMAD.MOV.U32 R116, RZ, RZ, R127 ;  /* 0x000000ffff742224 */ /* 0x004fe200078e007f */
[----:B------:R-:W-:Y:S01]  /*8720*/  PRMT R122, RZ, 0x7610, R122 ;  /* 0x00007610ff7a7816 */ /* 0x000fe2000000007a */
[----:B------:R-:W2:Y:S01]  /*8730*/  LDL R127, [R1+0x454] ;  /* 0x00045400017f7983 */ /* 0x000ea20000100800 */
[----:B----4-:R-:W-:-:S05]  /*8740*/  @P2 IMAD.MOV.U32 R117, RZ, RZ, R128 ;  /* 0x000000ffff752224 */ /* 0x010fca00078e0080 */
[----:B------:R1:W4:Y:S02]  /*8750*/  @P2 LDG.E.U16 R180, desc[UR6][R116.64] ;  /* 0x0000000674b42981 */ /* 0x000324000c1e1500 */
[----:B-1----:R-:W-:Y:S02]  /*8760*/  @P3 IMAD.MOV.U32 R116, RZ, RZ, R0 ;  /* 0x000000ffff743224 */ /* 0x002fe400078e0000 */
[----:B------:R-:W-:Y:S01]  /*8770*/  @P3 IMAD.MOV.U32 R117, RZ, RZ, R123 ;  /* 0x000000ffff753224 */ /* 0x000fe200078e007b */
[----:B------:R-:W2:Y:S04]  /*8780*/  LDL R0, [R1+0x468] ;  /* 0x0004680001007983 */ /* 0x000ea80000100800 */
[----:B------:R-:W4:Y:S04]  /*8790*/  LDL R123, [R1+0x464] ;  /* 0x00046400017b7983 */ /* 0x000f280000100800 */
[----:B------:R3:W4:Y:S02]  /*87a0*/  @P3 LDG.E.U16 R164, desc[UR6][R116.64] ;  /* 0x0000000674a43981 */ /* 0x000724000c1e1500 */
[----:B---3--:R-:W-:-:S02]  /*87b0*/  @P4 IMAD.MOV.U32 R117, RZ, RZ, R121 ;  /* 0x000000ffff754224 */ /* 0x008fc400078e0079 */
[----:B------:R-:W3:Y:S01]  /*87c0*/  LDL R121, [R1+0x45c] ;  /* 0x00045c0001797983 */ /* 0x000ee20000100800 */
[----:B------:R-:W-:-:S03]  /*87d0*/  @P4 IMAD.MOV.U32 R116, RZ, RZ, R118 ;  /* 0x000000ffff744224 */ /* 0x000fc600078e0076 */
[----:B------:R-:W3:Y:S04]  /*87e0*/  LDL R118, [R1+0x460] ;  /* 0x0004600001767983 */ /* 0x000ee80000100800 */
[----:B------:R1:W3:Y:S01]  /*87f0*/  @P4 LDG.E.U16 R122, desc[UR6][R116.64] ;  /* 0x00000006747a4981 */ /* 0x0002e2000c1e1500 */
[C---:B------:R-:W-:Y:S02]  /*8800*/  ISETP.GT.AND P1, PT, R130.reuse, 0x15, PT ;  /* 0x000000158200780c */ /* 0x040fe40003f24270 */
[C---:B------:R-:W-:Y:S02]  /*8810*/  ISETP.GT.AND P0, PT, R130.reuse, 0x16, PT ;  /* 0x000000168200780c */ /* 0x040fe40003f04270 */
[----:B------:R-:W-:Y:S02]  /*8820*/  PRMT R124, RZ, 0x7610, R124 ;  /* 0x00007610ff7c7816 */ /* 0x000fe4000000007c */
[----:B------:R-:W-:-:S02]  /*8830*/  ISETP.GT.AND P2, PT, R130, 0x17, PT ;  /* 0x000000178200780c */ /* 0x000fc40003f44270 */
[----:B0-----:R-:W-:-:S05]  /*8840*/  PRMT R111, RZ, 0x7610, R111 ;  /* 0x00007610ff6f7816 */ /* 0x001fca000000006f */
[----:B-1----:R-:W-:Y:S02]  /*8850*/  @P1 IMAD.MOV.U32 R116, RZ, RZ, R119 ;  /* 0x000000ffff741224 */ /* 0x002fe400078e0077 */
[----:B------:R-:W-:-:S05]  /*8860*/  @P1 IMAD.MOV.U32 R117, RZ, RZ, R120 ;  /* 0x000000ffff751224 */ /* 0x000fca00078e0078 */
[----:B------:R2:W3:Y:S01]  /*8870*/  @P1 LDG.E.U16 R124, desc[UR6][R116.64] ;  /* 0x00000006747c1981 */ /* 0x0004e2000c1e1500 */
[----:B------:R-:W-:Y:S01]  /*8880*/  PRMT R110, RZ, 0x7610, R110 ;  /* 0x00007610ff6e7816 */ /* 0x000fe2000000006e */
[----:B--2---:R-:W-:Y:S02]  /*8890*/  @P0 IMAD.MOV.U32 R116, RZ, RZ, R0 ;  /* 0x000000ffff740224 */ /* 0x004fe400078e0000 */
[----:B----4-:R-:W-:-:S05]  /*88a0*/  @P0 IMAD.MOV.U32 R117, RZ, RZ, R123 ;  /* 0x000000ffff750224 */ /* 0x010fca00078e007b */
[----:B------:R3:W2:Y:S02]  /*88b0*/  @P0 LDG.E.U16 R111, desc[UR6][R116.64] ;  /* 0x00000006746f0981 */ /* 0x0006a4000c1e1500 */
[----:B---3--:R-:W-:Y:S02]  /*88c0*/  @P2 IMAD.MOV.U32 R117, RZ, RZ, R121 ;  /* 0x000000ffff752224 */ /* 0x008fe400078e0079 */
[----:B------:R-:W-:Y:S01]  /*88d0*/  @P2 IMAD.MOV.U32 R116, RZ, RZ, R118 ;  /* 0x000000ffff742224 */ /* 0x000fe200078e0076 */
[----:B------:R0:W-:Y:S04]  /*88e0*/  STL [R1+0x3c], R122 ;  /* 0x00003c7a01007387 */ /* 0x0001e80000100800 */
[----:B------:R-:W3:Y:S04]  /*88f0*/  @P2 LDG.E.U16 R110, desc[UR6][R116.64] ;  /* 0x00000006746e2981 */ /* 0x000ee8000c1e1500 */
[----:B------:R-:W4:Y:S04]  /*8900*/  LDL R120, [R1+0x44c] ;  /* 0x00044c0001787983 */ /* 0x000f280000100800 */
[----:B0-----:R-:W4:Y:S04]  /*8910*/  LDL R122, [R1+0x458] ;  /* 0x00045800017a7983 */ /* 0x001f280000100800 */
[----:B------:R-:W4:Y:S01]  /*8920*/  LDL R119, [R1+0x450] ;  /* 0x0004500001777983 */ /* 0x000f220000100800 */
[----:B------:R-:W-:-:S03]  /*8930*/  ISETP.GT.AND P3, PT, R130, 0x18, PT ;  /* 0x000000188200780c */ /* 0x000fc60003f64270 */
[----:B------:R0:W-:Y:S04]  /*8940*/  STL [R1+0x34], R124 ;  /* 0x0000347c01007387 */ /* 0x0001e80000100800 */
[----:B------:R-:W4:Y:S04]  /*8950*/  LDL R0, [R1+0x448] ;  /* 0x0004480001007983 */ /* 0x000f280000100800 */
[----:B0-----:R-:W4:Y:S04]  /*8960*/  LDL R124, [R1+0x444] ;  /* 0x00044400017c7983 */ /* 0x001f280000100800 */
[----:B--2---:R-:W-:Y:S04]  /*8970*/  STL [R1+0x63c], R111 ;  /* 0x00063c6f01007387 */ /* 0x004fe80000100800 */
[----:B------:R-:W2:Y:S04]  /*8980*/  LDL R123, [R1+0x43c] ;  /* 0x00043c00017b7983 */ /* 0x000ea80000100800 */
[----:B------:R-:W2:Y:S04]  /*8990*/  LDL R121, [R1+0x440] ;  /* 0x0004400001797983 */ /* 0x000ea80000100800 */
[----:B------:R-:W2:Y:S04]  /*89a0*/  LDL R118, [R1+0x438] ;  /* 0x0004380001767983 */ /* 0x000ea80000100800 */
[----:B---3--:R-:W-:Y:S01]  /*89b0*/  STL [R1+0x640], R110 ;  /* 0x0006406e01007387 */ /* 0x008fe20000100800 */
[----:B----4-:R-:W-:-:S03]  /*89c0*/  @P3 IMAD.MOV.U32 R116, RZ, RZ, R122 ;  /* 0x000000ffff743224 */ /* 0x010fc600078e007a */
[----:B------:R-:W3:Y:S01]  /*89d0*/  LDL R122, [R1+0x434] ;  /* 0x00043400017a7983 */ /* 0x000ee20000100800 */
[C---:B------:R-:W-:Y:S01]  /*89e0*/  ISETP.GT.AND P4, PT, R130.reuse, 0x19, PT ;  /* 0x000000198200780c */ /* 0x040fe20003f84270 */
[----:B------:R-:W-:Y:S01]  /*89f0*/  @P3 IMAD.MOV.U32 R117, RZ, RZ, R127 ;  /* 0x000000ffff753224 */ /* 0x000fe200078e007f */
[----:B------:R-:W-:Y:S02]  /*8a00*/  PRMT R145, RZ, 0x7610, R145 ;  /* 0x00007610ff917816 */ /* 0x000fe40000000091 */
[C---:B------:R-:W-:Y:S02]  /*8a10*/  ISETP.GT.AND P1, PT, R130.reuse, 0x1a, PT ;  /* 0x0000001a8200780c */ /* 0x040fe40003f24270 */
[----:B------:R-:W-:Y:S02]  /*8a20*/  PRMT R191, RZ, 0x7610, R191 ;  /* 0x00007610ffbf7816 */ /* 0x000fe400000000bf */
[----:B------:R-:W-:Y:S01]  /*8a30*/  ISETP.GT.AND P0, PT, R130, 0x1b, PT ;  /* 0x0000001b8200780c */ /* 0x000fe20003f04270 */
[----:B------:R0:W4:Y:S01]  /*8a40*/  @P3 LDG.E.U16 R145, desc[UR6][R116.64] ;  /* 0x0000000674913981 */ /* 0x000122000c1e1500 */
[----:B------:R-:W-:-:S02]  /*8a50*/  PRMT R179, RZ, 0x7610, R179 ;  /* 0x00007610ffb37816 */ /* 0x000fc400000000b3 */
[----:B------:R-:W-:Y:S01]  /*8a60*/  ISETP.GT.AND P2, PT, R130, 0x1c, PT ;  /* 0x0000001c8200780c */ /* 0x000fe20003f44270 */
[----:B0-----:R-:W-:Y:S02]  /*8a70*/  @P4 IMAD.MOV.U32 R116, RZ, RZ, R119 ;  /* 0x000000ffff744224 */ /* 0x001fe400078e0077 */
[----:B------:R-:W-:Y:S01]  /*8a80*/  @P4 IMAD.MOV.U32 R117, RZ, RZ, R120 ;  /* 0x000000ffff754224 */ /* 0x000fe200078e0078 */
[----:B------:R-:W4:Y:S04]  /*8a90*/  LDL R119, [R1+0x430] ;  /* 0x0004300001777983 */ /* 0x000f280000100800 */
[----:B------:R0:W4:Y:S04]  /*8aa0*/  @P4 LDG.E.U16 R191, desc[UR6][R116.64] ;  /* 0x0000000674bf4981 */ /* 0x000128000c1e1500 */
[----:B------:R-:W4:Y:S01]  /*8ab0*/  LDL R120, [R1+0x42c] ;  /* 0x00042c0001787983 */ /* 0x000f220000100800 */
[----:B------:R-:W-:Y:S01]  /*8ac0*/  PRMT R246, RZ, 0x7610, R246 ;  /* 0x00007610fff67816 */ /* 0x000fe200000000f6 */
[----:B0-----:R-:W-:-:S02]  /*8ad0*/  @P1 IMAD.MOV.U32 R116, RZ, RZ, R0 ;  /* 0x000000ffff741224 */ /* 0x001fc400078e0000 */
[----:B------:R-:W-:Y:S01]  /*8ae0*/  @P1 IMAD.MOV.U32 R117, RZ, RZ, R124 ;  /* 0x000000ffff751224 */ /* 0x000fe200078e007c */
[----:B------:R-:W4:Y:S04]  /*8af0*/  LDL R0, [R1+0x428] ;  /* 0x0004280001007983 */ /* 0x000f280000100800 */
[----:B------:R2:W4:Y:S04]  /*8b00*/  @P1 LDG.E.U16 R179, desc[UR6][R116.64] ;  /* 0x0000000674b31981 */ /* 0x000528000c1e1500 */
[----:B------:R-:W4:Y:S01]  /*8b10*/  LDL R124, [R1+0x41c] ;  /* 0x00041c00017c7983 */ /* 0x000f220000100800 */
[----:B--2---:R-:W-:-:S02]  /*8b20*/  @P0 IMAD.MOV.U32 R117, RZ, RZ, R123 ;  /* 0x000000ffff750224 */ /* 0x004fc400078e007b */
[----:B------:R-:W-:Y:S01]  /*8b30*/  @P0 IMAD.MOV.U32 R116, RZ, RZ, R121 ;  /* 0x000000ffff740224 */ /* 0x000fe200078e0079 */
[C---:B------:R-:W-:Y:S01]  /*8b40*/  ISETP.GT.AND P3, PT, R130.reuse, 0x1d, PT ;  /* 0x0000001d8200780c */ /* 0x040fe20003f64270 */
[----:B------:R-:W2:Y:S04]  /*8b50*/  LDL R121, [R1+0x424] ;  /* 0x0004240001797983 */ /* 0x000ea80000100800 */
[----:B------:R3:W2:Y:S01]  /*8b60*/  @P0 LDG.E.U16 R246, desc[UR6][R116.64] ;  /* 0x0000000674f60981 */ /* 0x0006a2000c1e1500 */
[----:B------:R-:W-:Y:S02]  /*8b70*/  ISETP.GT.AND P4, PT, R130, 0x1e, PT ;  /* 0x0000001e8200780c */ /* 0x000fe40003f84270 */
[----:B------:R-:W-:Y:S01]  /*8b80*/  PRMT R126, RZ, 0x7610, R126 ;  /* 0x00007610ff7e7816 */ /* 0x000fe2000000007e */
[----:B------:R-:W2:Y:S01]  /*8b90*/  LDL R123, [R1+0x414] ;  /* 0x00041400017b7983 */ /* 0x000ea20000100800 */
[----:B---3--:R-:W-:-:S03]  /*8ba0*/  @P2 IMAD.MOV.U32 R117, RZ, RZ, R122 ;  /* 0x000000ffff752224 */ /* 0x008fc600078e007a */
[----:B------:R-:W3:Y:S01]  /*8bb0*/  LDL R122, [R1+0x420] ;  /* 0x00042000017a7983 */ /* 0x000ee20000100800 */
[----:B------:R-:W-:Y:S01]  /*8bc0*/  @P2 IMAD.MOV.U32 R116, RZ, RZ, R118 ;  /* 0x000000ffff742224 */ /* 0x000fe200078e0076 */
[----:B------:R-:W-:Y:S02]  /*8bd0*/  PRMT R125, RZ, 0x7610, R125 ;  /* 0x00007610ff7d7816 */ /* 0x000fe4000000007d */
[----:B------:R-:W-:Y:S01]  /*8be0*/  ISETP.GT.AND P1, PT, R130, 0x1f, PT ;  /* 0x0000001f8200780c */ /* 0x000fe20003f24270 */
[----:B------:R-:W3:Y:S04]  /*8bf0*/  LDL R118, [R1+0x418] ;  /* 0x0004180001767983 */ /* 0x000ee80000100800 */
[----:B------:R4:W3:Y:S01]  /*8c00*/  @P2 LDG.E.U16 R126, desc[UR6][R116.64] ;  /* 0x00000006747e2981 */ /* 0x0008e2000c1e1500 */
[----:B------:R-:W-:Y:S01]  /*8c10*/  PRMT R114, RZ, 0x7610, R114 ;  /* 0x00007610ff727816 */ /* 0x000fe20000000072 */
[----:B----4-:R-:W-:Y:S01]  /*8c20*/  @P3 IMAD.MOV.U32 R116, RZ, RZ, R119 ;  /* 0x000000ffff743224 */ /* 0x010fe200078e0077 */
[----:B------:R-:W-:Y:S01]  /*8c30*/  PRMT R113, RZ, 0x7610, R113 ;  /* 0x00007610ff717816 */ /* 0x000fe20000000071 */
[----:B------:R-:W4:Y:S01]  /*8c40*/  LDL R119, [R1+0x410] ;  /* 0x0004100001777983 */ /* 0x000f220000100800 */
[----:B------:R-:W-:-:S03]  /*8c50*/  @P3 IMAD.MOV.U32 R117, RZ, RZ, R120 ;  /* 0x000000ffff753224 */ /* 0x000fc600078e0078 */
[----:B------:R-:W4:Y:S04]  /*8c60*/  LDL R120, [R1+0x40c] ;  /* 0x00040c0001787983 */ /* 0x000f280000100800 */
[----:B------:R0:W4:Y:S02]  /*8c70*/  @P3 LDG.E.U16 R125, desc[UR6][R116.64] ;  /* 0x00000006747d3981 */ /* 0x000124000c1e1500 */
[----:B0-----:R-:W-:Y:S02]  /*8c80*/  @P4 IMAD.MOV.U32 R116, RZ, RZ, R0 ;  /* 0x000000ffff744224 */ /* 0x001fe400078e0000 */
[----:B--2---:R-:W-:-:S05]  /*8c90*/  @P4 IMAD.MOV.U32 R117, RZ, RZ, R121 ;  /* 0x000000ffff754224 */ /* 0x004fca00078e0079 */
[----:B------:R0:W2:Y:S02]  /*8ca0*/  @P4 LDG.E.U16 R114, desc[UR6][R116.64] ;  /* 0x0000000674724981 */ /* 0x0000a4000c1e1500 */
[----:B0-----:R-:W-:Y:S02]  /*8cb0*/  @P1 IMAD.MOV.U32 R117, RZ, RZ, R124 ;  /* 0x000000ffff751224 */ /* 0x001fe400078e007c */
[----:B---3--:R-:W-:-:S05]  /*8cc0*/  @P1 IMAD.MOV.U32 R116, RZ, RZ, R122 ;  /* 0x000000ffff741224 */ /* 0x008fca00078e007a */
[----:B------:R0:W3:Y:S01]  /*8cd0*/  @P1 LDG.E.U16 R113, desc[UR6][R116.64] ;  /* 0x0000000674711981 */ /* 0x0000e2000c1e1500 */
[----:B------:R-:W-:-:S13]  /*8ce0*/  ISETP.GT.AND P0, PT, R130, 0x20, PT ;  /* 0x000000208200780c */ /* 0x000fda0003f04270 */
[----:B0-----:R-:W-:Y:S01]  /*8cf0*/  @P0 IMAD.MOV.U32 R117, RZ, RZ, R123 ;  /* 0x000000ffff750224 */ /* 0x001fe200078e007b */
[----:B----4-:R0:W-:Y:S04]  /*8d00*/  STL [R1+0x1c], R125 ;  /* 0x00001c7d01007387 */ /* 0x0101e80000100800 */
[----:B------:R-:W4:Y:S04]  /*8d10*/  LDL R121, [R1+0x408] ;  /* 0x0004080001797983 */ /* 0x000f280000100800 */
[----:B------:R-:W4:Y:S04]  /*8d20*/  LDL R0, [R1+0x400] ;  /* 0x0004000001007983 */ /* 0x000f280000100800 */
[----:B0-----:R-:W4:Y:S04]  /*8d30*/  LDL R125, [R1+0x404] ;  /* 0x00040400017d7983 */ /* 0x001f280000100800 */
[----:B--2---:R-:W-:Y:S04]  /*8d40*/  STL [R1+0x644], R114 ;  /* 0x0006447201007387 */ /* 0x004fe80000100800 */
[----:B------:R-:W2:Y:S04]  /*8d50*/  LDL R124, [R1+0x3fc] ;  /* 0x0003fc00017c7983 */ /* 0x000ea80000100800 */
[----:B------:R-:W2:Y:S04]  /*8d60*/  LDL R122, [R1+0x3f8] ;  /* 0x0003f800017a7983 */ /* 0x000ea80000100800 */
[----:B---3--:R0:W-:Y:S04]  /*8d70*/  STL [R1+0x648], R113 ;  /* 0x0006487101007387 */ /* 0x0081e80000100800 */
[----:B------:R-:W3:Y:S01]  /*8d80*/  LDL R123, [R1+0x3f4] ;  /* 0x0003f400017b7983 */ /* 0x000ee20000100800 */
[C---:B------:R-:W-:Y:S01]  /*8d90*/  ISETP.GT.AND P2, PT, R130.reuse, 0x21, PT ;  /* 0x000000218200780c */ /* 0x040fe20003f44270 */
[----:B------:R-:W-:Y:S01]  /*8da0*/  @P0 IMAD.MOV.U32 R116, RZ, RZ, R118 ;  /* 0x000000ffff740224 */ /* 0x000fe200078e0076 */
[----:B------:R-:W-:Y:S01]  /*8db0*/  PRMT R144, RZ, 0x7610, R144 ;  /* 0x00007610ff907816 */ /* 0x000fe20000000090 */
[----:B------:R-:W3:Y:S01]  /*8dc0*/  LDL R118, [R1+0x3f0] ;  /* 0x0003f00001767983 */ /* 0x000ee20000100800 */
[----:B------:R-:W-:-:S02]  /*8dd0*/  ISETP.GT.AND P3, PT, R130, 0x22, PT ;  /* 0x000000228200780c */ /* 0x000fc40003f64270 */
[C---:B------:R-:W-:Y:S02]  /*8de0*/  ISETP.GT.AND P4, PT, R130.reuse, 0x23, PT ;  /* 0x000000238200780c */ /* 0x040fe40003f84270 */
[----:B------:R1:W3:Y:S01]  /*8df0*/  @P0 LDG.E.U16 R144, desc[UR6][R116.64] ;  /* 0x0000000674900981 */ /* 0x0002e2000c1e1500 */
[----:B------:R-:W-:Y:S02]  /*8e00*/  PRMT R160, RZ, 0x7610, R160 ;  /* 0x00007610ffa07816 */ /* 0x000fe400000000a0 */
[----:B------:R-:W-:Y:S02]  /*8e10*/  PRMT R178, RZ, 0x7610, R178 ;  /* 0x00007610ffb27816 */ /* 0x000fe400000000b2 */
[----:B------:R-:W-:Y:S01]  /*8e20*/  ISETP.GT.AND P1, PT, R130, 0x24, PT ;  /* 0x000000248200780c */ /* 0x000fe20003f24270 */
[----:B-1----:R-:W-:Y:S02]  /*8e30*/  @P2 IMAD.MOV.U32 R116, RZ, RZ, R119 ;  /* 0x000000ffff742224 */ /* 0x002fe400078e0077 */
[----:B------:R-:W-:-:S05]  /*8e40*/  @P2 IMAD.MOV.U32 R117, RZ, RZ, R120 ;  /* 0x000000ffff752224 */ /* 0x000fca00078e0078 */
[----:B------:R4:W3:Y:S01]  /*8e50*/  @P2 LDG.E.U16 R160, desc[UR6][R116.64] ;  /* 0x0000000674a02981 */ /* 0x0008e2000c1e1500 */
[----:B------:R-:W-:Y:S01]  /*8e60*/  PRMT R7, RZ, 0x7610, R7 ;  /* 0x00007610ff077816 */ /* 0x000fe20000000007 */
[----:B----4-:R-:W-:Y:S02]  /*8e70*/  @P3 IMAD.MOV.U32 R116, RZ, RZ, R121 ;  /* 0x000000ffff743224 */ /* 0x010fe400078e0079 */
[----:B------:R-:W-:-:S05]  /*8e80*/  @P3 IMAD.MOV.U32 R117, RZ, RZ, R125 ;  /* 0x000000ffff753224 */ /* 0x000fca00078e007d */
[----:B------:R1:W4:Y:S01]  /*8e90*/  @P3 LDG.E.U16 R178, desc[UR6][R116.64] ;  /* 0x0000000674b23981 */ /* 0x000322000c1e1500 */
[----:B0-----:R-:W-:Y:S01]  /*8ea0*/  PRMT R113, RZ, 0x7610, R113 ;  /* 0x00007610ff717816 */ /* 0x001fe20000000071 */
[----:B-1----:R-:W-:Y:S02]  /*8eb0*/  @P4 IMAD.MOV.U32 R116, RZ, RZ, R0 ;  /* 0x000000ffff744224 */ /* 0x002fe400078e0000 */
[----:B------:R0:W-:Y:S04]  /*8ec0*/  STL [R1+0x20], R126 ;  /* 0x0000207e01007387 */ /* 0x0001e80000100800 */
[----:B------:R-:W4:Y:S04]  /*8ed0*/  LDL R119, [R1+0x3ec] ;  /* 0x0003ec0001777983 */ /* 0x000f280000100800 */
[----:B------:R-:W4:Y:S04]  /*8ee0*/  LDL R120, [R1+0x3e8] ;  /* 0x0003e80001787983 */ /* 0x000f280000100800 */
[----:B------:R-:W4:Y:S04]  /*8ef0*/  LDL R121, [R1+0x3e4] ;  /* 0x0003e40001797983 */ /* 0x000f280000100800 */
[----:B------:R-:W4:Y:S04]  /*8f00*/  LDL R0, [R1+0x3e0] ;  /* 0x0003e00001007983 */ /* 0x000f280000100800 */
[----:B0-----:R-:W4:Y:S01]  /*8f10*/  LDL R126, [R1+0x3dc] ;  /* 0x0003dc00017e7983 */ /* 0x001f220000100800 */
[----:B--2---:R-:W-:-:S05]  /*8f20*/  @P4 IMAD.MOV.U32 R117, RZ, RZ, R124 ;  /* 0x000000ffff754224 */ /* 0x004fca00078e007c */
[----:B------:R0:W2:Y:S02]  /*8f30*/  @P4 LDG.E.U16 R7, desc[UR6][R116.64] ;  /* 0x0000000674074981 */ /* 0x0000a4000c1e1500 */
[----:B0-----:R-:W-:Y:S01]  /*8f40*/  @P1 IMAD.MOV.U32 R116, RZ, RZ, R122 ;  /* 0x000000ffff741224 */ /* 0x001fe200078e007a */
[----:B------:R-:W-:Y:S01]  /*8f50*/  ISETP.GT.AND P0, PT, R130, 0x25, PT ;  /* 0x000000258200780c */ /* 0x000fe20003f04270 */
[----:B------:R-:W2:Y:S01]  /*8f60*/  LDL R122, [R1+0x3d8] ;  /* 0x0003d800017a7983 */ /* 0x000ea20000100800 */
[----:B---3--:R-:W-:-:S03]  /*8f70*/  @P1 IMAD.MOV.U32 R117, RZ, RZ, R123 ;  /* 0x000000ffff751224 */ /* 0x008fc600078e007b */
[----:B------:R-:W3:Y:S04]  /*8f80*/  LDL R123, [R1+0x3d4] ;  /* 0x0003d400017b7983 */ /* 0x000ee80000100800 */
[----:B------:R0:W2:Y:S01]  /*8f90*/  @P1 LDG.E.U16 R113, desc[UR6][R116.64] ;  /* 0x0000000674711981 */ /* 0x0000a2000c1e1500 */
[C---:B------:R-:W-:Y:S02]  /*8fa0*/  ISETP.GT.AND P2, PT, R130.reuse, 0x26, PT ;  /* 0x000000268200780c */ /* 0x040fe40003f44270 */
[----:B------:R-:W-:Y:S01]  /*8fb0*/  PRMT R110, RZ, 0x7610, R110 ;  /* 0x00007610ff6e7816 */ /* 0x000fe2000000006e */
[----:B0-----:R-:W-:Y:S01]  /*8fc0*/  @P0 IMAD.MOV.U32 R116, RZ, RZ, R118 ;  /* 0x000000ffff740224 */ /* 0x001fe200078e0076 */
[----:B------:R-:W-:Y:S02]  /*8fd0*/  ISETP.GT.AND P3, PT, R130, 0x27, PT ;  /* 0x000000278200780c */ /* 0x000fe40003f64270 */
[----:B------:R-:W-:Y:S01]  /*8fe0*/  PRMT R112, RZ, 0x7610, R112 ;  /* 0x00007610ff707816 */ /* 0x000fe20000000070 */
[----:B----4-:R-:W-:-:S05]  /*8ff0*/  @P0 IMAD.MOV.U32 R117, RZ, RZ, R119 ;  /* 0x000000ffff750224 */ /* 0x010fca00078e0077 */
[----:B------:R0:W4:Y:S02]  /*9000*/  @P0 LDG.E.U16 R110, desc[UR6][R116.64] ;  /* 0x00000006746e0981 */ /* 0x000124000c1e1500 */
[----:B0-----:R-:W-:Y:S02]  /*9010*/  @P2 IMAD.MOV.U32 R116, RZ, RZ, R120 ;  /* 0x000000ffff742224 */ /* 0x001fe400078e0078 */
[----:B------:R-:W-:-:S05]  /*9020*/  @P2 IMAD.MOV.U32 R117, RZ, RZ, R121 ;  /* 0x000000ffff752224 */ /* 0x000fca00078e0079 */
[----:B------:R0:W4:Y:S02]  /*9030*/  @P2 LDG.E.U16 R112, desc[UR6][R116.64] ;  /* 0x0000000674702981 */ /* 0x000124000c1e1500 */
[----:B0-----:R-:W-:Y:S02]  /*9040*/  @P3 IMAD.MOV.U32 R116, RZ, RZ, R0 ;  /* 0x000000ffff743224 */ /* 0x001fe400078e0000 */
[----:B--2---:R0:W-:Y:S04]  /*9050*/  STL [R1+0x64c], R113 ;  /* 0x00064c7101007387 */ /* 0x0041e80000100800 */
[----:B------:R-:W2:Y:S04]  /*9060*/  LDL R119, [R1+0x3cc] ;  /* 0x0003cc0001777983 */ /* 0x000ea80000100800 */
[----:B------:R-:W4:Y:S04]  /*9070*/  LDL R118, [R1+0x3d0] ;  /* 0x0003d00001767983 */ /* 0x000f280000100800 */
[----:B------:R-:W4:Y:S04]  /*9080*/  LDL R125, [R1+0x3c4] ;  /* 0x0003c400017d7983 */ /* 0x000f280000100800 */
[----:B------:R-:W4:Y:S04]  /*9090*/  LDL R124, [R1+0x3c8] ;  /* 0x0003c800017c7983 */ /* 0x000f280000100800 */
[----:B------:R-:W4:Y:S04]  /*90a0*/  LDL R121, [R1+0x3bc] ;  /* 0x0003bc0001797983 */ /* 0x000f280000100800 */
[----:B------:R-:W4:Y:S04]  /*90b0*/  LDL R120, [R1+0x3c0] ;  /* 0x0003c00001787983 */ /* 0x000f280000100800 */
[----:B0-----:R-:W4:Y:S04]  /*90c0*/  LDL R113, [R1+0x3b4] ;  /* 0x0003b40001717983 */ /* 0x001f280000100800 */
[----:B------:R-:W4:Y:S01]  /*90d0*/  LDL R0, [R1+0x3b8] ;  /* 0x0003b80001007983 */ /* 0x000f220000100800 */
[C---:B------:R-:W-:Y:S01]  /*90e0*/  ISETP.GT.AND P4, PT, R130.reuse, 0x28, PT ;  /* 0x000000288200780c */ /* 0x040fe20003f84270 */
[----:B------:R-:W-:Y:S01]  /*90f0*/  @P3 IMAD.MOV.U32 R117, RZ, RZ, R126 ;  /* 0x000000ffff753224 */ /* 0x000fe200078e007e */
[----:B------:R-:W-:Y:S01]  /*9100*/  PRMT R3, RZ, 0x7610, R3 ;  /* 0x00007610ff037816 */ /* 0x000fe20000000003 */
[----:B------:R-:W4:Y:S01]  /*9110*/  LDL R127, [R1+0x19c] ;  /* 0x00019c00017f7983 */ /* 0x000f220000100800 */
[----:B------:R-:W-:-:S02]  /*9120*/  ISETP.GT.AND P1, PT, R130, 0x29, PT ;  /* 0x000000298200780c */ /* 0x000fc40003f24270 */
[----:B------:R-:W-:Y:S01]  /*9130*/  PRMT R147, RZ, 0x7610, R147 ;  /* 0x00007610ff937816 */ /* 0x000fe20000000093 */
[----:B------:R-:W4:Y:S04]  /*9140*/  LDL R126, [R1+0x1a0] ;  /* 0x0001a000017e7983 */ /* 0x000f280000100800 */
[----:B------:R0:W4:Y:S01]  /*9150*/  @P3 LDG.E.U16 R3, desc[UR6][R116.64] ;  /* 0x0000000674033981 */ /* 0x000122000c1e1500 */
[C---:B------:R-:W-:Y:S02]  /*9160*/  ISETP.GT.AND P0, PT, R130.reuse, 0x2a, PT ;  /* 0x0000002a8200780c */ /* 0x040fe40003f04270 */
[----:B------:R-:W-:Y:S01]  /*9170*/  PRMT R161, RZ, 0x7610, R161 ;  /* 0x00007610ffa17816 */ /* 0x000fe200000000a1 */
[----:B------:R-:W4:Y:S01]  /*9180*/  LDL R129, [R1+0x174] ;  /* 0x0001740001817983 */ /* 0x000f220000100800 */
[----:B------:R-:W-:-:S02]  /*9190*/  ISETP.GT.AND P2, PT, R130, 0x2b, PT ;  /* 0x0000002b8200780c */ /* 0x000fc40003f44270 */
[----:B------:R-:W-:Y:S01]  /*91a0*/  PRMT R177, RZ, 0x7610, R177 ;  /* 0x00007610ffb17816 */ /* 0x000fe200000000b1 */
[----:B------:R-:W4:Y:S01]  /*91b0*/  LDL R128, [R1+0x178] ;  /* 0x0001780001807983 */ /* 0x000f220000100800 */
[----:B0-----:R-:W-:Y:S02]  /*91c0*/  @P4 IMAD.MOV.U32 R116, RZ, RZ, R122 ;  /* 0x000000ffff744224 */ /* 0x001fe400078e007a */
[----:B---3--:R-:W-:Y:S01]  /*91d0*/  @P4 IMAD.MOV.U32 R117, RZ, RZ, R123 ;  /* 0x000000ffff754224 */ /* 0x008fe200078e007b */
[----:B------:R-:W3:Y:S04]  /*91e0*/  LDL R122, [R1+0x3b0] ;  /* 0x0003b000017a7983 */ /* 0x000ee80000100800 */
[----:B------:R-:W3:Y:S04]  /*91f0*/  LDL R123, [R1+0x3ac] ;  /* 0x0003ac00017b7983 */ /* 0x000ee80000100800 */
[----:B------:R2:W3:Y:S01]  /*9200*/  @P4 LDG.E.U16 R147, desc[UR6][R116.64] ;  /* 0x0000000674934981 */ /* 0x0004e2000c1e1500 */
[----:B------:R-:W-:-:S02]  /*9210*/  ISETP.GT.AND P3, PT, R130, 0x2c, PT ;  /* 0x0000002c8200780c */ /* 0x000fc40003f64270 */
[----:B------:R-:W-:Y:S01]  /*9220*/  PRMT R248, RZ, 0x7610, R248 ;  /* 0x00007610fff87816 */ /* 0x000fe200000000f8 */
[----:B------:R-:W3:Y:S01]  /*9230*/  LDL R131, [R1+0x148] ;  /* 0x0001480001837983 */ /* 0x000ee20000100800 */
[----:B------:R-:W-:Y:S02]  /*9240*/  PRMT R114, RZ, 0x7610, R114 ;  /* 0x00007610ff727816 */ /* 0x000fe40000000072 */
[----:B------:R-:W-:Y:S01]  /*9250*/  PRMT R111, RZ, 0x7610, R111 ;  /* 0x00007610ff6f7816 */ /* 0x000fe2000000006f */
[----:B------:R-:W3:Y:S01]  /*9260*/  LDL R132, [R1+0x144] ;  /* 0x0001440001847983 */ /* 0x000ee20000100800 */
[----:B------:R-:W-:Y:S02]  /*9270*/  PRMT R251, RZ, 0x7610, R251 ;  /* 0x00007610fffb7816 */ /* 0x000fe400000000fb */
[----:B------:R-:W-:Y:S01]  /*9280*/  PRMT R250, RZ, 0x7610, R250 ;  /* 0x00007610fffa7816 */ /* 0x000fe200000000fa */
[----:B------:R-:W3:Y:S01]  /*9290*/  LDL R135, [R1+0x12c] ;  /* 0x00012c0001877983 */ /* 0x000ee20000100800 */
[----:B------:R-:W-:-:S02]  /*92a0*/  PRMT R146, RZ, 0x7610, R146 ;  /* 0x00007610ff927816 */ /* 0x000fc40000000092 */
[----:B------:R-:W-:Y:S01]  /*92b0*/  PRMT R162, RZ, 0x7610, R162 ;  /* 0x00007610ffa27816 */ /* 0x000fe200000000a2 */
[----:B------:R-:W3:Y:S01]  /*92c0*/  LDL R134, [R1+0x130] ;  /* 0x0001300001867983 */ /* 0x000ee20000100800 */
[----:B------:R-:W-:Y:S02]  /*92d0*/  PRMT R176, RZ, 0x7610, R176 ;  /* 0x00007610ffb07816 */ /* 0x000fe400000000b0 */
[----:B------:R-:W-:Y:S02]  /*92e0*/  PRMT R245, RZ, 0x7610, R245 ;  /* 0x00007610fff57816 */ /* 0x000fe400000000f5 */
[----:B------:R-:W-:Y:S02]  /*92f0*/  PRMT R247, RZ, 0x7610, R247 ;  /* 0x00007610fff77816 */ /* 0x000fe400000000f7 */
[----:B------:R-:W-:Y:S02]  /*9300*/  PRMT R244, RZ, 0x7610, R244 ;  /* 0x00007610fff47816 */ /* 0x000fe400000000f4 */
[----:B------:R-:W-:-:S02]  /*9310*/  PRMT R243, RZ, 0x7610, R243 ;  /* 0x00007610fff37816 */ /* 0x000fc400000000f3 */
[----:B------:R-:W-:Y:S02]  /*9320*/  PRMT R242, RZ, 0x7610, R242 ;  /* 0x00007610fff27816 */ /* 0x000fe400000000f2 */
        /* <DEDUP_REMOVED lines=57> */
[----:B------:R-:W-:Y:S01]  /*96c0*/  PRMT R167, RZ, 0x7610, R167 ;  /* 0x00007610ffa77816 */ /* 0x000fe200000000a7 */
[----:B------:R-:W0:Y:S01]  /*96d0*/  S2R R133, SR_TID.X ;  /* 0x0000000000857919 */ /* 0x000e220000002100 */
[----:B------:R-:W3:Y:S04]  /*96e0*/  LDL R139, [R1+0x114] ;  /* 0x00011400018b7983 */ /* 0x000ee80000100800 */
[----:B------:R-:W3:Y:S04]  /*96f0*/  LDL R138, [R1+0x118] ;  /* 0x00011800018a7983 */ /* 0x000ee80000100800 */
[----:B------:R-:W3:Y:S04]  /*9700*/  LDL R137, [R1+0x94] ;  /* 0x0000940001897983 */ /* 0x000ee80000100800 */
[----:B------:R-:W3:Y:S01]  /*9710*/  LDL R136, [R1+0x98] ;  /* 0x0000980001887983 */ /* 0x000ee20000100800 */
[----:B--2---:R-:W-:-:S03]  /*9720*/  @P1 IMAD.MOV.U32 R117, RZ, RZ, R119 ;  /* 0x000000ffff751224 */ /* 0x004fc600078e0077 */
[----:B------:R-:W2:Y:S01]  /*9730*/  LDL R119, [R1+0x3a4] ;  /* 0x0003a40001777983 */ /* 0x000ea20000100800 */
[----:B----4-:R-:W-:-:S03]  /*9740*/  @P1 IMAD.MOV.U32 R116, RZ, RZ, R118 ;  /* 0x000000ffff741224 */ /* 0x010fc600078e0076 */
[----:B------:R-:W4:Y:S04]  /*9750*/  LDL R118, [R1+0x3a8] ;  /* 0x0003a80001767983 */ /* 0x000f280000100800 */
[----:B------:R1:W4:Y:S02]  /*9760*/  @P1 LDG.E.U16 R161, desc[UR6][R116.64] ;  /* 0x0000000674a11981 */ /* 0x000324000c1e1500 */
[----:B-1----:R-:W-:Y:S02]  /*9770*/  @P0 IMAD.MOV.U32 R116, RZ, RZ, R124 ;  /* 0x000000ffff740224 */ /* 0x002fe400078e007c */
[----:B------:R-:W-:Y:S01]  /*9780*/  @P0 IMAD.MOV.U32 R117, RZ, RZ, R125 ;  /* 0x000000ffff750224 */ /* 0x000fe200078e007d */
[C---:B------:R-:W-:Y:S01]  /*9790*/  ISETP.GT.AND P4, PT, R130.reuse, 0x2d, PT ;  /* 0x0000002d8200780c */ /* 0x040fe20003f84270 */
[----:B------:R-:W4:Y:S04]  /*97a0*/  LDL R125, [R1+0x384] ;  /* 0x00038400017d7983 */ /* 0x000f280000100800 */
[----:B------:R1:W4:Y:S01]  /*97b0*/  @P0 LDG.E.U16 R177, desc[UR6][R116.64] ;  /* 0x0000000674b10981 */ /* 0x000322000c1e1500 */
[----:B------:R-:W-:-:S03]  /*97c0*/  ISETP.GT.AND P1, PT, R130, 0x2e, PT ;  /* 0x0000002e8200780c */ /* 0x000fc60003f24270 */
[----:B------:R-:W4:Y:S01]  /*97d0*/  LDL R124, [R1+0x388] ;  /* 0x00038800017c7983 */ /* 0x000f220000100800 */
[----:B-1----:R-:W-:Y:S02]  /*97e0*/  @P2 IMAD.MOV.U32 R116, RZ, RZ, R120 ;  /* 0x000000ffff742224 */ /* 0x002fe400078e0078 */
[----:B------:R-:W-:Y:S01]  /*97f0*/  @P2 IMAD.MOV.U32 R117, RZ, RZ, R121 ;  /* 0x000000ffff752224 */ /* 0x000fe200078e0079 */
[----:B------:R-:W4:Y:S04]  /*9800*/  LDL R120, [R1+0x3a0] ;  /* 0x0003a00001787983 */ /* 0x000f280000100800 */
[----:B------:R-:W4:Y:S04]  /*9810*/  LDL R121, [R1+0x39c] ;  /* 0x00039c0001797983 */ /* 0x000f280000100800 */
[----:B------:R1:W4:Y:S02]  /*9820*/  @P2 LDG.E.U16 R248, desc[UR6][R116.64] ;  /* 0x0000000674f82981 */ /* 0x000324000c1e1500 */
[----:B-1----:R-:W-:-:S02]  /*9830*/  @P3 IMAD.MOV.U32 R116, RZ, RZ, R0 ;  /* 0x000000ffff743224 */ /* 0x002fc400078e0000 */
[----:B------:R-:W-:Y:S01]  /*9840*/  @P3 IMAD.MOV.U32 R117, RZ, RZ, R113 ;  /* 0x000000ffff753224 */ /* 0x000fe200078e0071 */
[----:B------:R-:W4:Y:S04]  /*9850*/  LDL R0, [R1+0x398] ;  /* 0x0003980001007983 */ /* 0x000f280000100800 */
[----:B------:R-:W4:Y:S04]  /*9860*/  LDL R113, [R1+0x394] ;  /* 0x0003940001717983 */ /* 0x000f280000100800 */
[----:B------:R3:W4:Y:S02]  /*9870*/  @P3 LDG.E.U16 R114, desc[UR6][R116.64] ;  /* 0x0000000674723981 */ /* 0x000724000c1e1500 */
[----:B---3--:R-:W-:-:S02]  /*9880*/  @P4 IMAD.MOV.U32 R116, RZ, RZ, R122 ;  /* 0x000000ffff744224 */ /* 0x008fc400078e007a */
[----:B------:R-:W-:Y:S01]  /*9890*/  @P4 IMAD.MOV.U32 R117, RZ, RZ, R123 ;  /* 0x000000ffff754224 */ /* 0x000fe200078e007b */
[----:B------:R-:W3:Y:S04]  /*98a0*/  LDL R122, [R1+0x390] ;  /* 0x00039000017a7983 */ /* 0x000ee80000100800 */
[----:B------:R-:W3:Y:S01]  /*98b0*/  LDL R123, [R1+0x38c] ;  /* 0x00038c00017b7983 */ /* 0x000ee20000100800 */
[----:B------:R-:W-:-:S03]  /*98c0*/  ISETP.GT.AND P0, PT, R130, 0x2f, PT ;  /* 0x0000002f8200780c */ /* 0x000fc60003f04270 */
[----:B------:R2:W3:Y:S01]  /*98d0*/  @P4 LDG.E.U16 R111, desc[UR6][R116.64] ;  /* 0x00000006746f4981 */ /* 0x0004e2000c1e1500 */
[----:B------:R-:W-:Y:S01]  /*98e0*/  ISETP.GT.AND P2, PT, R130, 0x30, PT ;  /* 0x000000308200780c */ /* 0x000fe20003f44270 */
[----:B--2---:R-:W-:Y:S02]  /*98f0*/  @P1 IMAD.MOV.U32 R117, RZ, RZ, R119 ;  /* 0x000000ffff751224 */ /* 0x004fe400078e0077 */
[----:B------:R-:W2:Y:S01]  /*9900*/  LDL R119, [R1+0x37c] ;  /* 0x00037c0001777983 */ /* 0x000ea20000100800 */
[----:B----4-:R-:W-:-:S03]  /*9910*/  @P1 IMAD.MOV.U32 R116, RZ, RZ, R118 ;  /* 0x000000ffff741224 */ /* 0x010fc600078e0076 */
[----:B------:R-:W4:Y:S04]  /*9920*/  LDL R118, [R1+0x380] ;  /* 0x0003800001767983 */ /* 0x000f280000100800 */
[----:B------:R1:W4:Y:S02]  /*9930*/  @P1 LDG.E.U16 R251, desc[UR6][R116.64] ;  /* 0x0000000674fb1981 */ /* 0x000324000c1e1500 */
[----:B-1----:R-:W-:Y:S02]  /*9940*/  @P0 IMAD.MOV.U32 R116, RZ, RZ, R120 ;  /* 0x000000ffff740224 */ /* 0x002fe400078e0078 */
[----:B------:R-:W4:Y:S01]  /*9950*/  LDL R120, [R1+0x378] ;  /* 0x0003780001787983 */ /* 0x000f220000100800 */
[----:B------:R-:W-:-:S03]  /*9960*/  @P0 IMAD.MOV.U32 R117, RZ, RZ, R121 ;  /* 0x000000ffff750224 */ /* 0x000fc600078e0079 */
[----:B------:R-:W4:Y:S04]  /*9970*/  LDL R121, [R1+0x374] ;  /* 0x0003740001797983 */ /* 0x000f280000100800 */
[----:B------:R1:W4:Y:S02]  /*9980*/  @P0 LDG.E.U16 R250, desc[UR6][R116.64] ;  /* 0x0000000674fa0981 */ /* 0x000324000c1e1500 */
[----:B-1----:R-:W-:Y:S02]  /*9990*/  @P2 IMAD.MOV.U32 R116, RZ, RZ, R0 ;  /* 0x000000ffff742224 */ /* 0x002fe400078e0000 */
[----:B------:R-:W4:Y:S01]  /*99a0*/  LDL R0, [R1+0x370] ;  /* 0x0003700001007983 */ /* 0x000f220000100800 */
[----:B------:R-:W-:-:S03]  /*99b0*/  @P2 IMAD.MOV.U32 R117, RZ, RZ, R113 ;  /* 0x000000ffff752224 */ /* 0x000fc600078e0071 */
[----:B------:R-:W4:Y:S01]  /*99c0*/  LDL R113, [R1+0x36c] ;  /* 0x00036c0001717983 */ /* 0x000f220000100800 */
[C---:B------:R-:W-:Y:S02]  /*99d0*/  ISETP.GT.AND P3, PT, R130.reuse, 0x31, PT ;  /* 0x000000318200780c */ /* 0x040fe40003f64270 */
[C---:B------:R-:W-:Y:S01]  /*99e0*/  ISETP.GT.AND P4, PT, R130.reuse, 0x32, PT ;  /* 0x000000328200780c */ /* 0x040fe20003f84270 */
[----:B------:R3:W4:Y:S01]  /*99f0*/  @P2 LDG.E.U16 R146, desc[UR6][R116.64] ;  /* 0x0000000674922981 */ /* 0x000722000c1e1500 */
[----:B------:R-:W-:-:S09]  /*9a00*/  ISETP.GT.AND P1, PT, R130, 0x33, PT ;  /* 0x000000338200780c */ /* 0x000fd20003f24270 */
[----:B---3--:R-:W-:Y:S02]  /*9a10*/  @P3 IMAD.MOV.U32 R116, RZ, RZ, R122 ;  /* 0x000000ffff743224 */ /* 0x008fe400078e007a */
[----:B------:R-:W3:Y:S01]  /*9a20*/  LDL R122, [R1+0x368] ;  /* 0x00036800017a7983 */ /* 0x000ee20000100800 */
[----:B------:R-:W-:-:S03]  /*9a30*/  @P3 IMAD.MOV.U32 R117, RZ, RZ, R123 ;  /* 0x000000ffff753224 */ /* 0x000fc600078e007b */
[----:B------:R-:W3:Y:S04]  /*9a40*/  LDL R123, [R1+0x364] ;  /* 0x00036400017b7983 */ /* 0x000ee80000100800 */
[----:B------:R1:W3:Y:S01]  /*9a50*/  @P3 LDG.E.U16 R162, desc[UR6][R116.64] ;  /* 0x0000000674a23981 */ /* 0x0002e2000c1e1500 */
[C---:B------:R-:W-:Y:S01]  /*9a60*/  ISETP.GT.AND P0, PT, R130.reuse, 0x34, PT ;  /* 0x000000348200780c */ /* 0x040fe20003f04270 */
[----:B-1----:R-:W-:Y:S02]  /*9a70*/  @P4 IMAD.MOV.U32 R116, RZ, RZ, R124 ;  /* 0x000000ffff744224 */ /* 0x002fe400078e007c */
[----:B------:R-:W-:Y:S01]  /*9a80*/  @P4 IMAD.MOV.U32 R117, RZ, RZ, R125 ;  /* 0x000000ffff754224 */ /* 0x000fe200078e007d */
[C---:B------:R-:W-:Y:S01]  /*9a90*/  ISETP.GT.AND P2, PT, R130.reuse, 0x35, PT ;  /* 0x000000358200780c */ /* 0x040fe20003f44270 */
[----:B------:R-:W3:Y:S04]  /*9aa0*/  LDL R125, [R1+0x344] ;  /* 0x00034400017d7983 */ /* 0x000ee80000100800 */
[----:B------:R2:W3:Y:S01]  /*9ab0*/  @P4 LDG.E.U16 R176, desc[UR6][R116.64] ;  /* 0x0000000674b04981 */ /* 0x0004e2000c1e1500 */
[----:B------:R-:W-:-:S03]  /*9ac0*/  ISETP.GT.AND P3, PT, R130, 0x36, PT ;  /* 0x000000368200780c */ /* 0x000fc60003f64270 */
[----:B------:R-:W3:Y:S01]  /*9ad0*/  LDL R124, [R1+0x348] ;  /* 0x00034800017c7983 */ /* 0x000ee20000100800 */
[----:B--2---:R-:W-:-:S03]  /*9ae0*/  @P1 IMAD.MOV.U32 R117, RZ, RZ, R119 ;  /* 0x000000ffff751224 */ /* 0x004fc600078e0077 */
        /* <DEDUP_REMOVED lines=13> */
[----:B------:R-:W-:-:S03]  /*9bc0*/  ISETP.GT.AND P4, PT, R130, 0x37, PT ;  /* 0x000000378200780c */ /* 0x000fc60003f84270 */
[----:B------:R3:W4:Y:S01]  /*9bd0*/  @P2 LDG.E.U16 R244, desc[UR6][R116.64] ;  /* 0x0000000674f42981 */ /* 0x000722000c1e1500 */
[----:B------:R-:W-:Y:S01]  /*9be0*/  ISETP.GT.AND P1, PT, R130, 0x38, PT ;  /* 0x000000388200780c */ /* 0x000fe20003f24270 */
[----:B---3--:R-:W-:Y:S02]  /*9bf0*/  @P3 IMAD.MOV.U32 R116, RZ, RZ, R122 ;  /* 0x000000ffff743224 */ /* 0x008fe400078e007a */
[----:B------:R-:W3:Y:S01]  /*9c00*/  LDL R122, [R1+0x340] ;  /* 0x00034000017a7983 */ /* 0x000ee20000100800 */
[----:B------:R-:W-:-:S03]  /*9c10*/  @P3 IMAD.MOV.U32 R117, RZ, RZ, R123 ;  /* 0x000000ffff753224 */ /* 0x000fc600078e007b */
[----:B------:R-:W3:Y:S04]  /*9c20*/  LDL R123, [R1+0x33c] ;  /* 0x00033c00017b7983 */ /* 0x000ee80000100800 */
        /* <DEDUP_REMOVED lines=20> */
[----:B-1----:R-:W-:Y:S02]  /*9d70*/  @P2 IMAD.MOV.U32 R116, RZ, RZ, R124 ;  /* 0x000000ffff742224 */ /* 0x002fe400078e007c */
[----:B------:R-:W-:Y:S01]  /*9d80*/  @P2 IMAD.MOV.U32 R117, RZ, RZ, R125 ;  /* 0x000000ffff752224 */ /* 0x000fe200078e007d */
[C---:B------:R-:W-:Y:S01]  /*9d90*/  ISETP.GT.AND P1, PT, R130.reuse, 0x3d, PT ;  /* 0x0000003d8200780c */ /* 0x040fe20003f24270 */
[----:B------:R-:W4:Y:S04]  /*9da0*/  LDL R125, [R1+0x304] ;  /* 0x00030400017d7983 */ /* 0x000f280000100800 */
[----:B------:R3:W4:Y:S01]  /*9db0*/  @P2 LDG.E.U16 R175, desc[UR6][R116.64] ;  /* 0x0000000674af2981 */ /* 0x000722000c1e1500 */
[----:B------:R-:W-:-:S03]  /*9dc0*/  ISETP.GT.AND P0, PT, R130, 0x3e, PT ;  /* 0x0000003e8200780c */ /* 0x000fc60003f04270 */
[----:B------:R-:W4:Y:S01]  /*9dd0*/  LDL R124, [R1+0x308] ;  /* 0x00030800017c7983 */ /* 0x000f220000100800 */
[----:B---3--:R-:W-:Y:S02]  /*9de0*/  @P3 IMAD.MOV.U32 R116, RZ, RZ, R122 ;  /* 0x000000ffff743224 */ /* 0x008fe400078e007a */
[----:B------:R-:W-:Y:S01]  /*9df0*/  @P3 IMAD.MOV.U32 R117, RZ, RZ, R123 ;  /* 0x000000ffff753224 */ /* 0x000fe200078e007b */
[----:B------:R-:W3:Y:S04]  /*9e00*/  LDL R122, [R1+0x320] ;  /* 0x00032000017a7983 */ /* 0x000ee80000100800 */
[----:B------:R-:W3:Y:S04]  /*9e10*/  LDL R123, [R1+0x31c] ;  /* 0x00031c00017b7983 */ /* 0x000ee80000100800 */
[----:B------:R2:W3:Y:S02]  /*9e20*/  @P3 LDG.E.U16 R237, desc[UR6][R116.64] ;  /* 0x0000000674ed3981 */ /* 0x0004e4000c1e1500 */
[----:B--2---:R-:W-:-:S02]  /*9e30*/  @P4 IMAD.MOV.U32 R117, RZ, RZ, R119 ;  /* 0x000000ffff754224 */ /* 0x004fc400078e0077 */
        /* <DEDUP_REMOVED lines=16> */
[C---:B------:R-:W-:Y:S02]  /*9f40*/  ISETP.GT.AND P4, PT, R130.reuse, 0x41, PT ;  /* 0x000000418200780c */ /* 0x040fe40003f84270 */
[C---:B------:R-:W-:Y:S02]  /*9f50*/  ISETP.GT.AND P1, PT, R130.reuse, 0x42, PT ;  /* 0x000000428200780c */ /* 0x040fe40003f24270 */
[----:B------:R-:W-:-:S05]  /*9f60*/  ISETP.GT.AND P0, PT, R130, 0x43, PT ;  /* 0x000000438200780c */ /* 0x000fca0003f04270 */
[----:B---3--:R-:W-:Y:S02]  /*9f70*/  @P2 IMAD.MOV.U32 R116, RZ, RZ, R122 ;  /* 0x000000ffff742224 */ /* 0x008fe400078e007a */
[----:B------:R-:W3:Y:S01]  /*9f80*/  LDL R122, [R1+0x2f8] ;  /* 0x0002f800017a7983 */ /* 0x000ee20000100800 */
[----:B------:R-:W-:-:S03]  /*9f90*/  @P2 IMAD.MOV.U32 R117, RZ, RZ, R123 ;  /* 0x000000ffff752224 */ /* 0x000fc600078e007b */
[----:B------:R-:W3:Y:S04]  /*9fa0*/  LDL R123, [R1+0x2f4] ;  /* 0x0002f400017b7983 */ /* 0x000ee80000100800 */
[----:B------:R2:W3:Y:S02]  /*9fb0*/  @P2 LDG.E.U16 R232, desc[UR6][R116.64] ;  /* 0x0000000674e82981 */ /* 0x0004e4000c1e1500 */
        /* <DEDUP_REMOVED lines=11> */
[----:B------:R-:W-:Y:S01]  /*a070*/  @P1 IMAD.MOV.U32 R117, RZ, RZ, R125 ;  /* 0x000000ffff751224 */ /* 0x000fe200078e007d */
[C---:B------:R-:W-:Y:S01]  /*a080*/  ISETP.GT.AND P2, PT, R130.reuse, 0x44, PT ;  /* 0x000000448200780c */ /* 0x040fe20003f44270 */
[----:B------:R-:W4:Y:S04]  /*a090*/  LDL R125, [R1+0x2c4] ;  /* 0x0002c400017d7983 */ /* 0x000f280000100800 */
[----:B------:R1:W4:Y:S01]  /*a0a0*/  @P1 LDG.E.U16 R174, desc[UR6][R116.64] ;  /* 0x0000000674ae1981 */ /* 0x000322000c1e1500 */
[----:B------:R-:W-:-:S02]  /*a0b0*/  ISETP.GT.AND P3, PT, R130, 0x45, PT ;  /* 0x000000458200780c */ /* 0x000fc40003f64270 */
[----:B------:R-:W-:Y:S01]  /*a0c0*/  ISETP.GT.AND P4, PT, R130, 0x46, PT ;  /* 0x000000468200780c */ /* 0x000fe20003f84270 */
[----:B------:R-:W4:Y:S01]  /*a0d0*/  LDL R124, [R1+0x2c8] ;  /* 0x0002c800017c7983 */ /* 0x000f220000100800 */
[----:B-1----:R-:W-:Y:S02]  /*a0e0*/  @P0 IMAD.MOV.U32 R116, RZ, RZ, R0 ;  /* 0x000000ffff740224 */ /* 0x002fe400078e0000 */
[----:B------:R-:W-:Y:S01]  /*a0f0*/  @P0 IMAD.MOV.U32 R117, RZ, RZ, R113 ;  /* 0x000000ffff750224 */ /* 0x000fe200078e0071 */
[----:B------:R-:W4:Y:S04]  /*a100*/  LDL R0, [R1+0x2e0] ;  /* 0x0002e00001007983 */ /* 0x000f280000100800 */
[----:B------:R-:W4:Y:S04]  /*a110*/  LDL R113, [R1+0x2dc] ;  /* 0x0002dc0001717983 */ /* 0x000f280000100800 */
[----:B------:R3:W4:Y:S02]  /*a120*/  @P0 LDG.E.U16 R230, desc[UR6][R116.64] ;  /* 0x0000000674e60981 */ /* 0x000724000c1e1500 */
[----:B---3--:R-:W-:-:S02]  /*a130*/  @P2 IMAD.MOV.U32 R116, RZ, RZ, R122 ;  /* 0x000000ffff742224 */ /* 0x008fc400078e007a */
        /* <DEDUP_REMOVED lines=23> */
[----:B------:R-:W-:-:S07]  /*a2b0*/  ISETP.GT.AND P4, PT, R130, 0x4b, PT ;  /* 0x0000004b8200780c */ /* 0x000fce0003f84270 */
        /* <DEDUP_REMOVED lines=18> */
[----:B-1----:R-:W-:-:S03]  /*a3e0*/  @P4 IMAD.MOV.U32 R116, RZ, RZ, R120 ;  /* 0x000000ffff744224 */ /* 0x002fc600078e0078 */
[----:B------:R-:W4:Y:S01]  /*a3f0*/  LDL R120, [R1+0x2a0] ;  /* 0x0002a00001787983 */ /* 0x000f220000100800 */
[----:B------:R-:W-:-:S03]  /*a400*/  @P4 IMAD.MOV.U32 R117, RZ, RZ, R121 ;  /* 0x000000ffff754224 */ /* 0x000fc600078e0079 */
[----:B------:R-:W4:Y:S04]  /*a410*/  LDL R121, [R1+0x29c] ;  /* 0x00029c0001797983 */ /* 0x000f280000100800 */
[----:B------:R1:W4:Y:S02]  /*a420*/  @P4 LDG.E.U16 R222, desc[UR6][R116.64] ;  /* 0x0000000674de4981 */ /* 0x000324000c1e1500 */
[----:B-1----:R-:W-:Y:S02]  /*a430*/  @P1 IMAD.MOV.U32 R116, RZ, RZ, R0 ;  /* 0x000000ffff741224 */ /* 0x002fe400078e0000 */
[----:B------:R-:W4:Y:S01]  /*a440*/  LDL R0, [R1+0x298] ;  /* 0x0002980001007983 */ /* 0x000f220000100800 */
[----:B------:R-:W-:-:S03]  /*a450*/  @P1 IMAD.MOV.U32 R117, RZ, RZ, R113 ;  /* 0x000000ffff751224 */ /* 0x000fc600078e0071 */
[----:B------:R-:W4:Y:S04]  /*a460*/  LDL R113, [R1+0x294] ;  /* 0x0002940001717983 */ /* 0x000f280000100800 */
        /* <DEDUP_REMOVED lines=31> */
[----:B------:R1:W3:Y:S02]  /*a660*/  @P1 LDG.E.U16 R188, desc[UR6][R116.64] ;  /* 0x0000000674bc1981 */ /* 0x0002e4000c1e1500 */
        /* <DEDUP_REMOVED lines=88> */
[----:B------:R1:W4:Y:S01]  /*abf0*/  @P0 LDG.E.U16 R152, desc[UR6][R116.64] ;  /* 0x0000000674980981 */ /* 0x000322000c1e1500 */
[----:B------:R-:W-:Y:S01]  /*ac00*/  ISETP.GT.AND P0, PT, R130, 0x63, PT ;  /* 0x000000638200780c */ /* 0x000fe20003f04270 */
[----:B-1----:R-:W-:Y:S02]  /*ac10*/  @P1 IMAD.MOV.U32 R116, RZ, RZ, R120 ;  /* 0x000000ffff741224 */ /* 0x002fe400078e0078 */
[----:B------:R-:W4:Y:S01]  /*ac20*/  LDL R120, [R1+0x1e8] ;  /* 0x0001e80001787983 */ /* 0x000f220000100800 */
[----:B------:R-:W-:-:S03]  /*ac30*/  @P1 IMAD.MOV.U32 R117, RZ, RZ, R121 ;  /* 0x000000ffff751224 */ /* 0x000fc600078e0079 */
[----:B------:R-:W4:Y:S04]  /*ac40*/  LDL R121, [R1+0x1e4] ;  /* 0x0001e40001797983 */ /* 0x000f280000100800 */
[----:B------:R1:W4:Y:S02]  /*ac50*/  @P1 LDG.E.U16 R186, desc[UR6][R116.64] ;  /* 0x0000000674ba1981 */ /* 0x000324000c1e1500 */
[----:B-1----:R-:W-:Y:S02]  /*ac60*/  @P2 IMAD.MOV.U32 R116, RZ, RZ, R124 ;  /* 0x000000ffff742224 */ /* 0x002fe400078e007c */
[----:B------:R-:W-:Y:S01]  /*ac70*/  @P2 IMAD.MOV.U32 R117, RZ, RZ, R125 ;  /* 0x000000ffff752224 */ /* 0x000fe200078e007d */
[----:B------:R-:W-:Y:S01]  /*ac80*/  ISETP.GT.AND P1, PT, R130, 0x64, PT ;  /* 0x000000648200780c */ /* 0x000fe20003f24270 */
[----:B------:R-:W4:Y:S04]  /*ac90*/  LDL R125, [R1+0x194] ;  /* 0x00019400017d7983 */ /* 0x000f280000100800 */
[----:B------:R1:W4:Y:S04]  /*aca0*/  @P2 LDG.E.U16 R170, desc[UR6][R116.64] ;  /* 0x0000000674aa2981 */ /* 0x000328000c1e1500 */
[----:B------:R-:W4:Y:S01]  /*acb0*/  LDL R124, [R1+0x198] ;  /* 0x00019800017c7983 */ /* 0x000f220000100800 */
[----:B-1----:R-:W-:-:S03]  /*acc0*/  @P0 IMAD.MOV.U32 R116, RZ, RZ, R0 ;  /* 0x000000ffff740224 */ /* 0x002fc600078e0000 */
        /* <DEDUP_REMOVED lines=39> */
[----:B------:R-:W2:Y:S04]  /*af40*/  LDL R118, [R1+0x1b8] ;  /* 0x0001b80001767983 */ /* 0x000ea80000100800 */
[----:B------:R1:W4:Y:S01]  /*af50*/  @P0 LDG.E.U16 R185, desc[UR6][R116.64] ;  /* 0x0000000674b90981 */ /* 0x000322000c1e1500 */
[----:B------:R-:W-:Y:S01]  /*af60*/  ISETP.GT.AND P0, PT, R130, 0x6a, PT ;  /* 0x0000006a8200780c */ /* 0x000fe20003f04270 */
[----:B-1----:R-:W-:Y:S02]  /*af70*/  @P1 IMAD.MOV.U32 R116, RZ, RZ, R124 ;  /* 0x000000ffff741224 */ /* 0x002fe400078e007c */
[----:B------:R-:W-:Y:S01]  /*af80*/  @P1 IMAD.MOV.U32 R117, RZ, RZ, R125 ;  /* 0x000000ffff751224 */ /* 0x000fe200078e007d */
[----:B------:R-:W4:Y:S04]  /*af90*/  LDL R124, [R1+0x190] ;  /* 0x00019000017c7983 */ /* 0x000f280000100800 */
[----:B------:R1:W4:Y:S04]  /*afa0*/  @P1 LDG.E.U16 R154, desc[UR6][R116.64] ;  /* 0x00000006749a1981 */ /* 0x000328000c1e1500 */
        /* <DEDUP_REMOVED lines=12> */
[----:B------:R-:W-:-:S09]  /*b070*/  ISETP.GT.AND P0, PT, R130, 0x6c, PT ;  /* 0x0000006c8200780c */ /* 0x000fd20003f04270 */
[----:B---3--:R-:W-:Y:S02]  /*b080*/  @P1 IMAD.MOV.U32 R116, RZ, RZ, R122 ;  /* 0x000000ffff741224 */ /* 0x008fe400078e007a */
[----:B------:R-:W3:Y:S01]  /*b090*/  LDL R122, [R1+0x188] ;  /* 0x00018800017a7983 */ /* 0x000ee20000100800 */
[----:B------:R-:W-:-:S03]  /*b0a0*/  @P1 IMAD.MOV.U32 R117, RZ, RZ, R123 ;  /* 0x000000ffff751224 */ /* 0x000fc600078e007b */
[----:B------:R-:W3:Y:S04]  /*b0b0*/  LDL R123, [R1+0x184] ;  /* 0x00018400017b7983 */ /* 0x000ee80000100800 */
[----:B------:R1:W3:Y:S01]  /*b0c0*/  @P1 LDG.E.U16 R115, desc[UR6][R116.64] ;  /* 0x0000000674731981 */ /* 0x0002e2000c1e1500 */
[----:B------:R-:W-:Y:S02]  /*b0d0*/  ISETP.GT.AND P1, PT, R130, 0x6d, PT ;  /* 0x0000006d8200780c */ /* 0x000fe40003f24270 */
[----:B-1----:R-:W-:-:S06]  /*b0e0*/  PRMT R116, RZ, 0x7610, R116 ;  /* 0x00007610ff747816 */ /* 0x002fcc0000000074 */
[----:B--2---:R4:W2:Y:S01]  /*b0f0*/  @P0 LDG.E.U16 R116, desc[UR6][R118.64] ;  /* 0x0000000676740981 */ /* 0x0048a2000c1e1500 */
[----:B------:R-:W-:-:S04]  /*b100*/  ISETP.GT.AND P0, PT, R130, 0x6e, PT ;  /* 0x0000006e8200780c */ /* 0x000fc80003f04270 */
[----:B----4-:R-:W-:Y:S02]  /*b110*/  @P1 IMAD.MOV.U32 R118, RZ, RZ, R120 ;  /* 0x000000ffff761224 */ /* 0x010fe400078e0078 */
[----:B------:R-:W-:-:S07]  /*b120*/  @P1 IMAD.MOV.U32 R119, RZ, RZ, R121 ;  /* 0x000000ffff771224 */ /* 0x000fce00078e0079 */
[----:B------:R-:W-:Y:S02]  /*b130*/  @P0 IMAD.MOV.U32 R120, RZ, RZ, R0 ;  /* 0x000000ffff780224 */ /* 0x000fe400078e0000 */
[----:B------:R-:W4:Y:S01]  /*b140*/  LDL R0, [R1+0x180] ;  /* 0x0001800001007983 */ /* 0x000f220000100800 */
[----:B------:R-:W-:-:S03]  /*b150*/  @P0 IMAD.MOV.U32 R121, RZ, RZ, R113 ;  /* 0x000000ffff790224 */ /* 0x000fc600078e0071 */
[----:B------:R-:W2:Y:S01]  /*b160*/  LDL R113, [R1+0x17c] ;  /* 0x00017c0001717983 */ /* 0x000ea20000100800 */
[----:B------:R-:W-:-:S06]  /*b170*/  PRMT R117, RZ, 0x7610, R117 ;  /* 0x00007610ff757816 */ /* 0x000fcc0000000075 */
[----:B------:R1:W2:Y:S01]  /*b180*/  @P1 LDG.E.U16 R117, desc[UR6][R118.64] ;  /* 0x0000000676751981 */ /* 0x0002a2000c1e1500 */
[----:B------:R-:W-:Y:S02]  /*b190*/  ISETP.GT.AND P1, PT, R130, 0x6f, PT ;  /* 0x0000006f8200780c */ /* 0x000fe40003f24270 */
[----:B-1----:R-:W-:-:S06]  /*b1a0*/  PRMT R118, RZ, 0x7610, R118 ;  /* 0x00007610ff767816 */ /* 0x002fcc0000000076 */
[----:B------:R1:W2:Y:S01]  /*b1b0*/  @P0 LDG.E.U16 R118, desc[UR6][R120.64] ;  /* 0x0000000678760981 */ /* 0x0002a2000c1e1500 */
[C---:B------:R-:W-:Y:S02]  /*b1c0*/  ISETP.GT.AND P0, PT, R130.reuse, 0x71, PT ;  /* 0x000000718200780c */ /* 0x040fe40003f04270 */
[----:B------:R-:W-:Y:S02]  /*b1d0*/  PRMT R119, RZ, 0x7610, R119 ;  /* 0x00007610ff777816 */ /* 0x000fe40000000077 */
[----:B-1----:R-:W-:Y:S02]  /*b1e0*/  @P1 IMAD.MOV.U32 R120, RZ, RZ, R126 ;  /* 0x000000ffff781224 */ /* 0x002fe400078e007e */
[----:B------:R-:W-:Y:S01]  /*b1f0*/  @P1 IMAD.MOV.U32 R121, RZ, RZ, R127 ;  /* 0x000000ffff791224 */ /* 0x000fe200078e007f */
[----:B------:R-:W2:Y:S04]  /*b200*/  LDL R126, [R1+0x168] ;  /* 0x00016800017e7983 */ /* 0x000ea80000100800 */
[----:B------:R1:W2:Y:S01]  /*b210*/  @P1 LDG.E.U16 R119, desc[UR6][R120.64] ;  /* 0x0000000678771981 */ /* 0x0002a2000c1e1500 */
[----:B------:R-:W-:-:S03]  /*b220*/  ISETP.GT.AND P1, PT, R130, 0x72, PT ;  /* 0x000000728200780c */ /* 0x000fc60003f24270 */
[----:B------:R-:W2:Y:S01]  /*b230*/  LDL R127, [R1+0x164] ;  /* 0x00016400017f7983 */ /* 0x000ea20000100800 */
[----:B-1----:R-:W-:Y:S02]  /*b240*/  @P0 IMAD.MOV.U32 R120, RZ, RZ, R124 ;  /* 0x000000ffff780224 */ /* 0x002fe400078e007c */
[----:B------:R-:W-:Y:S01]  /*b250*/  @P0 IMAD.MOV.U32 R121, RZ, RZ, R125 ;  /* 0x000000ffff790224 */ /* 0x000fe200078e007d */
[----:B------:R-:W2:Y:S04]  /*b260*/  LDL R124, [R1+0x170] ;  /* 0x00017000017c7983 */ /* 0x000ea80000100800 */
[----:B------:R3:W2:Y:S01]  /*b270*/  @P0 LDG.E.U16 R184, desc[UR6][R120.64] ;  /* 0x0000000678b80981 */ /* 0x0006a2000c1e1500 */
[----:B------:R-:W-:-:S03]  /*b280*/  ISETP.GT.AND P0, PT, R130, 0x73, PT ;  /* 0x000000738200780c */ /* 0x000fc60003f04270 */
[----:B------:R-:W2:Y:S01]  /*b290*/  LDL R125, [R1+0x16c] ;  /* 0x00016c00017d7983 */ /* 0x000ea20000100800 */
[----:B---3--:R-:W-:Y:S02]  /*b2a0*/  @P1 IMAD.MOV.U32 R120, RZ, RZ, R122 ;  /* 0x000000ffff781224 */ /* 0x008fe400078e007a */
[----:B------:R-:W-:-:S05]  /*b2b0*/  @P1 IMAD.MOV.U32 R121, RZ, RZ, R123 ;  /* 0x000000ffff791224 */ /* 0x000fca00078e007b */
[----:B------:R1:W3:Y:S02]  /*b2c0*/  @P1 LDG.E.U16 R168, desc[UR6][R120.64] ;  /* 0x0000000678a81981 */ /* 0x0002e4000c1e1500 */
[----:B----4-:R-:W-:Y:S02]  /*b2d0*/  @P0 IMAD.MOV.U32 R122, RZ, RZ, R0 ;  /* 0x000000ffff7a0224 */ /* 0x010fe400078e0000 */
[----:B------:R-:W4:Y:S01]  /*b2e0*/  LDL R0, [R1+0x160] ;  /* 0x0001600001007983 */ /* 0x000f220000100800 */
[----:B--2---:R-:W-:-:S03]  /*b2f0*/  @P0 IMAD.MOV.U32 R123, RZ, RZ, R113 ;  /* 0x000000ffff7b0224 */ /* 0x004fc600078e0071 */
[----:B------:R-:W2:Y:S01]  /*b300*/  LDL R113, [R1+0x15c] ;  /* 0x00015c0001717983 */ /* 0x000ea20000100800 */
[----:B------:R-:W-:Y:S02]  /*b310*/  ISETP.GT.AND P1, PT, R130, 0x74, PT ;  /* 0x000000748200780c */ /* 0x000fe40003f24270 */
[----:B-1----:R-:W-:Y:S02]  /*b320*/  PRMT R120, RZ, 0x7610, R120 ;  /* 0x00007610ff787816 */ /* 0x002fe40000000078 */
[----:B------:R-:W-:-:S04]  /*b330*/  PRMT R121, RZ, 0x7610, R121 ;  /* 0x00007610ff797816 */ /* 0x000fc80000000079 */
[----:B------:R1:W3:Y:S01]  /*b340*/  @P0 LDG.E.U16 R120, desc[UR6][R122.64] ;  /* 0x000000067a780981 */ /* 0x0002e2000c1e1500 */
[----:B------:R-:W-:-:S04]  /*b350*/  ISETP.GT.AND P0, PT, R130, 0x75, PT ;  /* 0x000000758200780c */ /* 0x000fc80003f04270 */
[----:B-1----:R-:W-:Y:S02]  /*b360*/  @P1 IMAD.MOV.U32 R122, RZ, RZ, R128 ;  /* 0x000000ffff7a1224 */ /* 0x002fe400078e0080 */
[----:B------:R-:W-:Y:S01]  /*b370*/  @P1 IMAD.MOV.U32 R123, RZ, RZ, R129 ;  /* 0x000000ffff7b1224 */ /* 0x000fe200078e0081 */
[----:B------:R-:W3:Y:S04]  /*b380*/  LDL R128, [R1+0x150] ;  /* 0x0001500001807983 */ /* 0x000ee80000100800 */
[----:B------:R1:W3:Y:S04]  /*b390*/  @P1 LDG.E.U16 R121, desc[UR6][R122.64] ;  /* 0x000000067a791981 */ /* 0x0002e8000c1e1500 */
[----:B------:R-:W3:Y:S01]  /*b3a0*/  LDL R129, [R1+0x14c] ;  /* 0x00014c0001817983 */ /* 0x000ee20000100800 */
[----:B-1----:R-:W-:-:S02]  /*b3b0*/  PRMT R122, RZ, 0x7610, R122 ;  /* 0x00007610ff7a7816 */ /* 0x002fc4000000007a */
[----:B------:R-:W-:-:S04]  /*b3c0*/  ISETP.GT.AND P1, PT, R130, 0x76, PT ;  /* 0x000000768200780c */ /* 0x000fc80003f24270 */
[----:B------:R1:W3:Y:S01]  /*b3d0*/  @P0 LDG.E.U16 R122, desc[UR6][R124.64] ;  /* 0x000000067c7a0981 */ /* 0x0002e2000c1e1500 */
[----:B------:R-:W-:-:S08]  /*b3e0*/  ISETP.GT.AND P0, PT, R130, 0x77, PT ;  /* 0x000000778200780c */ /* 0x000fd00003f04270 */
[----:B-1----:R-:W-:Y:S02]  /*b3f0*/  @P1 IMAD.MOV.U32 R124, RZ, RZ, R126 ;  /* 0x000000ffff7c1224 */ /* 0x002fe400078e007e */
[----:B------:R-:W-:-:S03]  /*b400*/  @P1 IMAD.MOV.U32 R125, RZ, RZ, R127 ;  /* 0x000000ffff7d1224 */ /* 0x000fc600078e007f */
[----:B----4-:R-:W-:Y:S02]  /*b410*/  @P0 IMAD.MOV.U32 R126, RZ, RZ, R0 ;  /* 0x000000ffff7e0224 */ /* 0x010fe400078e0000 */
[----:B------:R-:W4:Y:S01]  /*b420*/  LDL R0, [R1+0x140] ;  /* 0x0001400001007983 */ /* 0x000f220000100800 */
[----:B--2---:R-:W-:-:S03]  /*b430*/  @P0 IMAD.MOV.U32 R127, RZ, RZ, R113 ;  /* 0x000000ffff7f0224 */ /* 0x004fc600078e0071 */
[----:B------:R-:W2:Y:S01]  /*b440*/  LDL R113, [R1+0x13c] ;  /* 0x00013c0001717983 */ /* 0x000ea20000100800 */
[----:B------:R-:W-:-:S06]  /*b450*/  PRMT R123, RZ, 0x7610, R123 ;  /* 0x00007610ff7b7816 */ /* 0x000fcc000000007b */
[----:B------:R1:W2:Y:S01]  /*b460*/  @P1 LDG.E.U16 R123, desc[UR6][R124.64] ;  /* 0x000000067c7b1981 */ /* 0x0002a2000c1e1500 */
[----:B------:R-:W-:Y:S02]  /*b470*/  ISETP.GT.AND P1, PT, R130, 0x79, PT ;  /* 0x000000798200780c */ /* 0x000fe40003f24270 */
[----:B-1----:R-:W-:-:S06]  /*b480*/  PRMT R124, RZ, 0x7610, R124 ;  /* 0x00007610ff7c7816 */ /* 0x002fcc000000007c */
[----:B------:R3:W2:Y:S01]  /*b490*/  @P0 LDG.E.U16 R124, desc[UR6][R126.64] ;  /* 0x000000067e7c0981 */ /* 0x0006a2000c1e1500 */
[----:B------:R-:W-:-:S04]  /*b4a0*/  ISETP.GT.AND P0, PT, R130, 0x7a, PT ;  /* 0x0000007a8200780c */ /* 0x000fc80003f04270 */
[----:B---3--:R-:W-:Y:S02]  /*b4b0*/  @P1 IMAD.MOV.U32 R126, RZ, RZ, R128 ;  /* 0x000000ffff7e1224 */ /* 0x008fe400078e0080 */
[----:B------:R-:W-:Y:S01]  /*b4c0*/  @P1 IMAD.MOV.U32 R127, RZ, RZ, R129 ;  /* 0x000000ffff7f1224 */ /* 0x000fe200078e0081 */
[----:B------:R-:W3:Y:S04]  /*b4d0*/  LDL R128, [R1+0x138] ;  /* 0x0001380001807983 */ /* 0x000ee80000100800 */
[----:B------:R-:W3:Y:S04]  /*b4e0*/  LDL R129, [R1+0x134] ;  /* 0x0001340001817983 */ /* 0x000ee80000100800 */
[----:B------:R1:W3:Y:S01]  /*b4f0*/  @P1 LDG.E.U16 R183, desc[UR6][R126.64] ;  /* 0x000000067eb71981 */ /* 0x0002e2000c1e1500 */
[----:B------:R-:W-:Y:S01]  /*b500*/  ISETP.GT.AND P1, PT, R130, 0x7b, PT ;  /* 0x0000007b8200780c */ /* 0x000fe20003f24270 */
[----:B-1----:R-:W-:-:S02]  /*b510*/  @P0 IMAD.MOV.U32 R126, RZ, RZ, R131 ;  /* 0x000000ffff7e0224 */ /* 0x002fc400078e0083 */
[----:B------:R-:W-:Y:S01]  /*b520*/  @P0 IMAD.MOV.U32 R127, RZ, RZ, R132 ;  /* 0x000000ffff7f0224 */ /* 0x000fe200078e0084 */
[----:B------:R-:W3:Y:S04]  /*b530*/  LDL R131, [R1+0x128] ;  /* 0x0001280001837983 */ /* 0x000ee80000100800 */
[----:B------:R-:W3:Y:S04]  /*b540*/  LDL R132, [R1+0x124] ;  /* 0x0001240001847983 */ /* 0x000ee80000100800 */
[----:B------:R4:W3:Y:S02]  /*b550*/  @P0 LDG.E.U16 R167, desc[UR6][R126.64] ;  /* 0x000000067ea70981 */ /* 0x0008e4000c1e1500 */
[----:B----4-:R-:W-:-:S02]  /*b560*/  @P1 IMAD.MOV.U32 R126, RZ, RZ, R0 ;  /* 0x000000ffff7e1224 */ /* 0x010fc400078e0000 */
[----:B------:R-:W4:Y:S01]  /*b570*/  LDL R0, [R1+0x120] ;  /* 0x0001200001007983 */ /* 0x000f220000100800 */
[----:B--2---:R-:W-:-:S03]  /*b580*/  @P1 IMAD.MOV.U32 R127, RZ, RZ, R113 ;  /* 0x000000ffff7f1224 */ /* 0x004fc600078e0071 */
[----:B------:R-:W2:Y:S01]  /*b590*/  LDL R113, [R1+0x11c] ;  /* 0x00011c0001717983 */ /* 0x000ea20000100800 */
[----:B------:R-:W-:Y:S02]  /*b5a0*/  PRMT R125, RZ, 0x7610, R125 ;  /* 0x00007610ff7d7816 */ /* 0x000fe4000000007d */
[----:B------:R-:W-:-:S04]  /*b5b0*/  ISETP.GT.AND P0, PT, R130, 0x7c, PT ;  /* 0x0000007c8200780c */ /* 0x000fc80003f04270 */
[----:B------:R1:W2:Y:S01]  /*b5c0*/  @P1 LDG.E.U16 R125, desc[UR6][R126.64] ;  /* 0x000000067e7d1981 */ /* 0x0002a2000c1e1500 */
[C---:B------:R-:W-:Y:S02]  /*b5d0*/  ISETP.GT.AND P1, PT, R130.reuse, 0x7d, PT ;  /* 0x0000007d8200780c */ /* 0x040fe40003f24270 */
[----:B------:R-:W-:Y:S02]  /*b5e0*/  ISETP.GT.AND P2, PT, R130, 0x7e, PT ;  /* 0x0000007e8200780c */ /* 0x000fe40003f44270 */
[----:B-1----:R-:W-:Y:S02]  /*b5f0*/  PRMT R126, RZ, 0x7610, R126 ;  /* 0x00007610ff7e7816 */ /* 0x002fe4000000007e */
[----:B------:R-:W-:Y:S02]  /*b600*/  PRMT R127, RZ, 0x7610, R127 ;  /* 0x00007610ff7f7816 */ /* 0x000fe4000000007f */
[----:B0-----:R-:W-:Y:S02]  /*b610*/  LOP3.LUT R133, R133, 0x7f, RZ, 0xc0, !PT ;  /* 0x0000007f85857812 */ /* 0x001fe400078ec0ff */
[----:B---3--:R0:W3:Y:S03]  /*b620*/  @P0 LDG.E.U16 R126, desc[UR6][R128.64] ;  /* 0x00000006807e0981 */ /* 0x0080e6000c1e1500 */
[----:B0-----:R-:W-:-:S02]  /*b630*/  @P1 IMAD.MOV.U32 R128, RZ, RZ, R134 ;  /* 0x000000ffff801224 */ /* 0x001fc400078e0086 */
[----:B------:R-:W-:Y:S01]  /*b640*/  @P1 IMAD.MOV.U32 R129, RZ, RZ, R135 ;  /* 0x000000ffff811224 */ /* 0x000fe200078e0087 */
[----:B------:R-:W-:Y:S01]  /*b650*/  ISETP.GE.AND P0, PT, R133, R130, PT ;  /* 0x000000828500720c */ /* 0x000fe20003f06270 */
[----:B------:R-:W3:Y:S04]  /*b660*/  LDL R135, [R1+0xd4] ;  /* 0x0000d40001877983 */ /* 0x000ee80000100800 */
[----:B------:R0:W3:Y:S01]  /*b670*/  @P1 LDG.E.U16 R127, desc[UR6][R128.64] ;  /* 0x00000006807f1981 */ /* 0x0000e2000c1e1500 */
[----:B------:R-:W-:Y:S01]  /*b680*/  ISETP.GT.AND P1, PT, R130, 0x7f, PT ;  /* 0x0000007f8200780c */ /* 0x000fe20003f24270 */
[----:B------:R-:W-:Y:S02]  /*b690*/  @P2 IMAD.MOV.U32 R130, RZ, RZ, R131 ;  /* 0x000000ffff822224 */ /* 0x000fe400078e0083 */
[----:B------:R-:W3:Y:S01]  /*b6a0*/  LDL R134, [R1+0xd8] ;  /* 0x0000d80001867983 */ /* 0x000ee20000100800 */
[----:B------:R-:W-:Y:S01]  /*b6b0*/  @P2 IMAD.MOV.U32 R131, RZ, RZ, R132 ;  /* 0x000000ffff832224 */ /* 0x000fe200078e0084 */
[----:B0-----:R-:W-:-:S06]  /*b6c0*/  PRMT R128, RZ, 0x7610, R128 ;  /* 0x00007610ff807816 */ /* 0x001fcc0000000080 */
[----:B------:R4:W3:Y:S02]  /*b6d0*/  @P2 LDG.E.U16 R128, desc[UR6][R130.64] ;  /* 0x0000000682802981 */ /* 0x0008e4000c1e1500 */
[----:B----4-:R-:W-:Y:S02]  /*b6e0*/  @P1 IMAD.MOV.U32 R130, RZ, RZ, R0 ;  /* 0x000000ffff821224 */ /* 0x010fe400078e0000 */
[----:B------:R-:W4:Y:S01]  /*b6f0*/  LDL R0, [R1+0x58] ;  /* 0x0000580001007983 */ /* 0x000f220000100800 */
[----:B--2---:R-:W-:-:S03]  /*b700*/  @P1 IMAD.MOV.U32 R131, RZ, RZ, R113 ;  /* 0x000000ffff831224 */ /* 0x004fc600078e0071 */
[----:B------:R-:W2:Y:S01]  /*b710*/  LDL R113, [R1+0x48] ;  /* 0x0000480001717983 */ /* 0x000ea20000100800 */
[----:B------:R-:W-:-:S06]  /*b720*/  PRMT R129, RZ, 0x7610, R129 ;  /* 0x00007610ff817816 */ /* 0x000fcc0000000081 */
[----:B------:R0:W2:Y:S01]  /*b730*/  @P1 LDG.E.U16 R129, desc[UR6][R130.64] ;  /* 0x0000000682811981 */ /* 0x0000a2000c1e1500 */
[----:B------:R-:W-:Y:S01]  /*b740*/  BAR.SYNC.DEFER_BLOCKING 0x0 ;  /* 0x0000000000007b1d */ /* 0x000fe20000010000 */
[----:B------:R-:W-:Y:S02]  /*b750*/  @!P0 IMAD.MOV.U32 R132, RZ, RZ, R22 ;  /* 0x000000ffff848224 */ /* 0x000fe400078e0016 */
[----:B------:R-:W-:Y:S01]  /*b760*/  @!P0 IMAD.MOV.U32 R133, RZ, RZ, R12 ;  /* 0x000000ffff858224 */ /* 0x000fe200078e000c */
[----:B0-----:R-:W-:Y:S02]  /*b770*/  PRMT R130, RZ, 0x7610, R130 ;  /* 0x00007610ff827816 */ /* 0x001fe40000000082 */
[----:B------:R-:W-:-:S04]  /*b780*/  PRMT R131, RZ, 0x7610, R131 ;  /* 0x00007610ff837816 */ /* 0x000fc80000000083 */
[----:B------:R0:W2:Y:S02]  /*b790*/  @!P0 LDG.E.U16 R130, desc[UR6][R132.64] ;  /* 0x0000000684828981 */ /* 0x0000a4000c1e1500 */
[----:B0-----:R-:W-:Y:S02]  /*b7a0*/  @!P0 IMAD.MOV.U32 R132, RZ, RZ, R138 ;  /* 0x000000ffff848224 */ /* 0x001fe400078e008a */
[----:B------:R-:W-:-:S05]  /*b7b0*/  @!P0 IMAD.MOV.U32 R133, RZ, RZ, R139 ;  /* 0x000000ffff858224 */ /* 0x000fca00078e008b */
[----:B------:R0:W2:Y:S02]  /*b7c0*/  @!P0 LDG.E.U16 R131, desc[UR6][R132.64] ;  /* 0x0000000684838981 */ /* 0x0000a4000c1e1500 */
[----:B0-----:R-:W-:Y:S02]  /*b7d0*/  PRMT R132, RZ, 0x7610, R132 ;  /* 0x00007610ff847816 */ /* 0x001fe40000000084 */
[----:B------:R-:W-:-:S04]  /*b7e0*/  PRMT R133, RZ, 0x7610, R133 ;  /* 0x00007610ff857816 */ /* 0x000fc80000000085 */
[----:B---3--:R0:W3:Y:S02]  /*b7f0*/  @!P0 LDG.E.U16 R132, desc[UR6][R134.64] ;  /* 0x0000000686848981 */ /* 0x0080e4000c1e1500 */
[----:B0-----:R-:W-:Y:S02]  /*b800*/  @!P0 IMAD.MOV.U32 R134, RZ, RZ, R136 ;  /* 0x000000ffff868224 */ /* 0x001fe400078e0088 */
[----:B------:R-:W-:-:S05]  /*b810*/  @!P0 IMAD.MOV.U32 R135, RZ, RZ, R137 ;  /* 0x000000ffff878224 */ /* 0x000fca00078e0089 */
[----:B------:R0:W3:Y:S02]  /*b820*/  @!P0 LDG.E.U16 R133, desc[UR6][R134.64] ;  /* 0x0000000686858981 */ /* 0x0000e4000c1e1500 */
[----:B0-----:R-:W-:Y:S02]  /*b830*/  PRMT R134, RZ, 0x7610, R134 ;  /* 0x00007610ff867816 */ /* 0x001fe40000000086 */
[----:B------:R-:W-:Y:S01]  /*b840*/  PRMT R135, RZ, 0x7610, R135 ;  /* 0x00007610ff877816 */ /* 0x000fe20000000087 */
[----:B------:R0:W-:Y:S04]  /*b850*/  STL [R1+0x584], R22 ;  /* 0x0005841601007387 */ /* 0x0001e80000100800 */
[----:B------:R1:W-:Y:S01]  /*b860*/  STL [R1+0x580], R12 ;  /* 0x0005800c01007387 */ /* 0x0003e20000100800 */
[----:B------:R-:W-:-:S02]  /*b870*/  @!P0 IMAD.MOV.U32 R138, RZ, RZ, R209 ;  /* 0x000000ffff8a8224 */ /* 0x000fc400078e00d1 */
[----:B------:R-:W-:Y:S01]  /*b880*/  @!P0 IMAD.MOV.U32 R139, RZ, RZ, R204 ;  /* 0x000000ffff8b8224 */ /* 0x000fe200078e00cc */
[----:B0-----:R-:W3:Y:S04]  /*b890*/  LDL R22, [R1+0x8c] ;  /* 0x00008c0001167983 */ /* 0x001ee80000100800 */
[----:B-1----:R-:W3:Y:S04]  /*b8a0*/  LDL R12, [R1+0x90] ;  /* 0x00009000010c7983 */ /* 0x002ee80000100800 */
[----:B------:R0:W-:Y:S02]  /*b8b0*/  STS.U16 [R2+UR4], R140 ;  /* 0x0000008c02007988 */ /* 0x0001e40008000404 */
[----:B0-----:R-:W-:-:S02]  /*b8c0*/  @!P0 IMAD.MOV.U32 R140, RZ, RZ, R96 ;  /* 0x000000ffff8c8224 */ /* 0x001fc400078e0060 */
[----:B----4-:R-:W-:Y:S02]  /*b8d0*/  @!P0 IMAD.MOV.U32 R136, RZ, RZ, R0 ;  /* 0x000000ffff888224 */ /* 0x010fe400078e0000 */
[----:B------:R-:W4:Y:S01]  /*b8e0*/  LDL R0, [R1+0x44] ;  /* 0x0000440001007983 */ /* 0x000f220000100800 */
[----:B--2---:R-:W-:-:S03]  /*b8f0*/  @!P0 IMAD.MOV.U32 R137, RZ, RZ, R113 ;  /* 0x000000ffff898224 */ /* 0x004fc600078e0071 */
[----:B------:R-:W2:Y:S04]  /*b900*/  LDL R113, [R1+0xd0] ;  /* 0x0000d00001717983 */ /* 0x000ea80000100800 */
[----:B------:R0:W3:Y:S04]  /*b910*/  @!P0 LDG.E.U16 R134, desc[UR6][R136.64] ;  /* 0x0000000688868981 */ /* 0x0000e8000c1e1500 */
[----:B------:R1:W-:Y:S01]  /*b920*/  STL [R1+0x5a0], R252 ;  /* 0x0005a0fc01007387 */ /* 0x0003e20000100800 */
[----:B0-----:R-:W-:Y:S02]  /*b930*/  @!P0 IMAD.MOV.U32 R136, RZ, RZ, R252 ;  /* 0x000000ffff888224 */ /* 0x001fe400078e00fc */
[----:B------:R-:W-:Y:S01]  /*b940*/  @!P0 IMAD.MOV.U32 R137, RZ, RZ, R249 ;  /* 0x000000ffff898224 */ /* 0x000fe200078e00f9 */
[----:B-1----:R-:W4:Y:S04]  /*b950*/  LDL R252, [R1+0xcc] ;  /* 0x0000cc0001fc7983 */ /* 0x002f280000100800 */
[----:B------:R0:W3:Y:S04]  /*b960*/  @!P0 LDG.E.U16 R135, desc[UR6][R136.64] ;  /* 0x0000000688878981 */ /* 0x0000e8000c1e1500 */
[----:B------:R1:W-:Y:S01]  /*b970*/  STL [R1+0x588], R249 ;  /* 0x000588f901007387 */ /* 0x0003e20000100800 */
[----:B0-----:R-:W-:-:S03]  /*b980*/  PRMT R136, RZ, 0x7610, R136 ;  /* 0x00007610ff887816 */ /* 0x001fc60000000088 */
[----:B-1----:R-:W3:Y:S04]  /*b990*/  LDL.LU R249, [R1+0x18] ;  /* 0x0000180001f97983 */ /* 0x002ee80000300800 */
[----:B------:R0:W-:Y:S04]  /*b9a0*/  STL [R1+0x590], R209 ;  /* 0x000590d101007387 */ /* 0x0001e80000100800 */
[----:B------:R1:W3:Y:S04]  /*b9b0*/  @!P0 LDG.E.U16 R136, desc[UR6][R138.64] ;  /* 0x000000068a888981 */ /* 0x0002e8000c1e1500 */
[----:B0-----:R-:W3:Y:S04]  /*b9c0*/  LDL.LU R209, [R1+0x30] ;  /* 0x0000300001d17983 */ /* 0x001ee80000300800 */
[----:B------:R0:W-:Y:S01]  /*b9d0*/  STL [R1+0x58c], R204 ;  /* 0x00058ccc01007387 */ /* 0x0001e20000100800 */
[----:B-1----:R-:W-:-:S02]  /*b9e0*/  @!P0 IMAD.MOV.U32 R138, RZ, RZ, R104 ;  /* 0x000000ffff8a8224 */ /* 0x002fc400078e0068 */
[----:B------:R-:W-:Y:S01]  /*b9f0*/  @!P0 IMAD.MOV.U32 R139, RZ, RZ, R17 ;  /* 0x000000ffff8b8224 */ /* 0x000fe200078e0011 */
[----:B0-----:R-:W3:Y:S04]  /*ba00*/  LDL.LU R204, [R1+0x28] ;  /* 0x0000280001cc7983 */ /* 0x001ee80000300800 */
[----:B------:R0:W-:Y:S04]  /*ba10*/  STL [R1+0x598], R104 ;  /* 0x0005986801007387 */ /* 0x0001e80000100800 */
[----:B0-----:R-:W3:Y:S04]  /*ba20*/  LDL.LU R104, [R1+0x40] ;  /* 0x0000400001687983 */ /* 0x001ee80000300800 */
[----:B------:R0:W-:Y:S04]  /*ba30*/  STL [R1+0x594], R17 ;  /* 0x0005941101007387 */ /* 0x0001e80000100800 */
[----:B0-----:R-:W3:Y:S04]  /*ba40*/  LDL R17, [R1+0x110] ;  /* 0x0001100001117983 */ /* 0x001ee80000100800 */
[----:B------:R0:W-:Y:S04]  /*ba50*/  STL [R1+0x5a4], R96 ;  /* 0x0005a46001007387 */ /* 0x0001e80000100800 */
[----:B0-----:R-:W3:Y:S01]  /*ba60*/  LDL R96, [R1+0x10c] ;  /* 0x00010c0001607983 */ /* 0x001ee20000100800 */
[----:B------:R-:W-:Y:S01]  /*ba70*/  PRMT R137, RZ, 0x7610, R137 ;  /* 0x00007610ff897816 */ /* 0x000fe20000000089 */
[----:B------:R-:W-:-:S05]  /*ba80*/  @!P0 IMAD.MOV.U32 R141, RZ, RZ, R6 ;  /* 0x000000ffff8d8224 */ /* 0x000fca00078e0006 */
[----:B------:R0:W3:Y:S02]  /*ba90*/  @!P0 LDG.E.U16 R137, desc[UR6][R138.64] ;  /* 0x000000068a898981 */ /* 0x0000e4000c1e1500 */
[----:B0-----:R-:W-:Y:S02]  /*baa0*/  PRMT R138, RZ, 0x7610, R138 ;  /* 0x00007610ff8a7816 */ /* 0x001fe4000000008a */
[----:B------:R-:W-:-:S04]  /*bab0*/  PRMT R139, RZ, 0x7610, R139 ;  /* 0x00007610ff8b7816 */ /* 0x000fc8000000008b */
[----:B------:R3:W3:Y:S04]  /*bac0*/  @!P0 LDG.E.U16 R138, desc[UR6][R140.64] ;  /* 0x000000068c8a8981 */ /* 0x0006e8000c1e1500 */
[----:B------:R-:W-:Y:S04]  /*bad0*/  STS.U16 [R2+UR4+0x400], R143 ;  /* 0x0004008f02007988 */ /* 0x000fe80008000404 */
[----:B------:R-:W-:Y:S04]  /*bae0*/  STS.U16 [R2+UR4+0x800], R142 ;  /* 0x0008008e02007988 */ /* 0x000fe80008000404 */
[----:B------:R0:W-:Y:S04]  /*baf0*/  STL [R1+0x59c], R6 ;  /* 0x00059c0601007387 */ /* 0x0001e80000100800 */
[----:B------:R1:W-:Y:S04]  /*bb00*/  STS.U16 [R2+UR4+0x1000], R144 ;  /* 0x0010009002007988 */ /* 0x0003e80008000404 */
[----:B0-----:R-:W3:Y:S01]  /*bb10*/  LDL R6, [R1+0xc8] ;  /* 0x0000c80001067983 */ /* 0x001ee20000100800 */
[----:B--2---:R-:W-:-:S02]  /*bb20*/  @!P0 IMAD.MOV.U32 R142, RZ, RZ, R113 ;  /* 0x000000ffff8e8224 */ /* 0x004fc400078e0071 */
[----:B----4-:R-:W-:Y:S02]  /*bb30*/  @!P0 IMAD.MOV.U32 R143, RZ, RZ, R252 ;  /* 0x000000ffff8f8224 */ /* 0x010fe400078e00fc */
[----:B-1----:R-:W-:Y:S02]  /*bb40*/  @!P0 IMAD.MOV.U32 R144, RZ, RZ, R0 ;  /* 0x000000ffff908224 */ /* 0x002fe400078e0000 */
[----:B------:R-:W2:Y:S01]  /*bb50*/  LDL R0, [R1+0x88] ;  /* 0x0000880001007983 */ /* 0x000ea20000100800 */
[----:B---3--:R-:W-:-:S03]  /*bb60*/  @!P0 IMAD.MOV.U32 R140, RZ, RZ, R17 ;  /* 0x000000ffff8c8224 */ /* 0x008fc600078e0011 */
[----:B------:R-:W3:Y:S01]  /*bb70*/  LDL R17, [R1+0x108] ;  /* 0x0001080001117983 */ /* 0x000ee20000100800 */
[----:B------:R-:W-:-:S05]  /*bb80*/  @!P0 IMAD.MOV.U32 R141, RZ, RZ, R96 ;  /* 0x000000ffff8d8224 */ /* 0x000fca00078e0060 */
[----:B------:R0:W4:Y:S02]  /*bb90*/  @!P0 LDG.E.U16 R139, desc[UR6][R140.64] ;  /* 0x000000068c8b8981 */ /* 0x000124000c1e1500 */
[----:B0-----:R-:W-:-:S06]  /*bba0*/  PRMT R140, RZ, 0x7610, R140 ;  /* 0x00007610ff8c7816 */ /* 0x001fcc000000008c */
[----:B------:R0:W4:Y:S02]  /*bbb0*/  @!P0 LDG.E.U16 R140, desc[UR6][R142.64] ;  /* 0x000000068e8c8981 */ /* 0x000124000c1e1500 */
[----:B0-----:R-:W-:Y:S02]  /*bbc0*/  @!P0 IMAD.MOV.U32 R143, RZ, RZ, R22 ;  /* 0x000000ffff8f8224 */ /* 0x001fe400078e0016 */
[----:B------:R-:W2:Y:S01]  /*bbd0*/  LDL R22, [R1+0x104] ;  /* 0x0001040001167983 */ /* 0x000ea20000100800 */
[----:B------:R-:W-:-:S03]  /*bbe0*/  @!P0 IMAD.MOV.U32 R142, RZ, RZ, R12 ;  /* 0x000000ffff8e8224 */ /* 0x000fc600078e000c */
[----:B------:R-:W4:Y:S01]  /*bbf0*/  LDL R12, [R1+0xc4] ;  /* 0x0000c400010c7983 */ /* 0x000f220000100800 */
[----:B------:R-:W-:-:S03]  /*bc00*/  PRMT R141, RZ, 0x7610, R141 ;  /* 0x00007610ff8d7816 */ /* 0x000fc6000000008d */
[----:B------:R0:W-:Y:S04]  /*bc10*/  STS.U16 [R2+UR4+0xc00], R145 ;  /* 0x000c009102007988 */ /* 0x0001e80008000404 */
[----:B------:R1:W4:Y:S01]  /*bc20*/  @!P0 LDG.E.U16 R141, desc[UR6][R142.64] ;  /* 0x000000068e8d8981 */ /* 0x000322000c1e1500 */
[----:B0-----:R-:W-:Y:S01]  /*bc30*/  @!P0 IMAD.MOV.U32 R145, RZ, RZ, R104 ;  /* 0x000000ffff918224 */ /* 0x001fe200078e0068 */
[----:B-1----:R-:W-:Y:S02]  /*bc40*/  PRMT R142, RZ, 0x7610, R142 ;  /* 0x00007610ff8e7816 */ /* 0x002fe4000000008e */
[----:B------:R-:W-:-:S04]  /*bc50*/  PRMT R143, RZ, 0x7610, R143 ;  /* 0x00007610ff8f7816 */ /* 0x000fc8000000008f */
[----:B------:R0:W4:Y:S04]  /*bc60*/  @!P0 LDG.E.U16 R142, desc[UR6][R144.64] ;  /* 0x00000006908e8981 */ /* 0x000128000c1e1500 */
[----:B------:R1:W-:Y:S01]  /*bc70*/  STL [R1+0x5a8], R104 ;  /* 0x0005a86801007387 */ /* 0x0003e20000100800 */
[----:B0-----:R-:W-:Y:S02]  /*bc80*/  @!P0 IMAD.MOV.U32 R144, RZ, RZ, R241 ;  /* 0x000000ffff908224 */ /* 0x001fe400078e00f1 */
[----:B------:R-:W-:Y:S01]  /*bc90*/  @!P0 IMAD.MOV.U32 R145, RZ, RZ, R240 ;  /* 0x000000ffff918224 */ /* 0x000fe200078e00f0 */
[----:B------:R0:W-:Y:S04]  /*bca0*/  STS.U16 [R2+UR4+0x1400], R147 ;  /* 0x0014009302007988 */ /* 0x0001e80008000404 */
[----:B------:R0:W4:Y:S04]  /*bcb0*/  @!P0 LDG.E.U16 R143, desc[UR6][R144.64] ;  /* 0x00000006908f8981 */ /* 0x000128000c1e1500 */
[----:B-1----:R-:W4:Y:S01]  /*bcc0*/  LDL.LU R104, [R1+0x24] ;  /* 0x0000240001687983 */ /* 0x002f220000300800 */
[----:B0-----:R-:W-:-:S03]  /*bcd0*/  @!P0 IMAD.MOV.U32 R147, RZ, RZ, R202 ;  /* 0x000000ffff938224 */ /* 0x001fc600078e00ca */
[----:B------:R0:W-:Y:S01]  /*bce0*/  STS.U16 [R2+UR4+0x1800], R146 ;  /* 0x0018009202007988 */ /* 0x0001e20008000404 */
[----:B------:R-:W-:-:S03]  /*bcf0*/  PRMT R144, RZ, 0x7610, R144 ;  /* 0x00007610ff907816 */ /* 0x000fc60000000090 */
[----:B------:R1:W-:Y:S01]  /*bd00*/  STL [R1+0x5b0], R241 ;  /* 0x0005b0f101007387 */ /* 0x0003e20000100800 */
[----:B0-----:R-:W-:-:S03]  /*bd10*/  @!P0 IMAD.MOV.U32 R146, RZ, RZ, R203 ;  /* 0x000000ffff928224 */ /* 0x001fc600078e00cb */
[----:B-1----:R-:W4:Y:S04]  /*bd20*/  LDL.LU R241, [R1+0x2c] ;  /* 0x00002c0001f17983 */ /* 0x002f280000300800 */
[----:B------:R-:W-:Y:S04]  /*bd30*/  STL [R1+0x5ac], R240 ;  /* 0x0005acf001007387 */ /* 0x000fe80000100800 */
[----:B------:R0:W-:Y:S04]  /*bd40*/  STL [R1+0x5b8], R203 ;  /* 0x0005b8cb01007387 */ /* 0x0001e80000100800 */
[----:B------:R1:W4:Y:S04]  /*bd50*/  @!P0 LDG.E.U16 R144, desc[UR6][R146.64] ;  /* 0x0000000692908981 */ /* 0x000328000c1e1500 */
[----:B0-----:R-:W4:Y:S04]  /*bd60*/  LDL.LU R203, [R1+0x38] ;  /* 0x0000380001cb7983 */ /* 0x001f280000300800 */
[----:B------:R-:W-:Y:S01]  /*bd70*/  STL [R1+0x5b4], R202 ;  /* 0x0005b4ca01007387 */ /* 0x000fe20000100800 */
[----:B-1----:R-:W-:-:S03]  /*bd80*/  @!P0 IMAD.MOV.U32 R146, RZ, RZ, R103 ;  /* 0x000000ffff928224 */ /* 0x002fc600078e0067 */
[----:B------:R0:W-:Y:S01]  /*bd90*/  STL [R1+0x5c0], R103 ;  /* 0x0005c06701007387 */ /* 0x0001e20000100800 */
[----:B------:R-:W-:-:S03]  /*bda0*/  @!P0 IMAD.MOV.U32 R147, RZ, RZ, R15 ;  /* 0x000000ffff938224 */ /* 0x000fc600078e000f */
[----:B------:R1:W-:Y:S04]  /*bdb0*/  STS.U16 [R2+UR4+0x1c00], R149 ;  /* 0x001c009502007988 */ /* 0x0003e80008000404 */
[----:B0-----:R-:W4:Y:S04]  /*bdc0*/  LDL.LU R103, [R1+0x7c] ;  /* 0x00007c0001677983 */ /* 0x001f280000300800 */
[----:B------:R0:W-:Y:S01]  /*bdd0*/  STL [R1+0x5bc], R15 ;  /* 0x0005bc0f01007387 */ /* 0x0001e20000100800 */
[----:B-1----:R-:W-:-:S03]  /*bde0*/  @!P0 IMAD.MOV.U32 R149, RZ, RZ, R5 ;  /* 0x000000ffff958224 */ /* 0x002fc600078e0005 */
[----:B0-----:R-:W4:Y:S04]  /*bdf0*/  LDL.LU R15, [R1+0x74] ;  /* 0x00007400010f7983 */ /* 0x001f280000300800 */
[----:B------:R-:W-:Y:S04]  /*be00*/  STL [R1+0x5c8], R95 ;  /* 0x0005c85f01007387 */ /* 0x000fe80000100800 */
[----:B------:R0:W-:Y:S04]  /*be10*/  STL [R1+0x5c4], R5 ;  /* 0x0005c40501007387 */ /* 0x0001e80000100800 */
[----:B0-----:R-:W4:Y:S01]  /*be20*/  LDL.LU R5, [R1+0x84] ;  /* 0x0000840001057983 */ /* 0x001f220000300800 */
[----:B------:R-:W-:-:S03]  /*be30*/  PRMT R145, RZ, 0x7610, R145 ;  /* 0x00007610ff917816 */ /* 0x000fc60000000091 */
[----:B------:R0:W-:Y:S04]  /*be40*/  STS.U16 [R2+UR4+0x2000], R148 ;  /* 0x0020009402007988 */ /* 0x0001e80008000404 */
[----:B------:R1:W4:Y:S01]  /*be50*/  @!P0 LDG.E.U16 R145, desc[UR6][R146.64] ;  /* 0x0000000692918981 */ /* 0x000322000c1e1500 */
[----:B0-----:R-:W-:Y:S01]  /*be60*/  @!P0 IMAD.MOV.U32 R148, RZ, RZ, R95 ;  /* 0x000000ffff948224 */ /* 0x001fe200078e005f */
[----:B-1----:R-:W-:Y:S02]  /*be70*/  PRMT R146, RZ, 0x7610, R146 ;  /* 0x00007610ff927816 */ /* 0x002fe40000000092 */
[----:B------:R-:W-:-:S04]  /*be80*/  PRMT R147, RZ, 0x7610, R147 ;  /* 0x00007610ff937816 */ /* 0x000fc80000000093 */
[----:B------:R3:W4:Y:S04]  /*be90*/  @!P0 LDG.E.U16 R146, desc[UR6][R148.64] ;  /* 0x0000000694928981 */ /* 0x000728000c1e1500 */
[----:B------:R-:W-:Y:S04]  /*bea0*/  STS.U16 [R2+UR4+0x2400], R151 ;  /* 0x0024009702007988 */ /* 0x000fe80008000404 */
[----:B------:R0:W-:Y:S02]  /*beb0*/  STS.U16 [R2+UR4+0x2800], R150 ;  /* 0x0028009602007988 */ /* 0x0001e40008000404 */
[----:B0-----:R-:W-:-:S02]  /*bec0*/  @!P0 IMAD.MOV.U32 R150, RZ, RZ, R6 ;  /* 0x000000ffff968224 */ /* 0x001fc400078e0006 */
[----:B------:R-:W4:Y:S01]  /*bed0*/  LDL R6, [R1+0x558] ;  /* 0x0005580001067983 */ /* 0x000f220000100800 */
[----:B---3--:R-:W-:-:S03]  /*bee0*/  @!P0 IMAD.MOV.U32 R148, RZ, RZ, R17 ;  /* 0x000000ffff948224 */ /* 0x008fc600078e0011 */
[----:B------:R0:W-:Y:S04]  /*bef0*/  STS.U16 [R2+UR4+0x2c00], R153 ;  /* 0x002c009902007988 */ /* 0x0001e80008000404 */
[----:B------:R-:W-:Y:S04]  /*bf00*/  STS.U16 [R2+UR4+0x3000], R152 ;  /* 0x0030009802007988 */ /* 0x000fe80008000404 */
[----:B------:R-:W3:Y:S01]  /*bf10*/  LDL R17, [R1+0xfc] ;  /* 0x0000fc0001117983 */ /* 0x000ee20000100800 */
[----:B--2---:R-:W-:-:S05]  /*bf20*/  @!P0 IMAD.MOV.U32 R149, RZ, RZ, R22 ;  /* 0x000000ffff958224 */ /* 0x004fca00078e0016 */
[----:B------:R1:W2:Y:S01]  /*bf30*/  @!P0 LDG.E.U16 R147, desc[UR6][R148.64] ;  /* 0x0000000694938981 */ /* 0x0002a2000c1e1500 */
[----:B----4-:R-:W-:Y:S02]  /*bf40*/  @!P0 IMAD.MOV.U32 R151, RZ, RZ, R12 ;  /* 0x000000ffff978224 */ /* 0x010fe400078e000c */
[----:B0-----:R-:W-:Y:S01]  /*bf50*/  @!P0 IMAD.MOV.U32 R153, RZ, RZ, R209 ;  /* 0x000000ffff998224 */ /* 0x001fe200078e00d1 */
[----:B------:R-:W4:Y:S01]  /*bf60*/  LDL R12, [R1+0x100] ;  /* 0x00010000010c7983 */ /* 0x000f220000100800 */
[----:B-1----:R-:W-:-:S06]  /*bf70*/  PRMT R148, RZ, 0x7610, R148 ;  /* 0x00007610ff947816 */ /* 0x002fcc0000000094 */
[----:B------:R0:W2:Y:S02]  /*bf80*/  @!P0 LDG.E.U16 R148, desc[UR6][R150.64] ;  /* 0x0000000696948981 */ /* 0x0000a4000c1e1500 */
[----:B0-----:R-:W-:Y:S02]  /*bf90*/  @!P0 IMAD.MOV.U32 R150, RZ, RZ, R0 ;  /* 0x000000ffff968224 */ /* 0x001fe400078e0000 */
[----:B------:R-:W3:Y:S01]  /*bfa0*/  LDL R0, [R1+0xc0] ;  /* 0x0000c00001007983 */ /* 0x000ee20000100800 */
[----:B------:R-:W-:-:S03]  /*bfb0*/  PRMT R149, RZ, 0x7610, R149 ;  /* 0x00007610ff957816 */ /* 0x000fc60000000095 */
[----:B------:R0:W-:Y:S04]  /*bfc0*/  STS.U16 [R2+UR4+0x3400], R155 ;  /* 0x0034009b02007988 */ /* 0x0001e80008000404 */
[----:B------:R1:W-:Y:S01]  /*bfd0*/  STS.U16 [R2+UR4+0x3800], R154 ;  /* 0x0038009a02007988 */ /* 0x0003e20008000404 */
[----:B0-----:R-:W-:-:S03]  /*bfe0*/  @!P0 IMAD.MOV.U32 R155, RZ, RZ, R193 ;  /* 0x000000ffff9b8224 */ /* 0x001fc600078e00c1 */
[----:B------:R-:W-:Y:S01]  /*bff0*/  STS.U16 [R2+UR4+0x3c00], R157 ;  /* 0x003c009d02007988 */ /* 0x000fe20008000404 */
[----:B-1----:R-:W-:Y:S02]  /*c000*/  @!P0 IMAD.MOV.U32 R154, RZ, RZ, R196 ;  /* 0x000000ffff9a8224 */ /* 0x002fe400078e00c4 */
[----:B------:R-:W-:Y:S02]  /*c010*/  @!P0 IMAD.MOV.U32 R152, RZ, RZ, R203 ;  /* 0x000000ffff988224 */ /* 0x000fe400078e00cb */
[----:B------:R-:W-:-:S05]  /*c020*/  @!P0 IMAD.MOV.U32 R151, RZ, RZ, R5 ;  /* 0x000000ffff978224 */ /* 0x000fca00078e0005 */
[----:B------:R0:W2:Y:S02]  /*c030*/  @!P0 LDG.E.U16 R149, desc[UR6][R150.64] ;  /* 0x0000000696958981 */ /* 0x0000a4000c1e1500 */
[----:B0-----:R-:W-:Y:S02]  /*c040*/  PRMT R150, RZ, 0x7610, R150 ;  /* 0x00007610ff967816 */ /* 0x001fe40000000096 */
[----:B------:R-:W-:Y:S01]  /*c050*/  PRMT R151, RZ, 0x7610, R151 ;  /* 0x00007610ff977816 */ /* 0x000fe20000000097 */
[----:B------:R-:W-:Y:S04]  /*c060*/  STL [R1+0x5d0], R5 ;  /* 0x0005d00501007387 */ /* 0x000fe80000100800 */
[----:B------:R0:W2:Y:S04]  /*c070*/  @!P0 LDG.E.U16 R150, desc[UR6][R152.64] ;  /* 0x0000000698968981 */ /* 0x0000a8000c1e1500 */
[----:B------:R-:W-:Y:S01]  /*c080*/  STL [R1+0x5d4], R203 ;  /* 0x0005d4cb01007387 */ /* 0x000fe20000100800 */
[----:B0-----:R-:W-:-:S02]  /*c090*/  @!P0 IMAD.MOV.U32 R152, RZ, RZ, R239 ;  /* 0x000000ffff988224 */ /* 0x001fc400078e00ef */
[----:B------:R-:W-:Y:S01]  /*c0a0*/  @!P0 IMAD.MOV.U32 R153, RZ, RZ, R234 ;  /* 0x000000ffff998224 */ /* 0x000fe200078e00ea */
[----:B------:R-:W-:Y:S04]  /*c0b0*/  STL [R1+0x5cc], R209 ;  /* 0x0005ccd101007387 */ /* 0x000fe80000100800 */
[----:B------:R-:W-:Y:S04]  /*c0c0*/  STL [R1+0x5dc], R239 ;  /* 0x0005dcef01007387 */ /* 0x000fe80000100800 */
[----:B------:R0:W-:Y:S04]  /*c0d0*/  STL [R1+0x5d8], R234 ;  /* 0x0005d8ea01007387 */ /* 0x0001e80000100800 */
[----:B------:R1:W2:Y:S04]  /*c0e0*/  @!P0 LDG.E.U16 R151, desc[UR6][R152.64] ;  /* 0x0000000698978981 */ /* 0x0002a8000c1e1500 */
[----:B0-----:R-:W2:Y:S01]  /*c0f0*/  LDL.LU R234, [R1+0x78] ;  /* 0x0000780001ea7983 */ /* 0x001ea20000300800 */
[----:B-1----:R-:W-:-:S03]  /*c100*/  PRMT R152, RZ, 0x7610, R152 ;  /* 0x00007610ff987816 */ /* 0x002fc60000000098 */
[----:B------:R-:W-:Y:S04]  /*c110*/  STL [R1+0x5e4], R196 ;  /* 0x0005e4c401007387 */ /* 0x000fe80000100800 */
[----:B------:R0:W-:Y:S04]  /*c120*/  STL [R1+0x5e0], R193 ;  /* 0x0005e0c101007387 */ /* 0x0001e80000100800 */
[----:B------:R1:W2:Y:S04]  /*c130*/  @!P0 LDG.E.U16 R152, desc[UR6][R154.64] ;  /* 0x000000069a988981 */ /* 0x0002a8000c1e1500 */
[----:B0-----:R-:W2:Y:S04]  /*c140*/  LDL.LU R193, [R1+0x80] ;  /* 0x0000800001c17983 */ /* 0x001ea80000300800 */
[----:B------:R0:W-:Y:S01]  /*c150*/  STL [R1+0x5e8], R2 ;  /* 0x0005e80201007387 */ /* 0x0001e20000100800 */
[----:B-1----:R-:W-:-:S03]  /*c160*/  @!P0 IMAD.MOV.U32 R155, RZ, RZ, R13 ;  /* 0x000000ffff9b8224 */ /* 0x002fc600078e000d */
[----:B0-----:R-:W2:Y:S04]  /*c170*/  LDL.LU R2, [R1+0xb4] ;  /* 0x0000b40001027983 */ /* 0x001ea80000300800 */
[----:B------:R-:W-:Y:S04]  /*c180*/  STL [R1+0x5f0], R102 ;  /* 0x0005f06601007387 */ /* 0x000fe80000100800 */
[----:B------:R0:W-:Y:S04]  /*c190*/  STL [R1+0x5ec], R13 ;  /* 0x0005ec0d01007387 */ /* 0x0001e80000100800 */
[----:B0-----:R-:W2:Y:S04]  /*c1a0*/  LDL.LU R13, [R1+0xbc] ;  /* 0x0000bc00010d7983 */ /* 0x001ea80000300800 */
[----:B------:R-:W-:Y:S04]  /*c1b0*/  STS.U16 [R6+UR4+0x80], R156 ;  /* 0x0000809c06007988 */ /* 0x000fe80008000404 */
[----:B------:R-:W-:Y:S04]  /*c1c0*/  STS.U16 [R6+UR4+0x480], R159 ;  /* 0x0004809f06007988 */ /* 0x000fe80008000404 */
[----:B------:R-:W-:Y:S04]  /*c1d0*/  STL [R1+0x5f8], R94 ;  /* 0x0005f85e01007387 */ /* 0x000fe80000100800 */
[----:B------:R3:W-:Y:S04]  /*c1e0*/  STS.U16 [R6+UR4+0x880], R158 ;  /* 0x0008809e06007988 */ /* 0x0007e80008000404 */
[----:B------:R0:W-:Y:S01]  /*c1f0*/  STL [R1+0x5f4], R4 ;  /* 0x0005f40401007387 */ /* 0x0001e20000100800 */
[----:B---3--:R-:W-:-:S03]  /*c200*/  @!P0 IMAD.MOV.U32 R158, RZ, RZ, R0 ;  /* 0x000000ffff9e8224 */ /* 0x008fc600078e0000 */
[----:B------:R-:W3:Y:S01]  /*c210*/  LDL R0, [R1+0xf8] ;  /* 0x0000f80001007983 */ /* 0x000ee20000100800 */
[----:B------:R-:W-:-:S03]  /*c220*/  @!P0 IMAD.MOV.U32 R157, RZ, RZ, R4 ;  /* 0x000000ffff9d8224 */ /* 0x000fc600078e0004 */
[----:B0-----:R-:W3:Y:S01]  /*c230*/  LDL R4, [R1+0xf4] ;  /* 0x0000f40001047983 */ /* 0x001ee20000100800 */
[----:B------:R-:W-:Y:S01]  /*c240*/  PRMT R153, RZ, 0x7610, R153 ;  /* 0x00007610ff997816 */ /* 0x000fe20000000099 */
[----:B------:R-:W-:Y:S02]  /*c250*/  @!P0 IMAD.MOV.U32 R154, RZ, RZ, R102 ;  /* 0x000000ffff9a8224 */ /* 0x000fe400078e0066 */
[----:B------:R-:W-:-:S03]  /*c260*/  @!P0 IMAD.MOV.U32 R156, RZ, RZ, R94 ;  /* 0x000000ffff9c8224 */ /* 0x000fc600078e005e */
[----:B------:R0:W3:Y:S02]  /*c270*/  @!P0 LDG.E.U16 R153, desc[UR6][R154.64] ;  /* 0x000000069a998981 */ /* 0x0000e4000c1e1500 */
[----:B0-----:R-:W-:Y:S02]  /*c280*/  PRMT R154, RZ, 0x7610, R154 ;  /* 0x00007610ff9a7816 */ /* 0x001fe4000000009a */
[----:B------:R-:W-:-:S04]  /*c290*/  PRMT R155, RZ, 0x7610, R155 ;  /* 0x00007610ff9b7816 */ /* 0x000fc8000000009b */
[----:B------:R4:W3:Y:S02]  /*c2a0*/  @!P0 LDG.E.U16 R154, desc[UR6][R156.64] ;  /* 0x000000069c9a8981 */ /* 0x0008e4000c1e1500 */
[----:B----4-:R-:W-:Y:S02]  /*c2b0*/  @!P0 IMAD.MOV.U32 R156, RZ, RZ, R12 ;  /* 0x000000ffff9c8224 */ /* 0x010fe400078e000c */
[----:B------:R-:W-:-:S05]  /*c2c0*/  @!P0 IMAD.MOV.U32 R157, RZ, RZ, R17 ;  /* 0x000000ffff9d8224 */ /* 0x000fca00078e0011 */
[----:B------:R0:W4:Y:S02]  /*c2d0*/  @!P0 LDG.E.U16 R155, desc[UR6][R156.64] ;  /* 0x000000069c9b8981 */ /* 0x000124000c1e1500 */
[----:B0-----:R-:W-:Y:S02]  /*c2e0*/  PRMT R156, RZ, 0x7610, R156 ;  /* 0x00007610ff9c7816 */ /* 0x001fe4000000009c */
[----:B------:R-:W-:Y:S01]  /*c2f0*/  PRMT R157, RZ, 0x7610, R157 ;  /* 0x00007610ff9d7816 */ /* 0x000fe2000000009d */
[----:B------:R-:W-:Y:S04]  /*c300*/  STS.U16 [R6+UR4+0xc80], R191 ;  /* 0x000c80bf06007988 */ /* 0x000fe80008000404 */
[----:B------:R0:W-:Y:S04]  /*c310*/  STS.U16 [R6+UR4+0x1080], R160 ;  /* 0x001080a006007988 */ /* 0x0001e80008000404 */
[----:B------:R1:W-:Y:S01]  /*c320*/  STS.U16 [R6+UR4+0x1480], R161 ;  /* 0x001480a106007988 */ /* 0x0003e20008000404 */
[----:B0-----:R-:W-:-:S02]  /*c330*/  PRMT R160, RZ, 0x7610, R160 ;  /* 0x00007610ffa07816 */ /* 0x001fc400000000a0 */
[----:B-1----:R-:W-:Y:S01]  /*c340*/  PRMT R161, RZ, 0x7610, R161 ;  /* 0x00007610ffa17816 */ /* 0x002fe200000000a1 */
[----:B------:R0:W-:Y:S04]  /*c350*/  STS.U16 [R6+UR4+0x1880], R162 ;  /* 0x001880a206007988 */ /* 0x0001e80008000404 */
[----:B------:R1:W-:Y:S01]  /*c360*/  STS.U16 [R6+UR4+0x1c80], R163 ;  /* 0x001c80a306007988 */ /* 0x0003e20008000404 */
[----:B0-----:R-:W-:Y:S02]  /*c370*/  PRMT R162, RZ, 0x7610, R162 ;  /* 0x00007610ffa27816 */ /* 0x001fe400000000a2 */
[----:B-1----:R-:W-:Y:S01]  /*c380*/  PRMT R163, RZ, 0x7610, R163 ;  /* 0x00007610ffa37816 */ /* 0x002fe200000000a3 */
[----:B------:R0:W-:Y:S02]  /*c390*/  STS.U16 [R6+UR4+0x2080], R190 ;  /* 0x002080be06007988 */ /* 0x0001e40008000404 */
[----:B0-----:R-:W-:Y:S01]  /*c3a0*/  PRMT R190, RZ, 0x7610, R190 ;  /* 0x00007610ffbe7816 */ /* 0x001fe200000000be */
[----:B--2---:R-:W-:-:S05]  /*c3b0*/  @!P0 IMAD.MOV.U32 R159, RZ, RZ, R13 ;  /* 0x000000ffff9f8224 */ /* 0x004fca00078e000d */
[----:B------:R0:W2:Y:S02]  /*c3c0*/  @!P0 LDG.E.U16 R156, desc[UR6][R158.64] ;  /* 0x000000069e9c8981 */ /* 0x0000a4000c1e1500 */
[----:B0-----:R-:W-:Y:S02]  /*c3d0*/  @!P0 IMAD.MOV.U32 R158, RZ, RZ, R193 ;  /* 0x000000ffff9e8224 */ /* 0x001fe400078e00c1 */
[----:B------:R-:W-:-:S05]  /*c3e0*/  @!P0 IMAD.MOV.U32 R159, RZ, RZ, R103 ;  /* 0x000000ffff9f8224 */ /* 0x000fca00078e0067 */
        /* <DEDUP_REMOVED lines=9> */
[----:B------:R0:W2:Y:S04]  /*c480*/  @!P0 LDG.E.U16 R162, desc[UR6][R158.64] ;  /* 0x000000069ea28981 */ /* 0x0000a8000c1e1500 */
[----:B------:R-:W-:Y:S01]  /*c490*/  STL [R1+0x5fc], R13 ;  /* 0x0005fc0d01007387 */ /* 0x000fe20000100800 */
[----:B0-----:R-:W-:Y:S02]  /*c4a0*/  @!P0 IMAD.MOV.U32 R158, RZ, RZ, R101 ;  /* 0x000000ffff9e8224 */ /* 0x001fe400078e0065 */
[----:B------:R-:W-:Y:S01]  /*c4b0*/  @!P0 IMAD.MOV.U32 R159, RZ, RZ, R11 ;  /* 0x000000ffff9f8224 */ /* 0x000fe200078e000b */
[----:B------:R-:W-:Y:S04]  /*c4c0*/  STL [R1+0x604], R193 ;  /* 0x000604c101007387 */ /* 0x000fe80000100800 */
[----:B------:R0:W2:Y:S04]  /*c4d0*/  @!P0 LDG.E.U16 R163, desc[UR6][R158.64] ;  /* 0x000000069ea38981 */ /* 0x0000a8000c1e1500 */
[----:B------:R1:W-:Y:S01]  /*c4e0*/  STL [R1+0x600], R103 ;  /* 0x0006006701007387 */ /* 0x0003e20000100800 */
[----:B0-----:R-:W-:-:S02]  /*c4f0*/  @!P0 IMAD.MOV.U32 R158, RZ, RZ, R93 ;  /* 0x000000ffff9e8224 */ /* 0x001fc400078e005d */
[----:B------:R-:W-:Y:S01]  /*c500*/  @!P0 IMAD.MOV.U32 R159, RZ, RZ, R20 ;  /* 0x000000ffff9f8224 */ /* 0x000fe200078e0014 */
[----:B-1----:R-:W4:Y:S04]  /*c510*/  LDL.LU R103, [R1+0xb8] ;  /* 0x0000b80001677983 */ /* 0x002f280000300800 */
[----:B------:R-:W-:Y:S04]  /*c520*/  STL [R1+0x60c], R241 ;  /* 0x00060cf101007387 */ /* 0x000fe80000100800 */
[----:B------:R-:W-:Y:S04]  /*c530*/  STL [R1+0x608], R204 ;  /* 0x000608cc01007387 */ /* 0x000fe80000100800 */
[----:B------:R0:W-:Y:S04]  /*c540*/  STL [R1+0x614], R233 ;  /* 0x000614e901007387 */ /* 0x0001e80000100800 */
[----:B------:R3:W2:Y:S04]  /*c550*/  @!P0 LDG.E.U16 R190, desc[UR6][R158.64] ;  /* 0x000000069ebe8981 */ /* 0x0006a8000c1e1500 */
[----:B------:R1:W-:Y:S04]  /*c560*/  STL [R1+0x610], R231 ;  /* 0x000610e701007387 */ /* 0x0003e80000100800 */
[----:B------:R-:W4:Y:S01]  /*c570*/  LDL R113, [R1+0x550] ;  /* 0x0005500001717983 */ /* 0x000f220000100800 */
[----:B---3--:R-:W-:-:S03]  /*c580*/  @!P0 IMAD.MOV.U32 R158, RZ, RZ, R0 ;  /* 0x000000ffff9e8224 */ /* 0x008fc600078e0000 */
[----:B------:R-:W3:Y:S04]  /*c590*/  LDL R0, [R1+0x554] ;  /* 0x0005540001007983 */ /* 0x000ee80000100800 */
[----:B0-----:R-:W2:Y:S04]  /*c5a0*/  LDL.LU R233, [R1+0xf0] ;  /* 0x0000f00001e97983 */ /* 0x001ea80000300800 */
[----:B-1----:R-:W2:Y:S04]  /*c5b0*/  LDL.LU R231, [R1+0xe8] ;  /* 0x0000e80001e77983 */ /* 0x002ea80000300800 */
[----:B------:R-:W2:Y:S01]  /*c5c0*/  LDL.LU R204, [R1+0xec] ;  /* 0x0000ec0001cc7983 */ /* 0x000ea20000300800 */
[----:B------:R-:W-:-:S03]  /*c5d0*/  @!P0 IMAD.MOV.U32 R159, RZ, RZ, R4 ;  /* 0x000000ffff9f8224 */ /* 0x000fc600078e0004 */
[----:B------:R-:W2:Y:S04]  /*c5e0*/  LDL.LU R193, [R1+0xe4] ;  /* 0x0000e40001c17983 */ /* 0x000ea80000300800 */
[----:B------:R-:W2:Y:S04]  /*c5f0*/  LDL.LU R94, [R1+0xb0] ;  /* 0x0000b000015e7983 */ /* 0x000ea80000300800 */
[----:B------:R-:W2:Y:S04]  /*c600*/  LDL.LU R4, [R1+0xa8] ;  /* 0x0000a80001047983 */ /* 0x000ea80000300800 */
[----:B------:R-:W2:Y:S04]  /*c610*/  LDL.LU R196, [R1+0xac] ;  /* 0x0000ac0001c47983 */ /* 0x000ea80000300800 */
[----:B------:R-:W2:Y:S04]  /*c620*/  LDL.LU R239, [R1+0xa4] ;  /* 0x0000a40001ef7983 */ /* 0x000ea80000300800 */
[----:B------:R-:W-:Y:S04]  /*c630*/  STS.U16 [R6+UR4+0x2480], R189 ;  /* 0x002480bd06007988 */ /* 0x000fe80008000404 */
[----:B------:R-:W2:Y:S04]  /*c640*/  LDL.LU R5, [R1+0x70] ;  /* 0x0000700001057983 */ /* 0x000ea80000300800 */
[----:B------:R-:W-:Y:S04]  /*c650*/  STS.U16 [R6+UR4+0x2880], R188 ;  /* 0x002880bc06007988 */ /* 0x000fe80008000404 */
[----:B------:R-:W2:Y:S04]  /*c660*/  LDL.LU R209, [R1+0x68] ;  /* 0x0000680001d17983 */ /* 0x000ea80000300800 */
[----:B------:R-:W-:Y:S04]  /*c670*/  STS.U16 [R6+UR4+0x2c80], R187 ;  /* 0x002c80bb06007988 */ /* 0x000fe80008000404 */
[----:B------:R-:W2:Y:S04]  /*c680*/  LDL.LU R202, [R1+0x6c] ;  /* 0x00006c0001ca7983 */ /* 0x000ea80000300800 */
[----:B------:R-:W-:Y:S04]  /*c690*/  STS.U16 [R6+UR4+0x3080], R186 ;  /* 0x003080ba06007988 */ /* 0x000fe80008000404 */
[----:B------:R-:W-:Y:S04]  /*c6a0*/  STS.U16 [R6+UR4+0x3480], R185 ;  /* 0x003480b906007988 */ /* 0x000fe80008000404 */
[----:B------:R-:W-:Y:S04]  /*c6b0*/  STS.U16 [R6+UR4+0x3880], R184 ;  /* 0x003880b806007988 */ /* 0x000fe80008000404 */
[----:B------:R-:W2:Y:S04]  /*c6c0*/  LDL.LU R240, [R1+0x64] ;  /* 0x0000640001f07983 */ /* 0x000ea80000300800 */
[----:B------:R0:W-:Y:S04]  /*c6d0*/  STS.U16 [R6+UR4+0x3c80], R183 ;  /* 0x003c80b706007988 */ /* 0x0001e80008000404 */
[----:B------:R-:W2:Y:S04]  /*c6e0*/  LDL.LU R252, [R1+0x14] ;  /* 0x0000140001fc7983 */ /* 0x000ea80000300800 */
[----:B0-----:R-:W2:Y:S04]  /*c6f0*/  LDL.LU R6, [R1+0xc] ;  /* 0x00000c0001067983 */ /* 0x001ea80000300800 */
[----:B------:R-:W2:Y:S04]  /*c700*/  LDL.LU R22, [R1+0x10] ;  /* 0x0000100001167983 */ /* 0x000ea80000300800 */
[----:B------:R-:W2:Y:S04]  /*c710*/  LDL.LU R12, [R1+0x8] ;  /* 0x00000800010c7983 */ /* 0x000ea80000300800 */
[----:B------:R-:W2:Y:S04]  /*c720*/  LDL.LU R241, [R1+0xe0] ;  /* 0x0000e00001f17983 */ /* 0x000ea80000300800 */
[----:B------:R-:W2:Y:S04]  /*c730*/  LDL.LU R13, [R1+0xdc] ;  /* 0x0000dc00010d7983 */ /* 0x000ea80000300800 */
[----:B------:R-:W2:Y:S04]  /*c740*/  LDL.LU R102, [R1+0xa0] ;  /* 0x0000a00001667983 */ /* 0x000ea80000300800 */
[----:B------:R-:W2:Y:S04]  /*c750*/  LDL.LU R203, [R1+0x9c] ;  /* 0x00009c0001cb7983 */ /* 0x000ea80000300800 */
[----:B------:R-:W2:Y:S04]  /*c760*/  LDL.LU R95, [R1+0x60] ;  /* 0x00006000015f7983 */ /* 0x000ea80000300800 */
[----:B------:R-:W2:Y:S04]  /*c770*/  LDL.LU R96, [R1+0x5c] ;  /* 0x00005c0001607983 */ /* 0x000ea80000300800 */
[----:B------:R-:W2:Y:S01]  /*c780*/  LDL.LU R17, [R1+0x4] ;  /* 0x0000040001117983 */ /* 0x000ea20000300800 */
[----:B------:R-:W-:-:S02]  /*c790*/  PRMT R189, RZ, 0x7610, R189 ;  /* 0x00007610ffbd7816 */ /* 0x000fc400000000bd */
[----:B------:R-:W-:-:S04]  /*c7a0*/  PRMT R188, RZ, 0x7610, R188 ;  /* 0x00007610ffbc7816 */ /* 0x000fc800000000bc */
[----:B------:R0:W2:Y:S01]  /*c7b0*/  @!P0 LDG.E.U16 R189, desc[UR6][R158.64] ;  /* 0x000000069ebd8981 */ /* 0x0000a2000c1e1500 */
[----:B------:R-:W-:Y:S01]  /*c7c0*/  PRMT R187, RZ, 0x7610, R187 ;  /* 0x00007610ffbb7816 */ /* 0x000fe200000000bb */
[----:B0-----:R-:W-:Y:S02]  /*c7d0*/  @!P0 IMAD.MOV.U32 R159, RZ, RZ, R2 ;  /* 0x000000ffff9f8224 */ /* 0x001fe400078e0002 */
[----:B---3--:R-:W-:Y:S04]  /*c7e0*/  STS.U16 [R0+UR4+0x100], R182 ;  /* 0x000100b600007988 */ /* 0x008fe80008000404 */
[----:B------:R-:W-:Y:S04]  /*c7f0*/  STS.U16 [R0+UR4+0x500], R181 ;  /* 0x000500b500007988 */ /* 0x000fe80008000404 */
        /* <DEDUP_REMOVED lines=13> */
[----:B------:R0:W-:Y:S04]  /*c8d0*/  STS.U16 [R0+UR4+0x3d00], R167 ;  /* 0x003d00a700007988 */ /* 0x0001e80008000404 */
[----:B0-----:R-:W3:Y:S04]  /*c8e0*/  LDL.LU R0, [R1] ;  /* 0x0000000001007983 */ /* 0x001ee80000300800 */
[----:B----4-:R-:W-:Y:S04]  /*c8f0*/  STS.U16 [R113+UR4+0x180], R166 ;  /* 0x000180a671007988 */ /* 0x010fe80008000404 */
[----:B------:R-:W-:Y:S04]  /*c900*/  STS.U16 [R113+UR4+0x580], R165 ;  /* 0x000580a571007988 */ /* 0x000fe80008000404 */
[----:B------:R-:W-:Y:S04]  /*c910*/  STS.U16 [R113+UR4+0x980], R164 ;  /* 0x000980a471007988 */ /* 0x000fe80008000404 */
[----:B------:R-:W-:Y:S04]  /*c920*/  STS.U16 [R113+UR4+0xd80], R246 ;  /* 0x000d80f671007988 */ /* 0x000fe80008000404 */
[----:B------:R0:W-:Y:S04]  /*c930*/  STS.U16 [R113+UR4+0x1180], R7 ;  /* 0x0011800771007988 */ /* 0x0001e80008000404 */
[----:B0-----:R-:W4:Y:S01]  /*c940*/  LDL.LU R7, [R1+0x650] ;  /* 0x0006500001077983 */ /* 0x001f220000300800 */
[----:B------:R-:W-:-:S05]  /*c950*/  @!P0 IMAD.MOV.U32 R158, RZ, RZ, R103 ;  /* 0x000000ffff9e8224 */ /* 0x000fca00078e0067 */
[----:B------:R0:W4:Y:S01]  /*c960*/  @!P0 LDG.E.U16 R188, desc[UR6][R158.64] ;  /* 0x000000069ebc8981 */ /* 0x000122000c1e1500 */
[----:B------:R-:W-:Y:S01]  /*c970*/  PRMT R186, RZ, 0x7610, R186 ;  /* 0x00007610ffba7816 */ /* 0x000fe200000000ba */
[----:B0-----:R-:W-:Y:S02]  /*c980*/  @!P0 IMAD.MOV.U32 R158, RZ, RZ, R234 ;  /* 0x000000ffff9e8224 */ /* 0x001fe400078e00ea */
        /* <DEDUP_REMOVED lines=23> */
[----:B--2---:R-:W-:Y:S02]  /*cb00*/  @!P0 IMAD.MOV.U32 R158, RZ, RZ, R233 ;  /* 0x000000ffff9e8224 */ /* 0x004fe400078e00e9 */
[----:B------:R-:W-:-:S05]  /*cb10*/  @!P0 IMAD.MOV.U32 R159, RZ, RZ, R204 ;  /* 0x000000ffff9f8224 */ /* 0x000fca00078e00cc */
[----:B------:R0:W2:Y:S01]  /*cb20*/  @!P0 LDG.E.U16 R181, desc[UR6][R158.64] ;  /* 0x000000069eb58981 */ /* 0x0000a2000c1e1500 */
[----:B------:R-:W-:Y:S01]  /*cb30*/  PRMT R179, RZ, 0x7610, R179 ;  /* 0x00007610ffb37816 */ /* 0x000fe200000000b3 */
[----:B0-----:R-:W-:Y:S02]  /*cb40*/  @!P0 IMAD.MOV.U32 R158, RZ, RZ, R94 ;  /* 0x000000ffff9e8224 */ /* 0x001fe400078e005e */
        /* <DEDUP_REMOVED lines=69> */
[----:B------:R0:W2:Y:S04]  /*cfa0*/  @!P0 LDG.E.U16 R191, desc[UR6][R158.64] ;  /* 0x000000069ebf8981 */ /* 0x0000a8000c1e1500 */
[----:B------:R1:W-:Y:S01]  /*cfb0*/  STS.U16 [R113+UR4+0x1580], R248 ;  /* 0x001580f871007988 */ /* 0x0003e20008000404 */
[----:B0-----:R-:W-:Y:S02]  /*cfc0*/  @!P0 IMAD.MOV.U32 R158, RZ, RZ, R17 ;  /* 0x000000ffff9e8224 */ /* 0x001fe400078e0011 */
[----:B---3--:R-:W-:Y:S01]  /*cfd0*/  @!P0 IMAD.MOV.U32 R159, RZ, RZ, R0 ;  /* 0x000000ffff9f8224 */ /* 0x008fe200078e0000 */
[----:B-1----:R-:W-:-:S04]  /*cfe0*/  PRMT R248, RZ, 0x7610, R248 ;  /* 0x00007610fff87816 */ /* 0x002fc800000000f8 */
[----:B------:R0:W3:Y:S04]  /*cff0*/  @!P0 LDG.E.U16 R246, desc[UR6][R158.64] ;  /* 0x000000069ef68981 */ /* 0x0000e8000c1e1500 */
[----:B------:R1:W-:Y:S01]  /*d000*/  STS.U16 [R113+UR4+0x1980], R245 ;  /* 0x001980f571007988 */ /* 0x0003e20008000404 */
[----:B0-----:R-:W-:Y:S02]  /*d010*/  @!P0 IMAD.MOV.U32 R158, RZ, RZ, R214 ;  /* 0x000000ffff9e8224 */ /* 0x001fe400078e00d6 */
[----:B------:R-:W-:Y:S01]  /*d020*/  @!P0 IMAD.MOV.U32 R159, RZ, RZ, R210 ;  /* 0x000000ffff9f8224 */ /* 0x000fe200078e00d2 */
[----:B-1----:R-:W-:-:S04]  /*d030*/  PRMT R245, RZ, 0x7610, R245 ;  /* 0x00007610fff57816 */ /* 0x002fc800000000f5 */
[----:B------:R0:W3:Y:S04]  /*d040*/  @!P0 LDG.E.U16 R248, desc[UR6][R158.64] ;  /* 0x000000069ef88981 */ /* 0x0000e8000c1e1500 */
[----:B------:R1:W-:Y:S01]  /*d050*/  STS.U16 [R113+UR4+0x1d80], R237 ;  /* 0x001d80ed71007988 */ /* 0x0003e20008000404 */
[----:B0-----:R-:W-:Y:S02]  /*d060*/  @!P0 IMAD.MOV.U32 R158, RZ, RZ, R105 ;  /* 0x000000ffff9e8224 */ /* 0x001fe400078e0069 */
[----:B------:R-:W-:Y:S01]  /*d070*/  @!P0 IMAD.MOV.U32 R159, RZ, RZ, R19 ;  /* 0x000000ffff9f8224 */ /* 0x000fe200078e0013 */
[----:B-1----:R-:W-:-:S04]  /*d080*/  PRMT R237, RZ, 0x7610, R237 ;  /* 0x00007610ffed7816 */ /* 0x002fc800000000ed */
[----:B------:R0:W3:Y:S02]  /*d090*/  @!P0 LDG.E.U16 R245, desc[UR6][R158.64] ;  /* 0x000000069ef58981 */ /* 0x0000e4000c1e1500 */
[----:B0-----:R-:W-:Y:S02]  /*d0a0*/  @!P0 IMAD.MOV.U32 R158, RZ, RZ, R97 ;  /* 0x000000ffff9e8224 */ /* 0x001fe400078e0061 */
[----:B----4-:R-:W-:Y:S01]  /*d0b0*/  @!P0 IMAD.MOV.U32 R159, RZ, RZ, R7 ;  /* 0x000000ffff9f8224 */ /* 0x010fe200078e0007 */
[----:B------:R0:W-:Y:S04]  /*d0c0*/  STS.U16 [R113+UR4+0x2180], R230 ;  /* 0x002180e671007988 */ /* 0x0001e80008000404 */
[----:B------:R-:W4:Y:S04]  /*d0d0*/  @!P0 LDG.E.U16 R237, desc[UR6][R158.64] ;  /* 0x000000069eed8981 */ /* 0x000f28000c1e1500 */
[----:B------:R1:W-:Y:S04]  /*d0e0*/  STS.U16 [R113+UR4+0x2580], R222 ;  /* 0x002580de71007988 */ /* 0x0003e80008000404 */
[----:B------:R-:W2:Y:S04]  /*d0f0*/  LDL.LU R158, [R1+0x3c] ;  /* 0x00003c00019e7983 */ /* 0x000ea80000300800 */
[----:B------:R-:W3:Y:S04]  /*d100*/  LDL.LU R159, [R1+0x20] ;  /* 0x00002000019f7983 */ /* 0x000ee80000300800 */
[----:B0-----:R-:W4:Y:S04]  /*d110*/  LDL.LU R230, [R1+0x1c] ;  /* 0x00001c0001e67983 */ /* 0x001f280000300800 */
[----:B-1----:R-:W4:Y:S04]  /*d120*/  LDL.LU R222, [R1+0x34] ;  /* 0x0000340001de7983 */ /* 0x002f280000300800 */
[----:B------:R0:W-:Y:S04]  /*d130*/  STS.U16 [R113+UR4+0x2980], R213 ;  /* 0x002980d571007988 */ /* 0x0001e80008000404 */
[----:B------:R1:W-:Y:S04]  /*d140*/  STS.U16 [R113+UR4+0x2d80], R206 ;  /* 0x002d80ce71007988 */ /* 0x0003e80008000404 */
[----:B------:R1:W-:Y:S04]  /*d150*/  STS.U16 [R113+UR4+0x3180], R198 ;  /* 0x003180c671007988 */ /* 0x0003e80008000404 */
[----:B0-----:R-:W4:Y:S04]  /*d160*/  LDL.LU R213, [R1+0x50] ;  /* 0x0000500001d57983 */ /* 0x001f280000300800 */
[----:B-1----:R-:W4:Y:S04]  /*d170*/  LDL.LU R206, [R1+0x51c] ;  /* 0x00051c0001ce7983 */ /* 0x002f280000300800 */
[----:B------:R-:W2:Y:S04]  /*d180*/  LDL R198, [R1+0x54c] ;  /* 0x00054c0001c67983 */ /* 0x000ea80000100800 */
[----:B------:R0:W-:Y:S04]  /*d190*/  STS.U16 [R113+UR4+0x3580], R115 ;  /* 0x0035807371007988 */ /* 0x0001e80008000404 */
[----:B------:R1:W-:Y:S04]  /*d1a0*/  STS.U16 [R113+UR4+0x3980], R120 ;  /* 0x0039807871007988 */ /* 0x0003e80008000404 */
[----:B0-----:R-:W3:Y:S04]  /*d1b0*/  LDL.LU R115, [R1+0x54] ;  /* 0x0000540001737983 */ /* 0x001ee80000300800 */
[----:B-1----:R-:W2:Y:S04]  /*d1c0*/  LDL.LU R120, [R1+0x520] ;  /* 0x0005200001787983 */ /* 0x002ea80000300800 */
[----:B------:R0:W-:Y:S04]  /*d1d0*/  STS.U16 [R113+UR4+0x3d80], R125 ;  /* 0x003d807d71007988 */ /* 0x0001e80008000404 */
[----:B0-----:R-:W4:Y:S04]  /*d1e0*/  LDL.LU R113, [R1+0x64c] ;  /* 0x00064c0001717983 */ /* 0x001f280000300800 */
[----:B------:R-:W4:Y:S04]  /*d1f0*/  LDL R125, [R1+0x548] ;  /* 0x00054800017d7983 */ /* 0x000f280000100800 */
[----:B--2---:R-:W-:Y:S04]  /*d200*/  STS.U16 [R198+UR4+0x200], R120 ;  /* 0x00020078c6007988 */ /* 0x004fe80008000404 */
[----:B---3--:R-:W-:Y:S04]  /*d210*/  STS.U16 [R198+UR4+0x600], R115 ;  /* 0x00060073c6007988 */ /* 0x008fe80008000404 */
[----:B------:R-:W-:Y:S04]  /*d220*/  STS.U16 [R198+UR4+0xa00], R158 ;  /* 0x000a009ec6007988 */ /* 0x000fe80008000404 */
[----:B------:R-:W-:Y:S04]  /*d230*/  STS.U16 [R198+UR4+0xe00], R159 ;  /* 0x000e009fc6007988 */ /* 0x000fe80008000404 */
[----:B----4-:R0:W-:Y:S04]  /*d240*/  STS.U16 [R198+UR4+0x1200], R113 ;  /* 0x00120071c6007988 */ /* 0x0101e80008000404 */
[----:B------:R1:W-:Y:S04]  /*d250*/  STS.U16 [R198+UR4+0x1600], R114 ;  /* 0x00160072c6007988 */ /* 0x0003e80008000404 */
        /* <DEDUP_REMOVED lines=10> */
[----:B0-----:R-:W2:Y:S04]  /*d300*/  LDL.LU R113, [R1+0x648] ;  /* 0x0006480001717983 */ /* 0x001ea80000300800 */
[----:B------:R-:W-:Y:S04]  /*d310*/  STS.U16 [R125+UR4+0x280], R206 ;  /* 0x000280ce7d007988 */ /* 0x000fe80008000404 */
[----:B------:R-:W3:Y:S04]  /*d320*/  LDL.LU R158, [R1+0x518] ;  /* 0x00051800019e7983 */ /* 0x000ee80000300800 */
[----:B------:R-:W-:Y:S04]  /*d330*/  STS.U16 [R125+UR4+0x680], R213 ;  /* 0x000680d57d007988 */ /* 0x000fe80008000404 */
[----:B------:R-:W4:Y:S04]  /*d340*/  LDL.LU R159, [R1+0x4c] ;  /* 0x00004c00019f7983 */ /* 0x000f280000300800 */
[----:B------:R-:W-:Y:S04]  /*d350*/  STS.U16 [R125+UR4+0xa80], R222 ;  /* 0x000a80de7d007988 */ /* 0x000fe80008000404 */
[----:B-1----:R-:W2:Y:S04]  /*d360*/  LDL.LU R114, [R1+0x644] ;  /* 0x0006440001727983 */ /* 0x002ea80000300800 */
[----:B------:R-:W-:Y:S04]  /*d370*/  STS.U16 [R125+UR4+0xe80], R230 ;  /* 0x000e80e67d007988 */ /* 0x000fe80008000404 */
[----:B------:R-:W3:Y:S04]  /*d380*/  LDL R120, [R1+0x544] ;  /* 0x0005440001787983 */ /* 0x000ee80000100800 */
[----:B------:R-:W2:Y:S04]  /*d390*/  LDL R115, [R1+0x540] ;  /* 0x0005400001737983 */ /* 0x000ea80000100800 */
[----:B------:R0:W-:Y:S04]  /*d3a0*/  STS.U16 [R125+UR4+0x1280], R110 ;  /* 0x0012806e7d007988 */ /* 0x0001e80008000404 */
[----:B------:R1:W-:Y:S04]  /*d3b0*/  STS.U16 [R125+UR4+0x1680], R111 ;  /* 0x0016806f7d007988 */ /* 0x0003e80008000404 */
[----:B0-----:R-:W2:Y:S04]  /*d3c0*/  LDL.LU R110, [R1+0x640] ;  /* 0x00064000016e7983 */ /* 0x001ea80000300800 */
[----:B-1----:R-:W2:Y:S04]  /*d3d0*/  LDL.LU R111, [R1+0x63c] ;  /* 0x00063c00016f7983 */ /* 0x002ea80000300800 */
        /* <DEDUP_REMOVED lines=10> */
[----:B---3--:R-:W-:Y:S04]  /*d480*/  STS.U16 [R120+UR4+0x300], R158 ;  /* 0x0003009e78007988 */ /* 0x008fe80008000404 */
[----:B----4-:R-:W-:Y:S04]  /*d490*/  STS.U16 [R120+UR4+0x700], R159 ;  /* 0x0007009f78007988 */ /* 0x010fe80008000404 */
[----:B--2---:R0:W-:Y:S04]  /*d4a0*/  STS.U16 [R120+UR4+0xb00], R111 ;  /* 0x000b006f78007988 */ /* 0x0041e80008000404 */
[----:B------:R1:W-:Y:S04]  /*d4b0*/  STS.U16 [R120+UR4+0xf00], R114 ;  /* 0x000f007278007988 */ /* 0x0003e80008000404 */
[----:B0-----:R-:W2:Y:S04]  /*d4c0*/  LDL.LU R111, [R1+0x638] ;  /* 0x00063800016f7983 */ /* 0x001ea80000300800 */
[----:B-1----:R-:W3:Y:S04]  /*d4d0*/  LDL.LU R114, [R1+0x634] ;  /* 0x0006340001727983 */ /* 0x002ee80000300800 */
        /* <DEDUP_REMOVED lines=12> */
[----:B0-----:R-:W4:Y:S04]  /*d5a0*/  LDL.LU R112, [R1+0x630] ;  /* 0x0006300001707983 */ /* 0x001f280000300800 */
[----:B---3--:R0:W-:Y:S04]  /*d5b0*/  STS.U16 [R115+UR4+0x380], R114 ;  /* 0x0003807273007988 */ /* 0x0081e80008000404 */
[----:B--2---:R1:W-:Y:S04]  /*d5c0*/  STS.U16 [R115+UR4+0x780], R111 ;  /* 0x0007806f73007988 */ /* 0x0043e80008000404 */
[----:B------:R2:W-:Y:S04]  /*d5d0*/  STS.U16 [R115+UR4+0xb80], R110 ;  /* 0x000b806e73007988 */ /* 0x0005e80008000404 */
[----:B0-----:R-:W3:Y:S04]  /*d5e0*/  LDL.LU R114, [R1+0x62c] ;  /* 0x00062c0001727983 */ /* 0x001ee80000300800 */
[----:B-1----:R-:W3:Y:S04]  /*d5f0*/  LDL.LU R111, [R1+0x628] ;  /* 0x00062800016f7983 */ /* 0x002ee80000300800 */
[----:B--2---:R-:W2:Y:S04]  /*d600*/  LDL.LU R110, [R1+0x624] ;  /* 0x00062400016e7983 */ /* 0x004ea80000300800 */
[----:B------:R0:W-:Y:S04]  /*d610*/  STS.U16 [R115+UR4+0xf80], R113 ;  /* 0x000f807173007988 */ /* 0x0001e80008000404 */
[----:B------:R1:W-:Y:S04]  /*d620*/  STS.U16 [R115+UR4+0x1380], R3 ;  /* 0x0013800373007988 */ /* 0x0003e80008000404 */
[----:B0-----:R-:W4:Y:S04]  /*d630*/  LDL.LU R113, [R1+0x620] ;  /* 0x0006200001717983 */ /* 0x001f280000300800 */
[----:B-1----:R-:W3:Y:S04]  /*d640*/  LDL.LU R3, [R1+0x61c] ;  /* 0x00061c0001037983 */ /* 0x002ee80000300800 */
        /* <DEDUP_REMOVED lines=10> */
[----:B------:R0:W-:Y:S01]  /*d6f0*/  STS.U16 [R115+UR4+0x3f80], R129 ;  /* 0x003f808173007988 */ /* 0x0001e20008000404 */
[----:B------:R-:W-:-:S03]  /*d700*/  UMOV UR37, 0x40000040 ;  /* 0x4000004000257882 */ /* 0x000fc60000000000 */
[----:B------:R-:W2:Y:S04]  /*d710*/  LDL.LU R213, [R1+0x538] ;  /* 0x0005380001d57983 */ /* 0x000ea80000300800 */
[----:B------:R-:W4:Y:S04]  /*d720*/  LDL.LU R222, [R1+0x534] ;  /* 0x0005340001de7983 */ /* 0x000f280000300800 */
[----:B------:R-:W4:Y:S04]  /*d730*/  LDL.LU R230, [R1+0x530] ;  /* 0x0005300001e67983 */ /* 0x000f280000300800 */
[----:B------:R-:W4:Y:S04]  /*d740*/  LDL.LU R158, [R1+0x52c] ;  /* 0x00052c00019e7983 */ /* 0x000f280000300800 */
[----:B------:R-:W4:Y:S01]  /*d750*/  LDL.LU R159, [R1+0x528] ;  /* 0x00052800019f7983 */ /* 0x000f220000300800 */
[----:B---3--:R-:W-:-:S03]  /*d760*/  LOP3.LUT R116, R3, 0x10, RZ, 0x3c, !PT ;  /* 0x0000001003747812 */ /* 0x008fc600078e3cff */
[----:B------:R-:W-:Y:S04]  /*d770*/  STS.U16 [R3+UR4+0x8000], R131 ;  /* 0x0080008303007988 */ /* 0x000fe80008000404 */
[----:B------:R-:W-:Y:S04]  /*d780*/  STS.U16 [R3+UR4+0x8400], R132 ;  /* 0x0084008403007988 */ /* 0x000fe80008000404 */
[----:B------:R-:W-:Y:S04]  /*d790*/  STS.U16 [R3+UR4+0x8800], R133 ;  /* 0x0088008503007988 */ /* 0x000fe80008000404 */
[----:B------:R-:W-:Y:S04]  /*d7a0*/  STS.U16 [R3+UR4+0x8c00], R134 ;  /* 0x008c008603007988 */ /* 0x000fe80008000404 */
[----:B------:R-:W-:Y:S04]  /*d7b0*/  STS.U16 [R3+UR4+0x9000], R135 ;  /* 0x0090008703007988 */ /* 0x000fe80008000404 */
[----:B------:R-:W-:Y:S04]  /*d7c0*/  STS.U16 [R3+UR4+0x9400], R136 ;  /* 0x0094008803007988 */ /* 0x000fe80008000404 */
[----:B------:R-:W-:Y:S04]  /*d7d0*/  STS.U16 [R3+UR4+0x9800], R137 ;  /* 0x0098008903007988 */ /* 0x000fe80008000404 */
[----:B------:R-:W-:Y:S01]  /*d7e0*/  STS.U16 [R3+UR4+0x9c00], R138 ;  /* 0x009c008a03007988 */ /* 0x000fe20008000404 */
[----:B0-----:R-:W-:-:S03]  /*d7f0*/  LOP3.LUT R115, R3, 0x20, RZ, 0x3c, !PT ;  /* 0x0000002003737812 */ /* 0x001fc600078e3cff */
        /* <DEDUP_REMOVED lines=52> */
[----:B------:R-:W-:Y:S01]  /*db40*/  UIADD3.64 UR48, UR8, 0x380, URZ ;  /* 0x0000038008307897 */ /* 0x000fe2000fffe03f */
[----:B------:R-:W-:Y:S01]  /*db50*/  UMOV UR50, UR38 ;  /* 0x0000002600327c82 */ /* 0x000fe20008000000 */
[----:B------:R-:W-:Y:S01]  /*db60*/  UMOV UR51, UR39 ;  /* 0x0000002700337c82 */ /* 0x000fe20008000000 */
[----:B------:R-:W-:Y:S01]  /*db70*/  UIADD3.64 UR52, UR8, 0x400, URZ ;  /* 0x0000040008347897 */ /* 0x000fe2000fffe03f */
[----:B0-----:R-:W3:Y:S01]  /*db80*/  LDL R116, [R1+0x53c] ;  /* 0x00053c0001747983 */ /* 0x001ee20000100800 */
[----:B-1----:R-:W-:Y:S01]  /*db90*/  LOP3.LUT R115, R3, 0x70, RZ, 0x3c, !PT ;  /* 0x0000007003737812 */ /* 0x002fe200078e3cff */
[----:B------:R-:W-:Y:S01]  /*dba0*/  UMOV UR54, UR10 ;  /* 0x0000000a00367c82 */ /* 0x000fe20008000000 */
[----:B------:R-:W-:Y:S01]  /*dbb0*/  UMOV UR55, UR11 ;  /* 0x0000000b00377c82 */ /* 0x000fe20008000000 */
[----:B------:R-:W-:Y:S01]  /*dbc0*/  UIADD3.64 UR56, UR8, 0x480, URZ ;  /* 0x0000048008387897 */ /* 0x000fe2000fffe03f */
[----:B------:R-:W3:Y:S04]  /*dbd0*/  LDL.LU R229, [R1+0x510] ;  /* 0x0005100001e57983 */ /* 0x000ee80000300800 */
        /* <DEDUP_REMOVED lines=8> */
[----:B------:R1:W-:Y:S06]  /*dc60*/  MEMBAR.ALL.CTA ;  /* 0x0000000000007992 */ /* 0x0003ec0000008000 */
[----:B-1----:R-:W1:Y:S02]  /*dc70*/  FENCE.VIEW.ASYNC.S ;  /* 0x00000000000073c6 */ /* 0x002e640000000000 */
[----:B-1----:R-:W-:Y:S06]  /*dc80*/  BAR.SYNC.DEFER_BLOCKING 0x0 ;  /* 0x0000000000007b1d */ /* 0x002fec0000010000 */
[----:B------:R-:W-:-:S06]  /*dc90*/  WARPGROUP.ARRIVE ;  /* 0x00000000000079c5 */ /* 0x000fcc0000000000 */
[----:B------:R-:W-:Y:S04]  /*dca0*/  HGMMA.64x64x16.F32 R56, gdesc[UR36].tnspA, R56 ;  /* 0x20e00000243879f0 */ /* 0x000fe80008700838 */
[----:B------:R-:W-:Y:S04]  /*dcb0*/  HGMMA.64x64x16.F32 R56, gdesc[UR8].tnspA, R56 ;  /* 0x20e00000083879f0 */ /* 0x000fe80008700838 */
[----:B------:R-:W-:Y:S04]  /*dcc0*/  HGMMA.64x64x16.F32 R56, gdesc[UR12].tnspA, R56 ;  /* 0x20e000000c3879f0 */ /* 0x000fe80008700838 */
[----:B------:R-:W-:Y:S04]  /*dcd0*/  HGMMA.64x64x16.F32 R56, gdesc[UR16].tnspA, R56 ;  /* 0x20e00000103879f0 */ /* 0x000fe80008700838 */
[----:B------:R-:W-:Y:S04]  /*dce0*/  HGMMA.64x64x16.F32 R56, gdesc[UR20].tnspA, R56 ;  /* 0x20e00000143879f0 */ /* 0x000fe80008700838 */
[----:B------:R-:W-:Y:S04]  /*dcf0*/  HGMMA.64x64x16.F32 R56, gdesc[UR24].tnspA, R56 ;  /* 0x20e00000183879f0 */ /* 0x000fe80008700838 */
[----:B------:R-:W-:Y:S04]  /*dd00*/  HGMMA.64x64x16.F32 R56, gdesc[UR28].tnspA, R56 ;  /* 0x20e000001c3879f0 */ /* 0x000fe80008700838 */
[----:B------:R-:W-:Y:S04]  /*dd10*/  HGMMA.64x64x16.F32 R56, gdesc[UR32].tnspA, R56 ;  /* 0x20e00000203879f0 */ /* 0x000fe80008700838 */
[----:B------:R-:W-:Y:S01]  /*dd20*/  HGMMA.64x64x16.F32 R24, gdesc[UR48].tnspA, R24 ;  /* 0x20e00000301879f0 */ /* 0x000fe20008700818 */
[----:B------:R-:W-:Y:S01]  /*dd30*/  UMOV UR58, UR14 ;  /* 0x0000000e003a7c82 */ /* 0x000fe20008000000 */
[----:B------:R-:W-:-:S02]  /*dd40*/  UMOV UR59, UR15 ;  /* 0x0000000f003b7c82 */ /* 0x000fc40008000000 */
[----:B------:R-:W-:Y:S01]  /*dd50*/  HGMMA.64x64x16.F32 R24, gdesc[UR52].tnspA, R24 ;  /* 0x20e00000341879f0 */ /* 0x000fe20008700818 */
[----:B--2---:R-:W-:Y:S02]  /*dd60*/  R2UR UR49, R213 ;  /* 0x00000000d53172ca */ /* 0x004fe400000e0000 */
[----:B----4-:R-:W-:Y:S01]  /*dd70*/  R2UR UR48, R222 ;  /* 0x00000000de3072ca */ /* 0x010fe200000e0000 */
[----:B------:R-:W2:Y:S01]  /*dd80*/  LDL.LU R213, [R1+0x500] ;  /* 0x0005000001d57983 */ /* 0x000ea20000300800 */
[----:B------:R-:W-:-:S03]  /*dd90*/  R2UR UR53, R230 ;  /* 0x00000000e63572ca */ /* 0x000fc600000e0000 */
[----:B------:R-:W4:Y:S01]  /*dda0*/  LDL.LU R222, [R1+0x4f8] ;  /* 0x0004f80001de7983 */ /* 0x000f220000300800 */
[----:B------:R-:W-:-:S03]  /*ddb0*/  R2UR UR52, R158 ;  /* 0x000000009e3472ca */ /* 0x000fc600000e0000 */
[----:B------:R-:W4:Y:S04]  /*ddc0*/  LDL.LU R230, [R1+0x4f0] ;  /* 0x0004f00001e67983 */ /* 0x000f280000300800 */
[----:B------:R-:W4:Y:S04]  /*ddd0*/  LDL.LU R205, [R1+0x4e8] ;  /* 0x0004e80001cd7983 */ /* 0x000f280000300800 */
[----:B------:R-:W4:Y:S04]  /*dde0*/  LDL.LU R212, [R1+0x50c] ;  /* 0x00050c0001d47983 */ /* 0x000f280000300800 */
[----:B------:R-:W4:Y:S04]  /*ddf0*/  LDL.LU R158, [R1+0x4e0] ;  /* 0x0004e000019e7983 */ /* 0x000f280000300800 */
[----:B------:R-:W4:Y:S04]  /*de00*/  LDL.LU R120, [R1+0x504] ;  /* 0x0005040001787983 */ /* 0x000f280000300800 */
[----:B------:R-:W4:Y:S04]  /*de10*/  LDL.LU R238, [R1+0x4d8] ;  /* 0x0004d80001ee7983 */ /* 0x000f280000300800 */
[----:B0-----:R-:W4:Y:S01]  /*de20*/  LDL.LU R115, [R1+0x4fc] ;  /* 0x0004fc0001737983 */ /* 0x001f220000300800 */
[----:B------:R-:W-:Y:S01]  /*de30*/  HGMMA.64x64x16.F32 R24, gdesc[UR56].tnspA, R24 ;  /* 0x20e00000381879f0 */ /* 0x000fe20008700818 */
[----:B------:R-:W-:-:S02]  /*de40*/  R2UR UR56, R113 ;  /* 0x00000000713872ca */ /* 0x000fc400000e0000 */
[----:B------:R-:W0:Y:S01]  /*de50*/  LDC R113, c[0x0][0x238] ;  /* 0x00008e00ff717b82 */ /* 0x000e220000000800 */
[----:B------:R-:W-:Y:S02]  /*de60*/  R2UR UR57, R159 ;  /* 0x000000009f3972ca */ /* 0x000fe400000e0000 */
[----:B------:R-:W4:Y:S04]  /*de70*/  LDL.LU R159, [R1+0x4d0] ;  /* 0x0004d000019f7983 */ /* 0x000f280000300800 */
[----:B------:R-:W4:Y:S04]  /*de80*/  LDL.LU R198, [R1+0x4f4] ;  /* 0x0004f40001c67983 */ /* 0x000f280000300800 */
[----:B------:R-:W4:Y:S04]  /*de90*/  LDL.LU R206, [R1+0x4c8] ;  /* 0x0004c80001ce7983 */ /* 0x000f280000300800 */
[----:B------:R-:W4:Y:S04]  /*dea0*/  LDL.LU R247, [R1+0x4ec] ;  /* 0x0004ec0001f77983 */ /* 0x000f280000300800 */
[----:B------:R-:W4:Y:S01]  /*deb0*/  LDL.LU R125, [R1+0x4c0] ;  /* 0x0004c000017d7983 */ /* 0x000f220000300800 */
[----:B0-----:R-:W-:-:S04]  /*dec0*/  IMAD.SHL.U32 R113, R113, 0x80, RZ ;  /* 0x0000008071717824 */ /* 0x001fc800078e00ff */
[----:B------:R-:W-:-:S05]  /*ded0*/  IMAD.SHL.U32 R113, R113, 0x2, RZ ;  /* 0x0000000271717824 */ /* 0x000fca00078e00ff */
[----:B------:R-:W-:-:S05]  /*dee0*/  IADD3 R112, P6, R112, R113, RZ ;  /* 0x0000007170707210 */ /* 0x000fca0007fde0ff */
[----:B------:R0:W-:Y:S04]  /*def0*/  STL [R1+0x508], R112 ;  /* 0x0005087001007387 */ /* 0x0001e80000100800 */
[----:B0-----:R-:W4:Y:S01]  /*df00*/  LDL.LU R112, [R1+0x618] ;  /* 0x0006180001707983 */ /* 0x001f220000300800 */
[----:B---3--:R-:W-:-:S05]  /*df10*/  IADD3 R229, P5, R229, R113, RZ ;  /* 0x00000071e5e57210 */ /* 0x008fca0007fbe0ff */
[----:B------:R-:W-:Y:S04]  /*df20*/  STL [R1+0x510], R229 ;  /* 0x000510e501007387 */ /* 0x000fe80000100800 */
[----:B------:R-:W3:Y:S01]  /*df30*/  LDL.LU R221, [R1+0x4e4] ;  /* 0x0004e40001dd7983 */ /* 0x000ee20000300800 */
[-C--:B------:R-:W-:Y:S02]  /*df40*/  IADD3 R114, P4, R114, R113.reuse, RZ ;  /* 0x0000007172727210 */ /* 0x080fe40007f9e0ff */
[-C--:B--2---:R-:W-:Y:S02]  /*df50*/  IADD3 R213, P1, R213, R113.reuse, RZ ;  /* 0x00000071d5d57210 */ /* 0x084fe40007f3e0ff */
[----:B----4-:R-:W-:-:S03]  /*df60*/  IADD3 R222, P2, R222, R113, RZ ;  /* 0x00000071dede7210 */ /* 0x010fc60007f5e0ff */
[----:B------:R0:W-:Y:S01]  /*df70*/  STL [R1+0x500], R213 ;  /* 0x000500d501007387 */ /* 0x0001e20000100800 */
[----:B------:R-:W-:-:S03]  /*df80*/  IADD3 R230, P3, R230, R113, RZ ;  /* 0x00000071e6e67210 */ /* 0x000fc60007f7e0ff */
[----:B0-----:R-:W2:Y:S04]  /*df90*/  LDL.LU R213, [R1+0x4b8] ;  /* 0x0004b80001d57983 */ /* 0x001ea80000300800 */
[----:B------:R-:W4:Y:S04]  /*dfa0*/  LDL.LU R229, [R1+0x4dc] ;  /* 0x0004dc0001e57983 */ /* 0x000f280000300800 */
[----:B------:R0:W-:Y:S04]  /*dfb0*/  STL [R1+0x4f8], R222 ;  /* 0x0004f8de01007387 */ /* 0x0001e80000100800 */
[----:B0-----:R-:W4:Y:S04]  /*dfc0*/  LDL.LU R222, [R1+0x4b0] ;  /* 0x0004b00001de7983 */ /* 0x001f280000300800 */
[----:B------:R0:W-:Y:S04]  /*dfd0*/  STL [R1+0x4f0], R230 ;  /* 0x0004f0e601007387 */ /* 0x0001e80000100800 */
[----:B0-----:R-:W4:Y:S01]  /*dfe0*/  LDL.LU R230, [R1+0x4d4] ;  /* 0x0004d40001e67983 */ /* 0x001f220000300800 */
[--C-:B------:R-:W-:Y:S01]  /*dff0*/  IMAD.X R212, R212, 0x1, R112.reuse, P5 ;  /* 0x00000001d4d47824 */ /* 0x100fe200028e0670 */
[-C--:B------:R-:W-:Y:S01]  /*e000*/  IADD3 R158, P5, R158, R113.reuse, RZ ;  /* 0x000000719e9e7210 */ /* 0x080fe20007fbe0ff */
[----:B------:R-:W-:Y:S01]  /*e010*/  IMAD.X R111, R111, 0x1, R112, P4 ;  /* 0x000000016f6f7824 */ /* 0x000fe200020e0670 */
[----:B------:R-:W-:-:S03]  /*e020*/  IADD3 R205, P4, R205, R113, RZ ;  /* 0x00000071cdcd7210 */ /* 0x000fc60007f9e0ff */
[----:B------:R0:W-:Y:S04]  /*e030*/  STL [R1+0x4e0], R158 ;  /* 0x0004e09e01007387 */ /* 0x0001e80000100800 */
[----:B------:R-:W-:Y:S04]  /*e040*/  STL [R1+0x4e8], R205 ;  /* 0x0004e8cd01007387 */ /* 0x000fe80000100800 */
[----:B0-----:R-:W4:Y:S01]  /*e050*/  LDL.LU R158, [R1+0x4a8] ;  /* 0x0004a800019e7983 */ /* 0x001f220000300800 */
[--C-:B------:R-:W-:Y:S01]  /*e060*/  IMAD.X R120, R120, 0x1, R112.reuse, P6 ;  /* 0x0000000178787824 */ /* 0x100fe200030e0670 */
[----:B------:R-:W-:Y:S01]  /*e070*/  IADD3 R238, P6, R238, R113, RZ ;  /* 0x00000071eeee7210 */ /* 0x000fe20007fde0ff */
[----:B------:R-:W-:Y:S01]  /*e080*/  IMAD.X R115, R115, 0x1, R112, P1 ;  /* 0x0000000173737824 */ /* 0x000fe200008e0670 */
[----:B------:R-:W-:Y:S01]  /*e090*/  STL [R1+0x50c], R212 ;  /* 0x00050cd401007387 */ /* 0x000fe20000100800 */
[----:B------:R-:W-:-:S03]  /*e0a0*/  VIADD R110, R110, 0x1 ;  /* 0x000000016e6e7836 */ /* 0x000fc60000000000 */
[----:B------:R0:W-:Y:S01]  /*e0b0*/  STL [R1+0x504], R120 ;  /* 0x0005047801007387 */ /* 0x0001e20000100800 */
[-C--:B------:R-:W-:Y:S02]  /*e0c0*/  IADD3 R159, P1, R159, R113.reuse, RZ ;  /* 0x000000719f9f7210 */ /* 0x080fe40007f3e0ff */
[----:B------:R-:W-:Y:S01]  /*e0d0*/  ISETP.NE.U32.AND P0, PT, R110, R116, PT ;  /* 0x000000746e00720c */ /* 0x000fe20003f05070 */
[----:B------:R-:W-:Y:S01]  /*e0e0*/  IMAD.X R198, R198, 0x1, R112, P2 ;  /* 0x00000001c6c67824 */ /* 0x000fe200010e0670 */
[----:B0-----:R-:W4:Y:S04]  /*e0f0*/  LDL.LU R120, [R1+0x4cc] ;  /* 0x0004cc0001787983 */ /* 0x001f280000300800 */
[----:B------:R-:W4:Y:S04]  /*e100*/  LDL.LU R121, [R1+0x4a0] ;  /* 0x0004a00001797983 */ /* 0x000f280000300800 */
[----:B------:R0:W-:Y:S04]  /*e110*/  STL [R1+0x4fc], R115 ;  /* 0x0004fc7301007387 */ /* 0x0001e80000100800 */
[----:B------:R1:W-:Y:S01]  /*e120*/  STL [R1+0x4d8], R238 ;  /* 0x0004d8ee01007387 */ /* 0x0003e20000100800 */
[----:B------:R-:W-:-:S03]  /*e130*/  IADD3 R206, P2, R206, R113, RZ ;  /* 0x00000071cece7210 */ /* 0x000fc60007f5e0ff */
[----:B0-----:R-:W4:Y:S04]  /*e140*/  LDL.LU R115, [R1+0x4c4] ;  /* 0x0004c40001737983 */ /* 0x001f280000300800 */
[----:B------:R-:W4:Y:S04]  /*e150*/  LDL.LU R116, [R1+0x498] ;  /* 0x0004980001747983 */ /* 0x000f280000300800 */
[----:B-1----:R-:W4:Y:S04]  /*e160*/  LDL.LU R238, [R1+0x4bc] ;  /* 0x0004bc0001ee7983 */ /* 0x002f280000300800 */
[----:B------:R0:W-:Y:S01]  /*e170*/  STL [R1+0x4d0], R159 ;  /* 0x0004d09f01007387 */ /* 0x0001e20000100800 */
[----:B------:R-:W-:Y:S01]  /*e180*/  IMAD.X R247, R247, 0x1, R112, P3 ;  /* 0x00000001f7f77824 */ /* 0x000fe200018e0670 */
[----:B------:R-:W-:-:S02]  /*e190*/  IADD3 R125, P3, R125, R113, RZ ;  /* 0x000000717d7d7210 */ /* 0x000fc40007f7e0ff */
[----:B0-----:R-:W4:Y:S04]  /*e1a0*/  LDL.LU R159, [R1+0x490] ;  /* 0x00049000019f7983 */ /* 0x001f280000300800 */
[----:B------:R0:W-:Y:S01]  /*e1b0*/  STL [R1+0x4f4], R198 ;  /* 0x0004f4c601007387 */ /* 0x0001e20000100800 */
[----:B---3--:R-:W-:-:S03]  /*e1c0*/  IMAD.X R221, R221, 0x1, R112, P4 ;  /* 0x00000001dddd7824 */ /* 0x008fc600020e0670 */
[----:B0-----:R-:W3:Y:S04]  /*e1d0*/  LDL.LU R198, [R1+0x4b4] ;  /* 0x0004b40001c67983 */ /* 0x001ee80000300800 */
[----:B------:R0:W-:Y:S04]  /*e1e0*/  STL [R1+0x4c8], R206 ;  /* 0x0004c8ce01007387 */ /* 0x0001e80000100800 */
[----:B0-----:R-:W3:Y:S04]  /*e1f0*/  LDL.LU R206, [R1+0x488] ;  /* 0x0004880001ce7983 */ /* 0x001ee80000300800 */
[----:B------:R-:W3:Y:S04]  /*e200*/  LDL.LU R212, [R1+0x4ac] ;  /* 0x0004ac0001d47983 */ /* 0x000ee80000300800 */
[----:B------:R0:W-:Y:S04]  /*e210*/  STL [R1+0x4ec], R247 ;  /* 0x0004ecf701007387 */ /* 0x0001e80000100800 */
[----:B0-----:R-:W3:Y:S04]  /*e220*/  LDL.LU R247, [R1+0x480] ;  /* 0x0004800001f77983 */ /* 0x001ee80000300800 */
[----:B------:R0:W-:Y:S04]  /*e230*/  STL [R1+0x4c0], R125 ;  /* 0x0004c07d01007387 */ /* 0x0001e80000100800 */
[----:B0-----:R-:W3:Y:S01]  /*e240*/  LDL.LU R125, [R1+0x4a4] ;  /* 0x0004a400017d7983 */ /* 0x001ee20000300800 */
[----:B--2---:R-:W-:Y:S01]  /*e250*/  IADD3 R213, P4, R213, R113, RZ ;  /* 0x00000071d5d57210 */ /* 0x004fe20007f9e0ff */
[----:B----4-:R-:W-:-:S04]  /*e260*/  IMAD.X R229, R229, 0x1, R112, P5 ;  /* 0x00000001e5e57824 */ /* 0x010fc800028e0670 */
[----:B------:R0:W-:Y:S04]  /*e270*/  STL [R1+0x4b8], R213 ;  /* 0x0004b8d501007387 */ /* 0x0001e80000100800 */
[----:B0-----:R-:W2:Y:S01]  /*e280*/  LDL.LU R213, [R1+0x478] ;  /* 0x0004780001d57983 */ /* 0x001ea20000300800 */
[----:B------:R-:W-:-:S03]  /*e290*/  IADD3 R222, P5, R222, R113, RZ ;  /* 0x00000071dede7210 */ /* 0x000fc60007fbe0ff */
[----:B------:R-:W-:Y:S04]  /*e2a0*/  STL [R1+0x4e4], R221 ;  /* 0x0004e4dd01007387 */ /* 0x000fe80000100800 */
[----:B------:R0:W-:Y:S01]  /*e2b0*/  STL [R1+0x4b0], R222 ;  /* 0x0004b0de01007387 */ /* 0x0001e20000100800 */
[----:B------:R-:W-:-:S03]  /*e2c0*/  IMAD.X R230, R230, 0x1, R112, P6 ;  /* 0x00000001e6e67824 */ /* 0x000fc600030e0670 */
[----:B0-----:R-:W4:Y:S04]  /*e2d0*/  LDL.LU R222, [R1+0x49c] ;  /* 0x00049c0001de7983 */ /* 0x001f280000300800 */
[----:B------:R-:W-:Y:S04]  /*e2e0*/  STL [R1+0x4dc], R229 ;  /* 0x0004dce501007387 */ /* 0x000fe80000100800 */
[----:B------:R-:W4:Y:S04]  /*e2f0*/  LDL.LU R197, [R1+0x470] ;  /* 0x0004700001c57983 */ /* 0x000f280000300800 */
[----:B------:R-:W4:Y:S04]  /*e300*/  LDL.LU R205, [R1+0x494] ;  /* 0x0004940001cd7983 */ /* 0x000f280000300800 */
[----:B------:R-:W4:Y:S04]  /*e310*/  LDL.LU R221, [R1+0x468] ;  /* 0x0004680001dd7983 */ /* 0x000f280000300800 */
[----:B------:R0:W-:Y:S04]  /*e320*/  STL [R1+0x4d4], R230 ;  /* 0x0004d4e601007387 */ /* 0x0001e80000100800 */
[----:B0-----:R-:W4:Y:S01]  /*e330*/  LDL.LU R230, [R1+0x48c] ;  /* 0x00048c0001e67983 */ /* 0x001f220000300800 */
[----:B------:R-:W-:-:S05]  /*e340*/  IADD3 R158, P6, R158, R113, RZ ;  /* 0x000000719e9e7210 */ /* 0x000fca0007fde0ff */
[----:B------:R0:W-:Y:S04]  /*e350*/  STL [R1+0x4a8], R158 ;  /* 0x0004a89e01007387 */ /* 0x0001e80000100800 */
[----:B0-----:R-:W4:Y:S01]  /*e360*/  LDL.LU R158, [R1+0x460] ;  /* 0x00046000019e7983 */ /* 0x001f220000300800 */
[----:B------:R-:W-:-:S03]  /*e370*/  IMAD.X R120, R120, 0x1, R112, P1 ;  /* 0x0000000178787824 */ /* 0x000fc600008e0670 */
[----:B------:R-:W4:Y:S04]  /*e380*/  LDL.LU R229, [R1+0x484] ;  /* 0x0004840001e57983 */ /* 0x000f280000300800 */
[----:B------:R0:W-:Y:S01]  /*e390*/  STL [R1+0x4cc], R120 ;  /* 0x0004cc7801007387 */ /* 0x0001e20000100800 */
[----:B------:R-:W-:-:S03]  /*e3a0*/  IADD3 R121, P1, R121, R113, RZ ;  /* 0x0000007179797210 */ /* 0x000fc60007f3e0ff */
[----:B0-----:R-:W4:Y:S01]  /*e3b0*/  LDL.LU R120, [R1+0x458] ;  /* 0x0004580001787983 */ /* 0x001f220000300800 */
[----:B------:R-:W-:Y:S01]  /*e3c0*/  IMAD.X R115, R115, 0x1, R112, P2 ;  /* 0x0000000173737824 */ /* 0x000fe200010e0670 */
[----:B------:R-:W-:-:S04]  /*e3d0*/  IADD3 R116, P2, R116, R113, RZ ;  /* 0x0000007174747210 */ /* 0x000fc80007f5e0ff */
[----:B------:R0:W-:Y:S01]  /*e3e0*/  STL [R1+0x4c4], R115 ;  /* 0x0004c47301007387 */ /* 0x0001e20000100800 */
[----:B------:R-:W-:-:S03]  /*e3f0*/  IMAD.X R238, R238, 0x1, R112, P3 ;  /* 0x00000001eeee7824 */ /* 0x000fc600018e0670 */
[----:B0-----:R-:W4:Y:S01]  /*e400*/  LDL.LU R115, [R1+0x47c] ;  /* 0x00047c0001737983 */ /* 0x001f220000300800 */
[----:B------:R-:W-:-:S03]  /*e410*/  IADD3 R159, P3, R159, R113, RZ ;  /* 0x000000719f9f7210 */ /* 0x000fc60007f7e0ff */
[----:B------:R-:W-:Y:S04]  /*e420*/  STL [R1+0x4a0], R121 ;  /* 0x0004a07901007387 */ /* 0x000fe80000100800 */
[----:B------:R0:W-:Y:S04]  /*e430*/  STL [R1+0x490], R159 ;  /* 0x0004909f01007387 */ /* 0x0001e80000100800 */
[----:B------:R-:W-:Y:S01]  /*e440*/  STL [R1+0x498], R116 ;  /* 0x0004987401007387 */ /* 0x000fe20000100800 */
[----:B---3--:R-:W-:-:S03]  /*e450*/  IMAD.X R198, R198, 0x1, R112, P4 ;  /* 0x00000001c6c67824 */ /* 0x008fc600020e0670 */
[----:B0-----:R-:W3:Y:S04]  /*e460*/  LDL.LU R159, [R1+0x450] ;  /* 0x00045000019f7983 */ /* 0x001ee80000300800 */
[----:B------:R-:W-:Y:S04]  /*e470*/  STL [R1+0x4bc], R238 ;  /* 0x0004bcee01007387 */ /* 0x000fe80000100800 */
[----:B------:R0:W-:Y:S01]  /*e480*/  STL [R1+0x4b4], R198 ;  /* 0x0004b4c601007387 */ /* 0x0001e20000100800 */
[----:B------:R-:W-:Y:S01]  /*e490*/  IADD3 R206, P4, R206, R113, RZ ;  /* 0x00000071cece7210 */ /* 0x000fe20007f9e0ff */
[----:B------:R-:W-:-:S02]  /*e4a0*/  IMAD.X R212, R212, 0x1, R112, P5 ;  /* 0x00000001d4d47824 */ /* 0x000fc400028e0670 */
[----:B0-----:R-:W3:Y:S04]  /*e4b0*/  LDL.LU R198, [R1+0x474] ;  /* 0x0004740001c67983 */ /* 0x001ee80000300800 */
[----:B------:R-:W3:Y:S04]  /*e4c0*/  LDL.LU R238, [R1+0x448] ;  /* 0x0004480001ee7983 */ /* 0x000ee80000300800 */
[----:B------:R0:W-:Y:S01]  /*e4d0*/  STL [R1+0x488], R206 ;  /* 0x000488ce01007387 */ /* 0x0001e20000100800 */
[----:B------:R-:W-:-:S03]  /*e4e0*/  IADD3 R247, P5, R247, R113, RZ ;  /* 0x00000071f7f77210 */ /* 0x000fc60007fbe0ff */
[----:B0-----:R-:W3:Y:S04]  /*e4f0*/  LDL.LU R206, [R1+0x46c] ;  /* 0x00046c0001ce7983 */ /* 0x001ee80000300800 */
[----:B------:R0:W-:Y:S01]  /*e500*/  STL [R1+0x4ac], R212 ;  /* 0x0004acd401007387 */ /* 0x0001e20000100800 */
[----:B------:R-:W-:-:S03]  /*e510*/  IMAD.X R125, R125, 0x1, R112, P6 ;  /* 0x000000017d7d7824 */ /* 0x000fc600030e0670 */
[----:B0-----:R-:W3:Y:S04]  /*e520*/  LDL.LU R212, [R1+0x440] ;  /* 0x0004400001d47983 */ /* 0x001ee80000300800 */
[----:B------:R0:W-:Y:S04]  /*e530*/  STL [R1+0x4a4], R125 ;  /* 0x0004a47d01007387 */ /* 0x0001e80000100800 */
[----:B------:R1:W-:Y:S04]  /*e540*/  STL [R1+0x480], R247 ;  /* 0x000480f701007387 */ /* 0x0003e80000100800 */
[----:B0-----:R-:W3:Y:S04]  /*e550*/  LDL.LU R125, [R1+0x464] ;  /* 0x00046400017d7983 */ /* 0x001ee80000300800 */
[----:B-1----:R-:W3:Y:S01]  /*e560*/  LDL.LU R247, [R1+0x438] ;  /* 0x0004380001f77983 */ /* 0x002ee20000300800 */
[----:B--2---:R-:W-:-:S05]  /*e570*/  IADD3 R213, P6, R213, R113, RZ ;  /* 0x00000071d5d57210 */ /* 0x004fca0007fde0ff */
[----:B------:R0:W-:Y:S04]  /*e580*/  STL [R1+0x478], R213 ;  /* 0x000478d501007387 */ /* 0x0001e80000100800 */
[----:B0-----:R-:W2:Y:S01]  /*e590*/  LDL.LU R213, [R1+0x45c] ;  /* 0x00045c0001d57983 */ /* 0x001ea20000300800 */
[----:B----4-:R-:W-:-:S05]  /*e5a0*/  IMAD.X R222, R222, 0x1, R112, P1 ;  /* 0x00000001dede7824 */ /* 0x010fca00008e0670 */
[----:B------:R0:W-:Y:S01]  /*e5b0*/  STL [R1+0x49c], R222 ;  /* 0x00049cde01007387 */ /* 0x0001e20000100800 */
[-C--:B------:R-:W-:Y:S01]  /*e5c0*/  IADD3 R197, P1, R197, R113.reuse, RZ ;  /* 0x00000071c5c57210 */ /* 0x080fe20007f3e0ff */
[----:B------:R-:W-:Y:S02]  /*e5d0*/  IMAD.X R205, R205, 0x1, R112, P2 ;  /* 0x00000001cdcd7824 */ /* 0x000fe400010e0670 */
[----:B0-----:R-:W4:Y:S01]  /*e5e0*/  LDL.LU R222, [R1+0x430] ;  /* 0x0004300001de7983 */ /* 0x001f220000300800 */
[----:B------:R-:W-:-:S03]  /*e5f0*/  IADD3 R221, P2, R221, R113, RZ ;  /* 0x00000071dddd7210 */ /* 0x000fc60007f5e0ff */
[----:B------:R-:W-:Y:S01]  /*e600*/  STL [R1+0x470], R197 ;  /* 0x000470c501007387 */ /* 0x000fe20000100800 */
[----:B------:R-:W-:-:S05]  /*e610*/  IMAD.X R230, R230, 0x1, R112, P3 ;  /* 0x00000001e6e67824 */ /* 0x000fca00018e0670 */
[----:B------:R0:W-:Y:S04]  /*e620*/  STL [R1+0x48c], R230 ;  /* 0x00048ce601007387 */ /* 0x0001e80000100800 */
[----:B------:R-:W-:Y:S04]  /*e630*/  STL [R1+0x494], R205 ;  /* 0x000494cd01007387 */ /* 0x000fe80000100800 */
[----:B0-----:R-:W4:Y:S04]  /*e640*/  LDL.LU R230, [R1+0x454] ;  /* 0x0004540001e67983 */ /* 0x001f280000300800 */
[----:B------:R-:W-:Y:S01]  /*e650*/  STL [R1+0x468], R221 ;  /* 0x000468dd01007387 */ /* 0x000fe20000100800 */
[----:B------:R-:W-:-:S05]  /*e660*/  IADD3 R158, P3, R158, R113, RZ ;  /* 0x000000719e9e7210 */ /* 0x000fca0007f7e0ff */
[----:B------:R0:W-:Y:S04]  /*e670*/  STL [R1+0x460], R158 ;  /* 0x0004609e01007387 */ /* 0x0001e80000100800 */
[----:B0-----:R-:W4:Y:S01]  /*e680*/  LDL.LU R158, [R1+0x428] ;  /* 0x00042800019e7983 */ /* 0x001f220000300800 */
[--C-:B------:R-:W-:Y:S01]  /*e690*/  IMAD.X R229, R229, 0x1, R112.reuse, P4 ;  /* 0x00000001e5e57824 */ /* 0x100fe200020e0670 */
[----:B------:R-:W-:Y:S02]  /*e6a0*/  IADD3 R120, P4, R120, R113, RZ ;  /* 0x0000007178787210 */ /* 0x000fe40007f9e0ff */
[----:B------:R-:W4:Y:S04]  /*e6b0*/  LDL.LU R121, [R1+0x44c] ;  /* 0x00044c0001797983 */ /* 0x000f280000300800 */
[----:B------:R0:W-:Y:S04]  /*e6c0*/  STL [R1+0x458], R120 ;  /* 0x0004587801007387 */ /* 0x0001e80000100800 */
[----:B------:R1:W-:Y:S04]  /*e6d0*/  STL [R1+0x484], R229 ;  /* 0x000484e501007387 */ /* 0x0003e80000100800 */
[----:B0-----:R-:W4:Y:S01]  /*e6e0*/  LDL.LU R120, [R1+0x420] ;  /* 0x0004200001787983 */ /* 0x001f220000300800 */
[----:B------:R-:W-:-:S03]  /*e6f0*/  IMAD.X R115, R115, 0x1, R112, P5 ;  /* 0x0000000173737824 */ /* 0x000fc600028e0670 */
[----:B------:R-:W4:Y:S04]  /*e700*/  LDL.LU R116, [R1+0x444] ;  /* 0x0004440001747983 */ /* 0x000f280000300800 */
[----:B-1----:R-:W4:Y:S04]  /*e710*/  LDL.LU R229, [R1+0x418] ;  /* 0x0004180001e57983 */ /* 0x002f280000300800 */
[----:B------:R0:W-:Y:S04]  /*e720*/  STL [R1+0x47c], R115 ;  /* 0x00047c7301007387 */ /* 0x0001e80000100800 */
[----:B0-----:R-:W4:Y:S01]  /*e730*/  LDL.LU R115, [R1+0x43c] ;  /* 0x00043c0001737983 */ /* 0x001f220000300800 */
[----:B---3--:R-:W-:-:S05]  /*e740*/  IADD3 R159, P5, R159, R113, RZ ;  /* 0x000000719f9f7210 */ /* 0x008fca0007fbe0ff */
[----:B------:R0:W-:Y:S04]  /*e750*/  STL [R1+0x450], R159 ;  /* 0x0004509f01007387 */ /* 0x0001e80000100800 */
[----:B0-----:R-:W3:Y:S01]  /*e760*/  LDL.LU R159, [R1+0x410] ;  /* 0x00041000019f7983 */ /* 0x001ee20000300800 */
[----:B------:R-:W-:Y:S01]  /*e770*/  IMAD.X R198, R198, 0x1, R112, P6 ;  /* 0x00000001c6c67824 */ /* 0x000fe200030e0670 */
[----:B------:R-:W-:-:S04]  /*e780*/  IADD3 R238, P6, R238, R113, RZ ;  /* 0x00000071eeee7210 */ /* 0x000fc80007fde0ff */
[----:B------:R0:W-:Y:S04]  /*e790*/  STL [R1+0x474], R198 ;  /* 0x000474c601007387 */ /* 0x0001e80000100800 */
[----:B0-----:R-:W3:Y:S01]  /*e7a0*/  LDL.LU R198, [R1+0x434] ;  /* 0x0004340001c67983 */ /* 0x001ee20000300800 */
[----:B------:R-:W-:-:S03]  /*e7b0*/  IMAD.X R206, R206, 0x1, R112, P1 ;  /* 0x00000001cece7824 */ /* 0x000fc600008e0670 */
[----:B------:R-:W3:Y:S04]  /*e7c0*/  LDL.LU R221, [R1+0x408] ;  /* 0x0004080001dd7983 */ /* 0x000ee80000300800 */
[----:B------:R0:W-:Y:S04]  /*e7d0*/  STL [R1+0x448], R238 ;  /* 0x000448ee01007387 */ /* 0x0001e80000100800 */
[----:B0-----:R-:W3:Y:S01]  /*e7e0*/  LDL.LU R238, [R1+0x42c] ;  /* 0x00042c0001ee7983 */ /* 0x001ee20000300800 */
[----:B------:R-:W-:-:S03]  /*e7f0*/  IADD3 R212, P1, R212, R113, RZ ;  /* 0x00000071d4d47210 */ /* 0x000fc60007f3e0ff */
[----:B------:R0:W-:Y:S01]  /*e800*/  STL [R1+0x46c], R206 ;  /* 0x00046cce01007387 */ /* 0x0001e20000100800 */
[----:B------:R-:W-:-:S03]  /*e810*/  IMAD.X R125, R125, 0x1, R112, P2 ;  /* 0x000000017d7d7824 */ /* 0x000fc600010e0670 */
[----:B0-----:R-:W3:Y:S01]  /*e820*/  LDL.LU R206, [R1+0x400] ;  /* 0x0004000001ce7983 */ /* 0x001ee20000300800 */
[----:B------:R-:W-:-:S03]  /*e830*/  IADD3 R247, P2, R247, R113, RZ ;  /* 0x00000071f7f77210 */ /* 0x000fc60007f5e0ff */
[----:B------:R0:W-:Y:S04]  /*e840*/  STL [R1+0x464], R125 ;  /* 0x0004647d01007387 */ /* 0x0001e80000100800 */
[----:B0-----:R-:W3:Y:S04]  /*e850*/  LDL.LU R125, [R1+0x424] ;  /* 0x00042400017d7983 */ /* 0x001ee80000300800 */
[----:B------:R-:W-:Y:S01]  /*e860*/  STL [R1+0x440], R212 ;  /* 0x000440d401007387 */ /* 0x000fe20000100800 */
[----:B--2---:R-:W-:-:S05]  /*e870*/  IMAD.X R213, R213, 0x1, R112, P3 ;  /* 0x00000001d5d57824 */ /* 0x004fca00018e0670 */
[----:B------:R0:W-:Y:S04]  /*e880*/  STL [R1+0x45c], R213 ;  /* 0x00045cd501007387 */ /* 0x0001e80000100800 */
[----:B0-----:R-:W2:Y:S01]  /*e890*/  LDL.LU R213, [R1+0x3f8] ;  /* 0x0003f80001d57983 */ /* 0x001ea20000300800 */
[----:B----4-:R-:W-:-:S03]  /*e8a0*/  IADD3 R222, P3, R222, R113, RZ ;  /* 0x00000071dede7210 */ /* 0x010fc60007f7e0ff */
[----:B------:R-:W-:Y:S04]  /*e8b0*/  STL [R1+0x438], R247 ;  /* 0x000438f701007387 */ /* 0x000fe80000100800 */
[----:B------:R-:W4:Y:S04]  /*e8c0*/  LDL.LU R197, [R1+0x41c] ;  /* 0x00041c0001c57983 */ /* 0x000f280000300800 */
[----:B------:R-:W4:Y:S04]  /*e8d0*/  LDL.LU R205, [R1+0x3f0] ;  /* 0x0003f00001cd7983 */ /* 0x000f280000300800 */
[----:B------:R-:W4:Y:S04]  /*e8e0*/  LDL.LU R212, [R1+0x414] ;  /* 0x0004140001d47983 */ /* 0x000f280000300800 */
[----:B------:R0:W-:Y:S04]  /*e8f0*/  STL [R1+0x430], R222 ;  /* 0x000430de01007387 */ /* 0x0001e80000100800 */
[----:B0-----:R-:W4:Y:S01]  /*e900*/  LDL.LU R222, [R1+0x3e8] ;  /* 0x0003e80001de7983 */ /* 0x001f220000300800 */
[----:B------:R-:W-:-:S05]  /*e910*/  IMAD.X R230, R230, 0x1, R112, P4 ;  /* 0x00000001e6e67824 */ /* 0x000fca00020e0670 */
[----:B------:R0:W-:Y:S04]  /*e920*/  STL [R1+0x454], R230 ;  /* 0x000454e601007387 */ /* 0x0001e80000100800 */
[----:B0-----:R-:W4:Y:S04]  /*e930*/  LDL.LU R230, [R1+0x40c] ;  /* 0x00040c0001e67983 */ /* 0x001f280000300800 */
[----:B------:R-:W4:Y:S01]  /*e940*/  LDL.LU R247, [R1+0x3e0] ;  /* 0x0003e00001f77983 */ /* 0x000f220000300800 */
[----:B------:R-:W-:-:S05]  /*e950*/  IADD3 R158, P4, R158, R113, RZ ;  /* 0x000000719e9e7210 */ /* 0x000fca0007f9e0ff */
[----:B------:R0:W-:Y:S04]  /*e960*/  STL [R1+0x428], R158 ;  /* 0x0004289e01007387 */ /* 0x0001e80000100800 */
[----:B0-----:R-:W4:Y:S01]  /*e970*/  LDL.LU R158, [R1+0x404] ;  /* 0x00040400019e7983 */ /* 0x001f220000300800 */
[--C-:B------:R-:W-:Y:S01]  /*e980*/  IMAD.X R121, R121, 0x1, R112.reuse, P5 ;  /* 0x0000000179797824 */ /* 0x100fe200028e0670 */
[----:B------:R-:W-:Y:S01]  /*e990*/  IADD3 R120, P5, R120, R113, RZ ;  /* 0x0000007178787210 */ /* 0x000fe20007fbe0ff */
[----:B------:R-:W-:-:S04]  /*e9a0*/  IMAD.X R116, R116, 0x1, R112, P6 ;  /* 0x0000000174747824 */ /* 0x000fc800030e0670 */
[----:B------:R0:W-:Y:S01]  /*e9b0*/  STL [R1+0x420], R120 ;  /* 0x0004207801007387 */ /* 0x0001e20000100800 */
[----:B------:R-:W-:-:S03]  /*e9c0*/  IADD3 R229, P6, R229, R113, RZ ;  /* 0x00000071e5e57210 */ /* 0x000fc60007fde0ff */
[----:B0-----:R-:W4:Y:S01]  /*e9d0*/  LDL.LU R120, [R1+0x3d8] ;  /* 0x0003d80001787983 */ /* 0x001f220000300800 */
[----:B------:R-:W-:-:S03]  /*e9e0*/  IMAD.X R115, R115, 0x1, R112, P1 ;  /* 0x0000000173737824 */ /* 0x000fc600008e0670 */
[----:B------:R-:W-:Y:S04]  /*e9f0*/  STL [R1+0x44c], R121 ;  /* 0x00044c7901007387 */ /* 0x000fe80000100800 */
[----:B------:R0:W-:Y:S04]  /*ea00*/  STL [R1+0x43c], R115 ;  /* 0x00043c7301007387 */ /* 0x0001e80000100800 */
[----:B------:R-:W-:Y:S04]  /*ea10*/  STL [R1+0x444], R116 ;  /* 0x0004447401007387 */ /* 0x000fe80000100800 */
[----:B0-----:R-:W4:Y:S01]  /*ea20*/  LDL.LU R115, [R1+0x3fc] ;  /* 0x0003fc0001737983 */ /* 0x001f220000300800 */
[----:B---3--:R-:W-:-:S03]  /*ea30*/  IADD3 R159, P1, R159, R113, RZ ;  /* 0x000000719f9f7210 */ /* 0x008fc60007f3e0ff */
[----:B------:R-:W-:Y:S04]  /*ea40*/  STL [R1+0x418], R229 ;  /* 0x000418e501007387 */ /* 0x000fe80000100800 */
[----:B------:R0:W-:Y:S04]  /*ea50*/  STL [R1+0x410], R159 ;  /* 0x0004109f01007387 */ /* 0x0001e80000100800 */
[----:B0-----:R-:W3:Y:S01]  /*ea60*/  LDL.LU R159, [R1+0x3d0] ;  /* 0x0003d000019f7983 */ /* 0x001ee20000300800 */
[----:B------:R-:W-:-:S03]  /*ea70*/  IMAD.X R198, R198, 0x1, R112, P2 ;  /* 0x00000001c6c67824 */ /* 0x000fc600010e0670 */
[----:B------:R-:W3:Y:S01]  /*ea80*/  LDL.LU R229, [R1+0x3f4] ;  /* 0x0003f40001e57983 */ /* 0x000ee20000300800 */
[----:B------:R-:W-:-:S03]  /*ea90*/  IADD3 R221, P2, R221, R113, RZ ;  /* 0x00000071dddd7210 */ /* 0x000fc60007f5e0ff */
[----:B------:R0:W-:Y:S04]  /*eaa0*/  STL [R1+0x434], R198 ;  /* 0x000434c601007387 */ /* 0x0001e80000100800 */
[----:B0-----:R-:W3:Y:S01]  /*eab0*/  LDL.LU R198, [R1+0x3c8] ;  /* 0x0003c80001c67983 */ /* 0x001ee20000300800 */
[----:B------:R-:W-:-:S03]  /*eac0*/  IMAD.X R238, R238, 0x1, R112, P3 ;  /* 0x00000001eeee7824 */ /* 0x000fc600018e0670 */
[----:B------:R0:W-:Y:S04]  /*ead0*/  STL [R1+0x408], R221 ;  /* 0x000408dd01007387 */ /* 0x0001e80000100800 */
[----:B0-----:R-:W3:Y:S01]  /*eae0*/  LDL.LU R221, [R1+0x3ec] ;  /* 0x0003ec0001dd7983 */ /* 0x001ee20000300800 */
[----:B------:R-:W-:-:S05]  /*eaf0*/  IADD3 R206, P3, R206, R113, RZ ;  /* 0x00000071cece7210 */ /* 0x000fca0007f7e0ff */
[----:B------:R0:W-:Y:S04]  /*eb00*/  STL [R1+0x400], R206 ;  /* 0x000400ce01007387 */ /* 0x0001e80000100800 */
[----:B------:R1:W-:Y:S01]  /*eb10*/  STL [R1+0x42c], R238 ;  /* 0x00042cee01007387 */ /* 0x0003e20000100800 */
[----:B------:R-:W-:-:S03]  /*eb20*/  IMAD.X R125, R125, 0x1, R112, P4 ;  /* 0x000000017d7d7824 */ /* 0x000fc600020e0670 */
[----:B0-----:R-:W3:Y:S04]  /*eb30*/  LDL.LU R206, [R1+0x3c0] ;  /* 0x0003c00001ce7983 */ /* 0x001ee80000300800 */
[----:B-1----:R-:W3:Y:S04]  /*eb40*/  LDL.LU R238, [R1+0x3e4] ;  /* 0x0003e40001ee7983 */ /* 0x002ee80000300800 */
[----:B------:R0:W-:Y:S04]  /*eb50*/  STL [R1+0x424], R125 ;  /* 0x0004247d01007387 */ /* 0x0001e80000100800 */
[----:B0-----:R-:W3:Y:S01]  /*eb60*/  LDL.LU R125, [R1+0x3b8] ;  /* 0x0003b800017d7983 */ /* 0x001ee20000300800 */
[----:B--2---:R-:W-:-:S05]  /*eb70*/  IADD3 R213, P4, R213, R113, RZ ;  /* 0x00000071d5d57210 */ /* 0x004fca0007f9e0ff */
[----:B------:R0:W-:Y:S01]  /*eb80*/  STL [R1+0x3f8], R213 ;  /* 0x0003f8d501007387 */ /* 0x0001e20000100800 */
[--C-:B----4-:R-:W-:Y:S01]  /*eb90*/  IMAD.X R197, R197, 0x1, R112.reuse, P5 ;  /* 0x00000001c5c57824 */ /* 0x110fe200028e0670 */
[----:B------:R-:W-:Y:S02]  /*eba0*/  IADD3 R205, P5, R205, R113, RZ ;  /* 0x00000071cdcd7210 */ /* 0x000fe40007fbe0ff */
[----:B0-----:R-:W2:Y:S01]  /*ebb0*/  LDL.LU R213, [R1+0x3dc] ;  /* 0x0003dc0001d57983 */ /* 0x001ea20000300800 */
[----:B------:R-:W-:-:S03]  /*ebc0*/  IMAD.X R212, R212, 0x1, R112, P6 ;  /* 0x00000001d4d47824 */ /* 0x000fc600030e0670 */
[----:B------:R-:W-:Y:S01]  /*ebd0*/  STL [R1+0x41c], R197 ;  /* 0x00041cc501007387 */ /* 0x000fe20000100800 */
[----:B------:R-:W-:-:S05]  /*ebe0*/  IADD3 R222, P6, R222, R113, RZ ;  /* 0x00000071dede7210 */ /* 0x000fca0007fde0ff */
[----:B------:R0:W-:Y:S04]  /*ebf0*/  STL [R1+0x3e8], R222 ;  /* 0x0003e8de01007387 */ /* 0x0001e80000100800 */
[----:B------:R-:W-:Y:S04]  /*ec00*/  STL [R1+0x3f0], R205 ;  /* 0x0003f0cd01007387 */ /* 0x000fe80000100800 */
[----:B0-----:R-:W4:Y:S01]  /*ec10*/  LDL.LU R222, [R1+0x3b0] ;  /* 0x0003b00001de7983 */ /* 0x001f220000300800 */
[----:B------:R-:W-:-:S03]  /*ec20*/  IMAD.X R230, R230, 0x1, R112, P1 ;  /* 0x00000001e6e67824 */ /* 0x000fc600008e0670 */
[----:B------:R-:W-:Y:S04]  /*ec30*/  STL [R1+0x414], R212 ;  /* 0x000414d401007387 */ /* 0x000fe80000100800 */
[----:B------:R0:W-:Y:S01]  /*ec40*/  STL [R1+0x40c], R230 ;  /* 0x00040ce601007387 */ /* 0x0001e20000100800 */
[----:B------:R-:W-:-:S03]  /*ec50*/  IADD3 R247, P1, R247, R113, RZ ;  /* 0x00000071f7f77210 */ /* 0x000fc60007f3e0ff */
[----:B0-----:R-:W4:Y:S04]  /*ec60*/  LDL.LU R230, [R1+0x3d4] ;  /* 0x0003d40001e67983 */ /* 0x001f280000300800 */
[----:B------:R-:W4:Y:S01]  /*ec70*/  LDL.LU R121, [R1+0x3a8] ;  /* 0x0003a80001797983 */ /* 0x000f220000300800 */
[----:B------:R-:W-:-:S05]  /*ec80*/  IMAD.X R158, R158, 0x1, R112, P2 ;  /* 0x000000019e9e7824 */ /* 0x000fca00010e0670 */
[----:B------:R0:W-:Y:S04]  /*ec90*/  STL [R1+0x404], R158 ;  /* 0x0004049e01007387 */ /* 0x0001e80000100800 */
[----:B------:R1:W-:Y:S04]  /*eca0*/  STL [R1+0x3e0], R247 ;  /* 0x0003e0f701007387 */ /* 0x0003e80000100800 */
[----:B0-----:R-:W4:Y:S01]  /*ecb0*/  LDL.LU R158, [R1+0x3cc] ;  /* 0x0003cc00019e7983 */ /* 0x001f220000300800 */
[----:B------:R-:W-:-:S03]  /*ecc0*/  IADD3 R120, P2, R120, R113, RZ ;  /* 0x0000007178787210 */ /* 0x000fc60007f5e0ff */
[----:B------:R-:W4:Y:S04]  /*ecd0*/  LDL.LU R116, [R1+0x3a0] ;  /* 0x0003a00001747983 */ /* 0x000f280000300800 */
[----:B-1----:R-:W4:Y:S04]  /*ece0*/  LDL.LU R247, [R1+0x3c4] ;  /* 0x0003c40001f77983 */ /* 0x002f280000300800 */
[----:B------:R0:W-:Y:S04]  /*ecf0*/  STL [R1+0x3d8], R120 ;  /* 0x0003d87801007387 */ /* 0x0001e80000100800 */
[----:B0-----:R-:W4:Y:S01]  /*ed00*/  LDL.LU R120, [R1+0x398] ;  /* 0x0003980001787983 */ /* 0x001f220000300800 */
[----:B------:R-:W-:-:S05]  /*ed10*/  IMAD.X R115, R115, 0x1, R112, P3 ;  /* 0x0000000173737824 */ /* 0x000fca00018e0670 */
[----:B------:R0:W-:Y:S04]  /*ed20*/  STL [R1+0x3fc], R115 ;  /* 0x0003fc7301007387 */ /* 0x0001e80000100800 */
[----:B0-----:R-:W4:Y:S01]  /*ed30*/  LDL.LU R115, [R1+0x3bc] ;  /* 0x0003bc0001737983 */ /* 0x001f220000300800 */
[----:B---3--:R-:W-:Y:S01]  /*ed40*/  IADD3 R159, P3, R159, R113, RZ ;  /* 0x000000719f9f7210 */ /* 0x008fe20007f7e0ff */
[----:B------:R-:W-:-:S04]  /*ed50*/  IMAD.X R229, R229, 0x1, R112, P4 ;  /* 0x00000001e5e57824 */ /* 0x000fc800020e0670 */
[----:B------:R0:W-:Y:S04]  /*ed60*/  STL [R1+0x3d0], R159 ;  /* 0x0003d09f01007387 */ /* 0x0001e80000100800 */
[----:B0-----:R-:W3:Y:S01]  /*ed70*/  LDL.LU R159, [R1+0x390] ;  /* 0x00039000019f7983 */ /* 0x001ee20000300800 */
[----:B------:R-:W-:-:S03]  /*ed80*/  IADD3 R198, P4, R198, R113, RZ ;  /* 0x00000071c6c67210 */ /* 0x000fc60007f9e0ff */
[----:B------:R-:W3:Y:S04]  /*ed90*/  LDL.LU R212, [R1+0x3b4] ;  /* 0x0003b40001d47983 */ /* 0x000ee80000300800 */
[----:B------:R0:W-:Y:S01]  /*eda0*/  STL [R1+0x3f4], R229 ;  /* 0x0003f4e501007387 */ /* 0x0001e20000100800 */
[----:B------:R-:W-:-:S03]  /*edb0*/  IMAD.X R221, R221, 0x1, R112, P5 ;  /* 0x00000001dddd7824 */ /* 0x000fc600028e0670 */
[----:B0-----:R-:W3:Y:S04]  /*edc0*/  LDL.LU R229, [R1+0x388] ;  /* 0x0003880001e57983 */ /* 0x001ee80000300800 */
[----:B------:R0:W-:Y:S04]  /*edd0*/  STL [R1+0x3c8], R198 ;  /* 0x0003c8c601007387 */ /* 0x0001e80000100800 */
[----:B0-----:R-:W3:Y:S01]  /*ede0*/  LDL.LU R198, [R1+0x3ac] ;  /* 0x0003ac0001c67983 */ /* 0x001ee20000300800 */
[----:B------:R-:W-:Y:S01]  /*edf0*/  IADD3 R206, P5, R206, R113, RZ ;  /* 0x00000071cece7210 */ /* 0x000fe20007fbe0ff */
[----:B------:R-:W-:-:S04]  /*ee00*/  IMAD.X R238, R238, 0x1, R112, P6 ;  /* 0x00000001eeee7824 */ /* 0x000fc800030e0670 */
[----:B------:R0:W-:Y:S04]  /*ee10*/  STL [R1+0x3c0], R206 ;  /* 0x0003c0ce01007387 */ /* 0x0001e80000100800 */
[----:B0-----:R-:W3:Y:S01]  /*ee20*/  LDL.LU R206, [R1+0x380] ;  /* 0x0003800001ce7983 */ /* 0x001ee20000300800 */
[----:B------:R-:W-:-:S03]  /*ee30*/  IADD3 R125, P6, R125, R113, RZ ;  /* 0x000000717d7d7210 */ /* 0x000fc60007fde0ff */
[----:B------:R-:W-:Y:S04]  /*ee40*/  STL [R1+0x3ec], R221 ;  /* 0x0003ecdd01007387 */ /* 0x000fe80000100800 */
[----:B------:R0:W-:Y:S04]  /*ee50*/  STL [R1+0x3b8], R125 ;  /* 0x0003b87d01007387 */ /* 0x0001e80000100800 */
[----:B0-----:R-:W3:Y:S04]  /*ee60*/  LDL.LU R125, [R1+0x3a4] ;  /* 0x0003a400017d7983 */ /* 0x001ee80000300800 */
[----:B------:R-:W-:Y:S04]  /*ee70*/  STL [R1+0x3e4], R238 ;  /* 0x0003e4ee01007387 */ /* 0x000fe80000100800 */
[----:B------:R-:W3:Y:S04]  /*ee80*/  LDL.LU R197, [R1+0x378] ;  /* 0x0003780001c57983 */ /* 0x000ee80000300800 */
[----:B------:R-:W3:Y:S04]  /*ee90*/  LDL.LU R205, [R1+0x39c] ;  /* 0x00039c0001cd7983 */ /* 0x000ee80000300800 */
[----:B------:R-:W3:Y:S01]  /*eea0*/  LDL.LU R221, [R1+0x370] ;  /* 0x0003700001dd7983 */ /* 0x000ee20000300800 */
[----:B--2---:R-:W-:-:S05]  /*eeb0*/  IMAD.X R213, R213, 0x1, R112, P1 ;  /* 0x00000001d5d57824 */ /* 0x004fca00008e0670 */
[----:B------:R0:W-:Y:S04]  /*eec0*/  STL [R1+0x3dc], R213 ;  /* 0x0003dcd501007387 */ /* 0x0001e80000100800 */
[----:B0-----:R-:W2:Y:S01]  /*eed0*/  LDL.LU R213, [R1+0x394] ;  /* 0x0003940001d57983 */ /* 0x001ea20000300800 */
[----:B----4-:R-:W-:-:S05]  /*eee0*/  IADD3 R222, P1, R222, R113, RZ ;  /* 0x00000071dede7210 */ /* 0x010fca0007f3e0ff */
[----:B------:R0:W-:Y:S04]  /*eef0*/  STL [R1+0x3b0], R222 ;  /* 0x0003b0de01007387 */ /* 0x0001e80000100800 */
[----:B0-----:R-:W4:Y:S01]  /*ef00*/  LDL.LU R222, [R1+0x368] ;  /* 0x0003680001de7983 */ /* 0x001f220000300800 */
[----:B------:R-:W-:-:S03]  /*ef10*/  IMAD.X R230, R230, 0x1, R112, P2 ;  /* 0x00000001e6e67824 */ /* 0x000fc600010e0670 */
[----:B------:R-:W4:Y:S04]  /*ef20*/  LDL.LU R238, [R1+0x38c] ;  /* 0x00038c0001ee7983 */ /* 0x000f280000300800 */
[----:B------:R0:W-:Y:S04]  /*ef30*/  STL [R1+0x3d4], R230 ;  /* 0x0003d4e601007387 */ /* 0x0001e80000100800 */
[----:B0-----:R-:W4:Y:S01]  /*ef40*/  LDL.LU R230, [R1+0x360] ;  /* 0x0003600001e67983 */ /* 0x001f220000300800 */
[----:B------:R-:W-:-:S05]  /*ef50*/  IMAD.X R158, R158, 0x1, R112, P3 ;  /* 0x000000019e9e7824 */ /* 0x000fca00018e0670 */
[----:B------:R0:W-:Y:S04]  /*ef60*/  STL [R1+0x3cc], R158 ;  /* 0x0003cc9e01007387 */ /* 0x0001e80000100800 */
[----:B0-----:R-:W4:Y:S01]  /*ef70*/  LDL.LU R158, [R1+0x384] ;  /* 0x00038400019e7983 */ /* 0x001f220000300800 */
[-C--:B------:R-:W-:Y:S01]  /*ef80*/  IADD3 R121, P2, R121, R113.reuse, RZ ;  /* 0x0000007179797210 */ /* 0x080fe20007f5e0ff */
[--C-:B------:R-:W-:Y:S01]  /*ef90*/  IMAD.X R247, R247, 0x1, R112.reuse, P4 ;  /* 0x00000001f7f77824 */ /* 0x100fe200020e0670 */
[-C--:B------:R-:W-:Y:S02]  /*efa0*/  IADD3 R116, P3, R116, R113.reuse, RZ ;  /* 0x0000007174747210 */ /* 0x080fe40007f7e0ff */
[----:B------:R-:W-:Y:S01]  /*efb0*/  IADD3 R120, P4, R120, R113, RZ ;  /* 0x0000007178787210 */ /* 0x000fe20007f9e0ff */
[----:B------:R-:W-:Y:S04]  /*efc0*/  STL [R1+0x3a8], R121 ;  /* 0x0003a87901007387 */ /* 0x000fe80000100800 */
[----:B------:R0:W-:Y:S04]  /*efd0*/  STL [R1+0x398], R120 ;  /* 0x0003987801007387 */ /* 0x0001e80000100800 */
[----:B------:R-:W-:Y:S04]  /*efe0*/  STL [R1+0x3a0], R116 ;  /* 0x0003a07401007387 */ /* 0x000fe80000100800 */
[----:B0-----:R-:W4:Y:S01]  /*eff0*/  LDL.LU R120, [R1+0x358] ;  /* 0x0003580001787983 */ /* 0x001f220000300800 */
[----:B------:R-:W-:-:S03]  /*f000*/  IMAD.X R115, R115, 0x1, R112, P5 ;  /* 0x0000000173737824 */ /* 0x000fc600028e0670 */
[----:B------:R-:W-:Y:S04]  /*f010*/  STL [R1+0x3c4], R247 ;  /* 0x0003c4f701007387 */ /* 0x000fe80000100800 */
[----:B------:R0:W-:Y:S04]  /*f020*/  STL [R1+0x3bc], R115 ;  /* 0x0003bc7301007387 */ /* 0x0001e80000100800 */
[----:B0-----:R-:W4:Y:S01]  /*f030*/  LDL.LU R115, [R1+0x37c] ;  /* 0x00037c0001737983 */ /* 0x001f220000300800 */
[----:B---3--:R-:W-:-:S03]  /*f040*/  IADD3 R159, P5, R159, R113, RZ ;  /* 0x000000719f9f7210 */ /* 0x008fc60007fbe0ff */
[----:B------:R-:W3:Y:S01]  /*f050*/  LDL.LU R247, [R1+0x350] ;  /* 0x0003500001f77983 */ /* 0x000ee20000300800 */
[----:B------:R-:W-:-:S03]  /*f060*/  IMAD.X R212, R212, 0x1, R112, P6 ;  /* 0x00000001d4d47824 */ /* 0x000fc600030e0670 */
[----:B------:R0:W-:Y:S04]  /*f070*/  STL [R1+0x390], R159 ;  /* 0x0003909f01007387 */ /* 0x0001e80000100800 */
[----:B0-----:R-:W3:Y:S01]  /*f080*/  LDL.LU R159, [R1+0x374] ;  /* 0x00037400019f7983 */ /* 0x001ee20000300800 */
[----:B------:R-:W-:-:S03]  /*f090*/  IADD3 R229, P6, R229, R113, RZ ;  /* 0x00000071e5e57210 */ /* 0x000fc60007fde0ff */
[----:B------:R0:W-:Y:S04]  /*f0a0*/  STL [R1+0x3b4], R212 ;  /* 0x0003b4d401007387 */ /* 0x0001e80000100800 */
[----:B0-----:R-:W3:Y:S01]  /*f0b0*/  LDL.LU R212, [R1+0x348] ;  /* 0x0003480001d47983 */ /* 0x001ee20000300800 */
[----:B------:R-:W-:-:S05]  /*f0c0*/  IMAD.X R198, R198, 0x1, R112, P1 ;  /* 0x00000001c6c67824 */ /* 0x000fca00008e0670 */
[----:B------:R0:W-:Y:S04]  /*f0d0*/  STL [R1+0x3ac], R198 ;  /* 0x0003acc601007387 */ /* 0x0001e80000100800 */
[----:B------:R1:W-:Y:S04]  /*f0e0*/  STL [R1+0x388], R229 ;  /* 0x000388e501007387 */ /* 0x0003e80000100800 */
[----:B0-----:R-:W3:Y:S01]  /*f0f0*/  LDL.LU R198, [R1+0x36c] ;  /* 0x00036c0001c67983 */ /* 0x001ee20000300800 */
[----:B------:R-:W-:-:S03]  /*f100*/  IADD3 R206, P1, R206, R113, RZ ;  /* 0x00000071cece7210 */ /* 0x000fc60007f3e0ff */
[----:B-1----:R-:W3:Y:S04]  /*f110*/  LDL.LU R229, [R1+0x340] ;  /* 0x0003400001e57983 */ /* 0x002ee80000300800 */
[----:B------:R0:W-:Y:S04]  /*f120*/  STL [R1+0x380], R206 ;  /* 0x000380ce01007387 */ /* 0x0001e80000100800 */
[----:B0-----:R-:W3:Y:S01]  /*f130*/  LDL.LU R206, [R1+0x364] ;  /* 0x0003640001ce7983 */ /* 0x001ee20000300800 */
[----:B------:R-:W-:-:S05]  /*f140*/  IMAD.X R125, R125, 0x1, R112, P2 ;  /* 0x000000017d7d7824 */ /* 0x000fca00010e0670 */
[----:B------:R0:W-:Y:S01]  /*f150*/  STL [R1+0x3a4], R125 ;  /* 0x0003a47d01007387 */ /* 0x0001e20000100800 */
[-C--:B------:R-:W-:Y:S01]  /*f160*/  IADD3 R197, P2, R197, R113.reuse, RZ ;  /* 0x00000071c5c57210 */ /* 0x080fe20007f5e0ff */
[----:B------:R-:W-:Y:S02]  /*f170*/  IMAD.X R205, R205, 0x1, R112, P3 ;  /* 0x00000001cdcd7824 */ /* 0x000fe400018e0670 */
[----:B0-----:R-:W3:Y:S01]  /*f180*/  LDL.LU R125, [R1+0x338] ;  /* 0x00033800017d7983 */ /* 0x001ee20000300800 */
[----:B------:R-:W-:-:S03]  /*f190*/  IADD3 R221, P3, R221, R113, RZ ;  /* 0x00000071dddd7210 */ /* 0x000fc60007f7e0ff */
[----:B------:R-:W-:Y:S01]  /*f1a0*/  STL [R1+0x378], R197 ;  /* 0x000378c501007387 */ /* 0x000fe20000100800 */
[----:B--2---:R-:W-:-:S05]  /*f1b0*/  IMAD.X R213, R213, 0x1, R112, P4 ;  /* 0x00000001d5d57824 */ /* 0x004fca00020e0670 */
[----:B------:R0:W-:Y:S04]  /*f1c0*/  STL [R1+0x394], R213 ;  /* 0x000394d501007387 */ /* 0x0001e80000100800 */
[----:B------:R-:W-:Y:S04]  /*f1d0*/  STL [R1+0x39c], R205 ;  /* 0x00039ccd01007387 */ /* 0x000fe80000100800 */
[----:B0-----:R-:W2:Y:S04]  /*f1e0*/  LDL.LU R213, [R1+0x35c] ;  /* 0x00035c0001d57983 */ /* 0x001ea80000300800 */
[----:B------:R-:W-:Y:S01]  /*f1f0*/  STL [R1+0x370], R221 ;  /* 0x000370dd01007387 */ /* 0x000fe20000100800 */
[----:B----4-:R-:W-:Y:S01]  /*f200*/  IADD3 R222, P4, R222, R113, RZ ;  /* 0x00000071dede7210 */ /* 0x010fe20007f9e0ff */
[----:B------:R-:W-:-:S04]  /*f210*/  IMAD.X R238, R238, 0x1, R112, P5 ;  /* 0x00000001eeee7824 */ /* 0x000fc800028e0670 */
[----:B------:R0:W-:Y:S04]  /*f220*/  STL [R1+0x368], R222 ;  /* 0x000368de01007387 */ /* 0x0001e80000100800 */
[----:B0-----:R-:W4:Y:S01]  /*f230*/  LDL.LU R222, [R1+0x330] ;  /* 0x0003300001de7983 */ /* 0x001f220000300800 */
[----:B------:R-:W-:-:S03]  /*f240*/  IADD3 R230, P5, R230, R113, RZ ;  /* 0x00000071e6e67210 */ /* 0x000fc60007fbe0ff */
[----:B------:R-:W4:Y:S04]  /*f250*/  LDL.LU R121, [R1+0x354] ;  /* 0x0003540001797983 */ /* 0x000f280000300800 */
[----:B------:R0:W-:Y:S04]  /*f260*/  STL [R1+0x360], R230 ;  /* 0x000360e601007387 */ /* 0x0001e80000100800 */
[----:B------:R1:W-:Y:S04]  /*f270*/  STL [R1+0x38c], R238 ;  /* 0x00038cee01007387 */ /* 0x0003e80000100800 */
[----:B0-----:R-:W4:Y:S04]  /*f280*/  LDL.LU R230, [R1+0x328] ;  /* 0x0003280001e67983 */ /* 0x001f280000300800 */
[----:B------:R-:W4:Y:S04]  /*f290*/  LDL.LU R116, [R1+0x34c] ;  /* 0x00034c0001747983 */ /* 0x000f280000300800 */
[----:B-1----:R-:W4:Y:S01]  /*f2a0*/  LDL.LU R238, [R1+0x320] ;  /* 0x0003200001ee7983 */ /* 0x002f220000300800 */
[----:B------:R-:W-:-:S05]  /*f2b0*/  IMAD.X R158, R158, 0x1, R112, P6 ;  /* 0x000000019e9e7824 */ /* 0x000fca00030e0670 */
[----:B------:R0:W-:Y:S04]  /*f2c0*/  STL [R1+0x384], R158 ;  /* 0x0003849e01007387 */ /* 0x0001e80000100800 */
[----:B0-----:R-:W4:Y:S01]  /*f2d0*/  LDL.LU R158, [R1+0x344] ;  /* 0x00034400019e7983 */ /* 0x001f220000300800 */
[----:B------:R-:W-:-:S05]  /*f2e0*/  IADD3 R120, P6, R120, R113, RZ ;  /* 0x0000007178787210 */ /* 0x000fca0007fde0ff */
[----:B------:R0:W-:Y:S04]  /*f2f0*/  STL [R1+0x358], R120 ;  /* 0x0003587801007387 */ /* 0x0001e80000100800 */
[----:B0-----:R-:W4:Y:S01]  /*f300*/  LDL.LU R120, [R1+0x318] ;  /* 0x0003180001787983 */ /* 0x001f220000300800 */
[----:B------:R-:W-:Y:S01]  /*f310*/  IMAD.X R115, R115, 0x1, R112, P1 ;  /* 0x0000000173737824 */ /* 0x000fe200008e0670 */
[----:B---3--:R-:W-:-:S04]  /*f320*/  IADD3 R247, P1, R247, R113, RZ ;  /* 0x00000071f7f77210 */ /* 0x008fc80007f3e0ff */
[----:B------:R0:W-:Y:S04]  /*f330*/  STL [R1+0x37c], R115 ;  /* 0x00037c7301007387 */ /* 0x0001e80000100800 */
[----:B0-----:R-:W3:Y:S01]  /*f340*/  LDL.LU R115, [R1+0x33c] ;  /* 0x00033c0001737983 */ /* 0x001ee20000300800 */
[----:B------:R-:W-:-:S03]  /*f350*/  IMAD.X R159, R159, 0x1, R112, P2 ;  /* 0x000000019f9f7824 */ /* 0x000fc600010e0670 */
[----:B------:R-:W3:Y:S04]  /*f360*/  LDL.LU R221, [R1+0x310] ;  /* 0x0003100001dd7983 */ /* 0x000ee80000300800 */
[----:B------:R0:W-:Y:S04]  /*f370*/  STL [R1+0x350], R247 ;  /* 0x000350f701007387 */ /* 0x0001e80000100800 */
[----:B0-----:R-:W3:Y:S01]  /*f380*/  LDL.LU R247, [R1+0x334] ;  /* 0x0003340001f77983 */ /* 0x001ee20000300800 */
[----:B------:R-:W-:-:S03]  /*f390*/  IADD3 R212, P2, R212, R113, RZ ;  /* 0x00000071d4d47210 */ /* 0x000fc60007f5e0ff */
[----:B------:R0:W-:Y:S04]  /*f3a0*/  STL [R1+0x374], R159 ;  /* 0x0003749f01007387 */ /* 0x0001e80000100800 */
[----:B0-----:R-:W3:Y:S01]  /*f3b0*/  LDL.LU R159, [R1+0x308] ;  /* 0x00030800019f7983 */ /* 0x001ee20000300800 */
[----:B------:R-:W-:Y:S01]  /*f3c0*/  IMAD.X R198, R198, 0x1, R112, P3 ;  /* 0x00000001c6c67824 */ /* 0x000fe200018e0670 */
[----:B------:R-:W-:-:S04]  /*f3d0*/  IADD3 R229, P3, R229, R113, RZ ;  /* 0x00000071e5e57210 */ /* 0x000fc80007f7e0ff */
[----:B------:R0:W-:Y:S04]  /*f3e0*/  STL [R1+0x36c], R198 ;  /* 0x00036cc601007387 */ /* 0x0001e80000100800 */
[----:B0-----:R-:W3:Y:S01]  /*f3f0*/  LDL.LU R198, [R1+0x32c] ;  /* 0x00032c0001c67983 */ /* 0x001ee20000300800 */
[----:B------:R-:W-:-:S03]  /*f400*/  IMAD.X R206, R206, 0x1, R112, P4 ;  /* 0x00000001cece7824 */ /* 0x000fc600020e0670 */
[----:B------:R-:W-:Y:S04]  /*f410*/  STL [R1+0x348], R212 ;  /* 0x000348d401007387 */ /* 0x000fe80000100800 */
[----:B------:R0:W-:Y:S04]  /*f420*/  STL [R1+0x364], R206 ;  /* 0x000364ce01007387 */ /* 0x0001e80000100800 */
[----:B0-----:R-:W3:Y:S01]  /*f430*/  LDL.LU R206, [R1+0x300] ;  /* 0x0003000001ce7983 */ /* 0x001ee20000300800 */
[----:B------:R-:W-:-:S03]  /*f440*/  IADD3 R125, P4, R125, R113, RZ ;  /* 0x000000717d7d7210 */ /* 0x000fc60007f9e0ff */
[----:B------:R-:W-:Y:S04]  /*f450*/  STL [R1+0x340], R229 ;  /* 0x000340e501007387 */ /* 0x000fe80000100800 */
[----:B------:R-:W3:Y:S04]  /*f460*/  LDL.LU R197, [R1+0x324] ;  /* 0x0003240001c57983 */ /* 0x000ee80000300800 */
[----:B------:R-:W3:Y:S04]  /*f470*/  LDL.LU R205, [R1+0x2f8] ;  /* 0x0002f80001cd7983 */ /* 0x000ee80000300800 */
[----:B------:R-:W3:Y:S04]  /*f480*/  LDL.LU R212, [R1+0x31c] ;  /* 0x00031c0001d47983 */ /* 0x000ee80000300800 */
[----:B------:R0:W-:Y:S04]  /*f490*/  STL [R1+0x338], R125 ;  /* 0x0003387d01007387 */ /* 0x0001e80000100800 */
[----:B0-----:R-:W3:Y:S01]  /*f4a0*/  LDL.LU R125, [R1+0x2f0] ;  /* 0x0002f000017d7983 */ /* 0x001ee20000300800 */
[----:B--2---:R-:W-:-:S05]  /*f4b0*/  IMAD.X R213, R213, 0x1, R112, P5 ;  /* 0x00000001d5d57824 */ /* 0x004fca00028e0670 */
[----:B------:R0:W-:Y:S04]  /*f4c0*/  STL [R1+0x35c], R213 ;  /* 0x00035cd501007387 */ /* 0x0001e80000100800 */
[----:B0-----:R-:W2:Y:S04]  /*f4d0*/  LDL.LU R213, [R1+0x314] ;  /* 0x0003140001d57983 */ /* 0x001ea80000300800 */
[----:B------:R-:W2:Y:S01]  /*f4e0*/  LDL.LU R229, [R1+0x2e8] ;  /* 0x0002e80001e57983 */ /* 0x000ea20000300800 */
[----:B----4-:R-:W-:Y:S01]  /*f4f0*/  IADD3 R222, P5, R222, R113, RZ ;  /* 0x00000071dede7210 */ /* 0x010fe20007fbe0ff */
[----:B------:R-:W-:-:S04]  /*f500*/  IMAD.X R121, R121, 0x1, R112, P6 ;  /* 0x0000000179797824 */ /* 0x000fc800030e0670 */
[----:B------:R0:W-:Y:S04]  /*f510*/  STL [R1+0x330], R222 ;  /* 0x000330de01007387 */ /* 0x0001e80000100800 */
[----:B0-----:R-:W4:Y:S01]  /*f520*/  LDL.LU R222, [R1+0x30c] ;  /* 0x00030c0001de7983 */ /* 0x001f220000300800 */
[----:B------:R-:W-:-:S05]  /*f530*/  IADD3 R230, P6, R230, R113, RZ ;  /* 0x00000071e6e67210 */ /* 0x000fca0007fde0ff */
[----:B------:R0:W-:Y:S01]  /*f540*/  STL [R1+0x328], R230 ;  /* 0x000328e601007387 */ /* 0x0001e20000100800 */
[----:B------:R-:W-:-:S03]  /*f550*/  IMAD.X R116, R116, 0x1, R112, P1 ;  /* 0x0000000174747824 */ /* 0x000fc600008e0670 */
[----:B0-----:R-:W4:Y:S04]  /*f560*/  LDL.LU R230, [R1+0x2e0] ;  /* 0x0002e00001e67983 */ /* 0x001f280000300800 */
[----:B------:R-:W-:Y:S01]  /*f570*/  STL [R1+0x354], R121 ;  /* 0x0003547901007387 */ /* 0x000fe20000100800 */
[----:B------:R-:W-:-:S05]  /*f580*/  IMAD.X R158, R158, 0x1, R112, P2 ;  /* 0x000000019e9e7824 */ /* 0x000fca00010e0670 */
[----:B------:R0:W-:Y:S04]  /*f590*/  STL [R1+0x344], R158 ;  /* 0x0003449e01007387 */ /* 0x0001e80000100800 */
[----:B------:R-:W-:Y:S04]  /*f5a0*/  STL [R1+0x34c], R116 ;  /* 0x00034c7401007387 */ /* 0x000fe80000100800 */
[----:B0-----:R-:W4:Y:S01]  /*f5b0*/  LDL.LU R158, [R1+0x304] ;  /* 0x00030400019e7983 */ /* 0x001f220000300800 */
[-C--:B------:R-:W-:Y:S02]  /*f5c0*/  IADD3 R238, P1, R238, R113.reuse, RZ ;  /* 0x00000071eeee7210 */ /* 0x080fe40007f3e0ff */
[----:B------:R-:W-:-:S03]  /*f5d0*/  IADD3 R120, P2, R120, R113, RZ ;  /* 0x0000007178787210 */ /* 0x000fc60007f5e0ff */
[----:B------:R-:W-:Y:S04]  /*f5e0*/  STL [R1+0x320], R238 ;  /* 0x000320ee01007387 */ /* 0x000fe80000100800 */
[----:B------:R0:W-:Y:S04]  /*f5f0*/  STL [R1+0x318], R120 ;  /* 0x0003187801007387 */ /* 0x0001e80000100800 */
[----:B0-----:R-:W4:Y:S01]  /*f600*/  LDL.LU R120, [R1+0x2d8] ;  /* 0x0002d80001787983 */ /* 0x001f220000300800 */
[----:B---3--:R-:W-:-:S03]  /*f610*/  IMAD.X R115, R115, 0x1, R112, P3 ;  /* 0x0000000173737824 */ /* 0x008fc600018e0670 */
        /* <DEDUP_REMOVED lines=9> */
[----:B------:R1:W-:Y:S04]  /*f6b0*/  STL [R1+0x334], R247 ;  /* 0x000334f701007387 */ /* 0x0003e80000100800 */
[----:B0-----:R-:W3:Y:S01]  /*f6c0*/  LDL.LU R159, [R1+0x2c8] ;  /* 0x0002c800019f7983 */ /* 0x001ee20000300800 */
[----:B------:R-:W-:-:S03]  /*f6d0*/  IMAD.X R198, R198, 0x1, R112, P5 ;  /* 0x00000001c6c67824 */ /* 0x000fc600028e0670 */
[----:B-1----:R-:W3:Y:S04]  /*f6e0*/  LDL.LU R247, [R1+0x2ec] ;  /* 0x0002ec0001f77983 */ /* 0x002ee80000300800 */
[----:B------:R0:W-:Y:S04]  /*f6f0*/  STL [R1+0x32c], R198 ;  /* 0x00032cc601007387 */ /* 0x0001e80000100800 */
[----:B0-----:R-:W3:Y:S01]  /*f700*/  LDL.LU R198, [R1+0x2c0] ;  /* 0x0002c00001c67983 */ /* 0x001ee20000300800 */
[----:B------:R-:W-:-:S05]  /*f710*/  IADD3 R206, P5, R206, R113, RZ ;  /* 0x00000071cece7210 */ /* 0x000fca0007fbe0ff */
[----:B------:R0:W-:Y:S01]  /*f720*/  STL [R1+0x300], R206 ;  /* 0x000300ce01007387 */ /* 0x0001e20000100800 */
[--C-:B------:R-:W-:Y:S01]  /*f730*/  IMAD.X R197, R197, 0x1, R112.reuse, P6 ;  /* 0x00000001c5c57824 */ /* 0x100fe200030e0670 */
[----:B------:R-:W-:Y:S02]  /*f740*/  IADD3 R205, P6, R205, R113, RZ ;  /* 0x00000071cdcd7210 */ /* 0x000fe40007fde0ff */
[----:B0-----:R-:W3:Y:S01]  /*f750*/  LDL.LU R206, [R1+0x2e4] ;  /* 0x0002e40001ce7983 */ /* 0x001ee20000300800 */
[----:B------:R-:W-:-:S03]  /*f760*/  IMAD.X R212, R212, 0x1, R112, P1 ;  /* 0x00000001d4d47824 */ /* 0x000fc600008e0670 */
[----:B------:R-:W-:Y:S01]  /*f770*/  STL [R1+0x324], R197 ;  /* 0x000324c501007387 */ /* 0x000fe20000100800 */
[----:B------:R-:W-:-:S05]  /*f780*/  IADD3 R125, P1, R125, R113, RZ ;  /* 0x000000717d7d7210 */ /* 0x000fca0007f3e0ff */
[----:B------:R0:W-:Y:S04]  /*f790*/  STL [R1+0x2f0], R125 ;  /* 0x0002f07d01007387 */ /* 0x0001e80000100800 */
[----:B------:R-:W-:Y:S04]  /*f7a0*/  STL [R1+0x2f8], R205 ;  /* 0x0002f8cd01007387 */ /* 0x000fe80000100800 */
[----:B0-----:R-:W3:Y:S04]  /*f7b0*/  LDL.LU R125, [R1+0x2b8] ;  /* 0x0002b800017d7983 */ /* 0x001ee80000300800 */
[----:B------:R-:W-:Y:S01]  /*f7c0*/  STL [R1+0x31c], R212 ;  /* 0x00031cd401007387 */ /* 0x000fe20000100800 */
[----:B--2---:R-:W-:Y:S01]  /*f7d0*/  IMAD.X R213, R213, 0x1, R112, P2 ;  /* 0x00000001d5d57824 */ /* 0x004fe200010e0670 */
[----:B------:R-:W-:-:S04]  /*f7e0*/  IADD3 R229, P2, R229, R113, RZ ;  /* 0x00000071e5e57210 */ /* 0x000fc80007f5e0ff */
[----:B------:R0:W-:Y:S04]  /*f7f0*/  STL [R1+0x314], R213 ;  /* 0x000314d501007387 */ /* 0x0001e80000100800 */
[----:B0-----:R-:W2:Y:S04]  /*f800*/  LDL.LU R213, [R1+0x2dc] ;  /* 0x0002dc0001d57983 */ /* 0x001ea80000300800 */
[----:B------:R-:W2:Y:S01]  /*f810*/  LDL.LU R121, [R1+0x2b0] ;  /* 0x0002b00001797983 */ /* 0x000ea20000300800 */
[----:B----4-:R-:W-:-:S05]  /*f820*/  IMAD.X R222, R222, 0x1, R112, P3 ;  /* 0x00000001dede7824 */ /* 0x010fca00018e0670 */
        /* <DEDUP_REMOVED lines=11> */
[----:B------:R-:W-:Y:S01]  /*f8e0*/  IADD3 R120, P4, R120, R113, RZ ;  /* 0x0000007178787210 */ /* 0x000fe20007f9e0ff */
[----:B---3--:R-:W-:-:S04]  /*f8f0*/  IMAD.X R238, R238, 0x1, R112, P5 ;  /* 0x00000001eeee7824 */ /* 0x008fc800028e0670 */
        /* <DEDUP_REMOVED lines=16> */
[----:B0-----:R-:W3:Y:S01]  /*fa00*/  LDL.LU R198, [R1+0x2ac] ;  /* 0x0002ac0001c67983 */ /* 0x001ee20000300800 */
[----:B------:R-:W-:-:S03]  /*fa10*/  IMAD.X R206, R206, 0x1, R112, P2 ;  /* 0x00000001cece7824 */ /* 0x000fc600010e0670 */
[----:B------:R-:W-:Y:S04]  /*fa20*/  STL [R1+0x2ec], R247 ;  /* 0x0002ecf701007387 */ /* 0x000fe80000100800 */
[----:B------:R-:W3:Y:S04]  /*fa30*/  LDL.LU R205, [R1+0x280] ;  /* 0x0002800001cd7983 */ /* 0x000ee80000300800 */
[----:B------:R-:W3:Y:S04]  /*fa40*/  LDL.LU R212, [R1+0x2a4] ;  /* 0x0002a40001d47983 */ /* 0x000ee80000300800 */
[----:B------:R-:W3:Y:S04]  /*fa50*/  LDL.LU R221, [R1+0x278] ;  /* 0x0002780001dd7983 */ /* 0x000ee80000300800 */
[----:B------:R0:W-:Y:S04]  /*fa60*/  STL [R1+0x2e4], R206 ;  /* 0x0002e4ce01007387 */ /* 0x0001e80000100800 */
[----:B0-----:R-:W3:Y:S01]  /*fa70*/  LDL.LU R206, [R1+0x29c] ;  /* 0x00029c0001ce7983 */ /* 0x001ee20000300800 */
[----:B------:R-:W-:-:S03]  /*fa80*/  IADD3 R125, P2, R125, R113, RZ ;  /* 0x000000717d7d7210 */ /* 0x000fc60007f5e0ff */
[----:B------:R-:W3:Y:S04]  /*fa90*/  LDL.LU R247, [R1+0x270] ;  /* 0x0002700001f77983 */ /* 0x000ee80000300800 */
[----:B------:R0:W-:Y:S04]  /*faa0*/  STL [R1+0x2b8], R125 ;  /* 0x0002b87d01007387 */ /* 0x0001e80000100800 */
[----:B0-----:R-:W3:Y:S01]  /*fab0*/  LDL.LU R125, [R1+0x294] ;  /* 0x00029400017d7983 */ /* 0x001ee20000300800 */
[----:B--2---:R-:W-:-:S05]  /*fac0*/  IMAD.X R213, R213, 0x1, R112, P3 ;  /* 0x00000001d5d57824 */ /* 0x004fca00018e0670 */
[----:B------:R0:W-:Y:S01]  /*fad0*/  STL [R1+0x2dc], R213 ;  /* 0x0002dcd501007387 */ /* 0x0001e20000100800 */
[----:B------:R-:W-:-:S03]  /*fae0*/  IADD3 R121, P3, R121, R113, RZ ;  /* 0x0000007179797210 */ /* 0x000fc60007f7e0ff */
[----:B0-----:R-:W2:Y:S01]  /*faf0*/  LDL.LU R213, [R1+0x268] ;  /* 0x0002680001d57983 */ /* 0x001ea20000300800 */
[----:B----4-:R-:W-:Y:S01]  /*fb00*/  IMAD.X R222, R222, 0x1, R112, P4 ;  /* 0x00000001dede7824 */ /* 0x010fe200020e0670 */
[----:B------:R-:W-:-:S04]  /*fb10*/  IADD3 R116, P4, R116, R113, RZ ;  /* 0x0000007174747210 */ /* 0x000fc80007f9e0ff */
[----:B------:R0:W-:Y:S01]  /*fb20*/  STL [R1+0x2d4], R222 ;  /* 0x0002d4de01007387 */ /* 0x0001e20000100800 */
[----:B------:R-:W-:-:S03]  /*fb30*/  IMAD.X R229, R229, 0x1, R112, P5 ;  /* 0x00000001e5e57824 */ /* 0x000fc600028e0670 */
[----:B0-----:R-:W4:Y:S01]  /*fb40*/  LDL.LU R222, [R1+0x28c] ;  /* 0x00028c0001de7983 */ /* 0x001f220000300800 */
[----:B------:R-:W-:-:S03]  /*fb50*/  IADD3 R230, P5, R230, R113, RZ ;  /* 0x00000071e6e67210 */ /* 0x000fc60007fbe0ff */
[----:B------:R-:W-:Y:S04]  /*fb60*/  STL [R1+0x2b0], R121 ;  /* 0x0002b07901007387 */ /* 0x000fe80000100800 */
[----:B------:R0:W-:Y:S04]  /*fb70*/  STL [R1+0x2a0], R230 ;  /* 0x0002a0e601007387 */ /* 0x0001e80000100800 */
[----:B------:R-:W-:Y:S04]  /*fb80*/  STL [R1+0x2a8], R116 ;  /* 0x0002a87401007387 */ /* 0x000fe80000100800 */
[----:B0-----:R-:W4:Y:S04]  /*fb90*/  LDL.LU R230, [R1+0x260] ;  /* 0x0002600001e67983 */ /* 0x001f280000300800 */
[----:B------:R-:W-:Y:S01]  /*fba0*/  STL [R1+0x2cc], R229 ;  /* 0x0002cce501007387 */ /* 0x000fe20000100800 */
[----:B------:R-:W-:-:S05]  /*fbb0*/  IMAD.X R158, R158, 0x1, R112, P6 ;  /* 0x000000019e9e7824 */ /* 0x000fca00030e0670 */
[----:B------:R0:W-:Y:S04]  /*fbc0*/  STL [R1+0x2c4], R158 ;  /* 0x0002c49e01007387 */ /* 0x0001e80000100800 */
[----:B0-----:R-:W4:Y:S04]  /*fbd0*/  LDL.LU R158, [R1+0x284] ;  /* 0x00028400019e7983 */ /* 0x001f280000300800 */
[----:B------:R-:W4:Y:S01]  /*fbe0*/  LDL.LU R229, [R1+0x258] ;  /* 0x0002580001e57983 */ /* 0x000f220000300800 */
[----:B---3--:R-:W-:Y:S01]  /*fbf0*/  IADD3 R120, P6, R120, R113, RZ ;  /* 0x0000007178787210 */ /* 0x008fe20007fde0ff */
[----:B------:R-:W-:-:S04]  /*fc00*/  IMAD.X R197, R197, 0x1, R112, P1 ;  /* 0x00000001c5c57824 */ /* 0x000fc800008e0670 */
[----:B------:R0:W-:Y:S04]  /*fc10*/  STL [R1+0x298], R120 ;  /* 0x0002987801007387 */ /* 0x0001e80000100800 */
[----:B0-----:R-:W3:Y:S01]  /*fc20*/  LDL.LU R120, [R1+0x27c] ;  /* 0x00027c0001787983 */ /* 0x001ee20000300800 */
[----:B------:R-:W-:-:S05]  /*fc30*/  IADD3 R238, P1, R238, R113, RZ ;  /* 0x00000071eeee7210 */ /* 0x000fca0007f3e0ff */
[----:B------:R0:W-:Y:S04]  /*fc40*/  STL [R1+0x290], R238 ;  /* 0x000290ee01007387 */ /* 0x0001e80000100800 */
[----:B------:R-:W-:Y:S01]  /*fc50*/  STL [R1+0x2bc], R197 ;  /* 0x0002bcc501007387 */ /* 0x000fe20000100800 */
[----:B------:R-:W-:-:S03]  /*fc60*/  IMAD.X R115, R115, 0x1, R112, P2 ;  /* 0x0000000173737824 */ /* 0x000fc600010e0670 */
[----:B0-----:R-:W3:Y:S04]  /*fc70*/  LDL.LU R238, [R1+0x250] ;  /* 0x0002500001ee7983 */ /* 0x001ee80000300800 */
[----:B------:R0:W-:Y:S04]  /*fc80*/  STL [R1+0x2b4], R115 ;  /* 0x0002b47301007387 */ /* 0x0001e80000100800 */
[----:B0-----:R-:W3:Y:S01]  /*fc90*/  LDL.LU R115, [R1+0x274] ;  /* 0x0002740001737983 */ /* 0x001ee20000300800 */
[----:B------:R-:W-:-:S05]  /*fca0*/  IADD3 R159, P2, R159, R113, RZ ;  /* 0x000000719f9f7210 */ /* 0x000fca0007f5e0ff */
        /* <DEDUP_REMOVED lines=9> */
[----:B------:R-:W-:Y:S01]  /*fd40*/  IMAD.X R206, R206, 0x1, R112, P5 ;  /* 0x00000001cece7824 */ /* 0x000fe200028e0670 */
[----:B------:R-:W-:-:S04]  /*fd50*/  IADD3 R247, P5, R247, R113, RZ ;  /* 0x00000071f7f77210 */ /* 0x000fc80007fbe0ff */
[----:B------:R0:W-:Y:S04]  /*fd60*/  STL [R1+0x29c], R206 ;  /* 0x00029cce01007387 */ /* 0x0001e80000100800 */
[----:B------:R-:W-:Y:S04]  /*fd70*/  STL [R1+0x2a4], R212 ;  /* 0x0002a4d401007387 */ /* 0x000fe80000100800 */
[----:B0-----:R-:W3:Y:S01]  /*fd80*/  LDL.LU R206, [R1+0x240] ;  /* 0x0002400001ce7983 */ /* 0x001ee20000300800 */
[----:B------:R-:W-:-:S03]  /*fd90*/  IMAD.X R125, R125, 0x1, R112, P6 ;  /* 0x000000017d7d7824 */ /* 0x000fc600030e0670 */
[----:B------:R-:W-:Y:S04]  /*fda0*/  STL [R1+0x278], R221 ;  /* 0x000278dd01007387 */ /* 0x000fe80000100800 */
[----:B------:R0:W-:Y:S04]  /*fdb0*/  STL [R1+0x270], R247 ;  /* 0x000270f701007387 */ /* 0x0001e80000100800 */
[----:B0-----:R-:W3:Y:S04]  /*fdc0*/  LDL.LU R247, [R1+0x264] ;  /* 0x0002640001f77983 */ /* 0x001ee80000300800 */
[----:B------:R-:W3:Y:S01]  /*fdd0*/  LDL.LU R126, [R1+0x238] ;  /* 0x00023800017e7983 */ /* 0x000ee20000300800 */
[----:B--2---:R-:W-:-:S05]  /*fde0*/  IADD3 R213, P6, R213, R113, RZ ;  /* 0x00000071d5d57210 */ /* 0x004fca0007fde0ff */
[----:B------:R0:W-:Y:S04]  /*fdf0*/  STL [R1+0x268], R213 ;  /* 0x000268d501007387 */ /* 0x0001e80000100800 */
[----:B------:R1:W-:Y:S04]  /*fe00*/  STL [R1+0x294], R125 ;  /* 0x0002947d01007387 */ /* 0x0003e80000100800 */
[----:B0-----:R-:W2:Y:S04]  /*fe10*/  LDL.LU R213, [R1+0x25c] ;  /* 0x00025c0001d57983 */ /* 0x001ea80000300800 */
[----:B------:R-:W2:Y:S04]  /*fe20*/  LDL.LU R121, [R1+0x230] ;  /* 0x0002300001797983 */ /* 0x000ea80000300800 */
[----:B-1----:R-:W2:Y:S01]  /*fe30*/  LDL.LU R125, [R1+0x254] ;  /* 0x00025400017d7983 */ /* 0x002ea20000300800 */
[----:B----4-:R-:W-:-:S05]  /*fe40*/  IMAD.X R222, R222, 0x1, R112, P1 ;  /* 0x00000001dede7824 */ /* 0x010fca00008e0670 */
[----:B------:R0:W-:Y:S04]  /*fe50*/  STL [R1+0x28c], R222 ;  /* 0x00028cde01007387 */ /* 0x0001e80000100800 */
[----:B0-----:R-:W4:Y:S01]  /*fe60*/  LDL.LU R222, [R1+0x228] ;  /* 0x0002280001de7983 */ /* 0x001f220000300800 */
[----:B------:R-:W-:-:S05]  /*fe70*/  IADD3 R230, P1, R230, R113, RZ ;  /* 0x00000071e6e67210 */ /* 0x000fca0007f3e0ff */
[----:B------:R0:W-:Y:S04]  /*fe80*/  STL [R1+0x260], R230 ;  /* 0x000260e601007387 */ /* 0x0001e80000100800 */
[----:B0-----:R-:W4:Y:S01]  /*fe90*/  LDL.LU R230, [R1+0x24c] ;  /* 0x00024c0001e67983 */ /* 0x001f220000300800 */
[----:B------:R-:W-:-:S05]  /*fea0*/  IMAD.X R158, R158, 0x1, R112, P2 ;  /* 0x000000019e9e7824 */ /* 0x000fca00010e0670 */
[----:B------:R0:W-:Y:S04]  /*feb0*/  STL [R1+0x284], R158 ;  /* 0x0002849e01007387 */ /* 0x0001e80000100800 */
[----:B0-----:R-:W4:Y:S01]  /*fec0*/  LDL.LU R158, [R1+0x220] ;  /* 0x00022000019e7983 */ /* 0x001f220000300800 */
[----:B------:R-:W-:-:S03]  /*fed0*/  IADD3 R229, P2, R229, R113, RZ ;  /* 0x00000071e5e57210 */ /* 0x000fc60007f5e0ff */
[----:B------:R-:W4:Y:S01]  /*fee0*/  LDL.LU R116, [R1+0x244] ;  /* 0x0002440001747983 */ /* 0x000f220000300800 */
[----:B---3--:R-:W-:-:S03]  /*fef0*/  IMAD.X R120, R120, 0x1, R112, P3 ;  /* 0x0000000178787824 */ /* 0x008fc600018e0670 */
[----:B------:R0:W-:Y:S04]  /*ff00*/  STL [R1+0x258], R229 ;  /* 0x000258e501007387 */ /* 0x0001e80000100800 */
[----:B0-----:R-:W3:Y:S04]  /*ff10*/  LDL.LU R229, [R1+0x218] ;  /* 0x0002180001e57983 */ /* 0x001ee80000300800 */
[----:B------:R0:W-:Y:S01]  /*ff20*/  STL [R1+0x27c], R120 ;  /* 0x00027c7801007387 */ /* 0x0001e20000100800 */
[----:B------:R-:W-:-:S03]  /*ff30*/  IADD3 R238, P3, R238, R113, RZ ;  /* 0x00000071eeee7210 */ /* 0x000fc60007f7e0ff */
[----:B0-----:R-:W3:Y:S01]  /*ff40*/  LDL.LU R120, [R1+0x23c] ;  /* 0x00023c0001787983 */ /* 0x001ee20000300800 */
[----:B------:R-:W-:-:S05]  /*ff50*/  IMAD.X R115, R115, 0x1, R112, P4 ;  /* 0x0000000173737824 */ /* 0x000fca00020e0670 */
[----:B------:R0:W-:Y:S04]  /*ff60*/  STL [R1+0x274], R115 ;  /* 0x0002747301007387 */ /* 0x0001e80000100800 */
[----:B0-----:R-:W3:Y:S01]  /*ff70*/  LDL.LU R115, [R1+0x210] ;  /* 0x0002100001737983 */ /* 0x001ee20000300800 */
[----:B------:R-:W-:-:S03]  /*ff80*/  IADD3 R159, P4, R159, R113, RZ ;  /* 0x000000719f9f7210 */ /* 0x000fc60007f9e0ff */
[----:B------:R-:W-:Y:S04]  /*ff90*/  STL [R1+0x250], R238 ;  /* 0x000250ee01007387 */ /* 0x000fe80000100800 */
[----:B------:R-:W3:Y:S04]  /*ffa0*/  LDL.LU R197, [R1+0x234] ;  /* 0x0002340001c57983 */ /* 0x000ee80000300800 */
[----:B------:R0:W-:Y:S01]  /*ffb0*/  STL [R1+0x248], R159 ;  /* 0x0002489f01007387 */ /* 0x0001e20000100800 */
[----:B------:R-:W-:-:S03]  /*ffc0*/  IMAD.X R198, R198, 0x1, R112, P5 ;  /* 0x00000001c6c67824 */ /* 0x000fc600028e0670 */
[----:B0-----:R-:W3:Y:S04]  /*ffd0*/  LDL.LU R159, [R1+0x208] ;  /* 0x00020800019f7983 */ /* 0x001ee80000300800 */
[----:B------:R-:W3:Y:S04]  /*ffe0*/  LDL.LU R205, [R1+0x22c] ;  /* 0x00022c0001cd7983 */ /* 0x000ee80000300800 */
[----:B------:R-:W3:Y:S04]  /*fff0*/  LDL.LU R212, [R1+0x200] ;  /* 0x0002000001d47983 */ /* 0x000ee80000300800 */
[----:B------:R-:W3:Y:S04]  /*10000*/  LDL.LU R221, [R1+0x224] ;  /* 0x0002240001dd7983 */ /* 0x000ee80000300800 */
[----:B------:R0:W-:Y:S04]  /*10010*/  STL [R1+0x26c], R198 ;  /* 0x00026cc601007387 */ /* 0x0001e80000100800 */
[----:B0-----:R-:W3:Y:S01]  /*10020*/  LDL.LU R198, [R1+0x1f8] ;  /* 0x0001f80001c67983 */ /* 0x001ee20000300800 */
[----:B------:R-:W-:-:S05]  /*10030*/  IADD3 R206, P5, R206, R113, RZ ;  /* 0x00000071cece7210 */ /* 0x000fca0007fbe0ff */
[----:B------:R0:W-:Y:S04]  /*10040*/  STL [R1+0x240], R206 ;  /* 0x000240ce01007387 */ /* 0x0001e80000100800 */
[----:B0-----:R-:W3:Y:S01]  /*10050*/  LDL.LU R206, [R1+0x21c] ;  /* 0x00021c0001ce7983 */ /* 0x001ee20000300800 */
[----:B------:R-:W-:-:S03]  /*10060*/  IMAD.X R247, R247, 0x1, R112, P6 ;  /* 0x00000001f7f77824 */ /* 0x000fc600030e0670 */
[----:B------:R-:W3:Y:S01]  /*10070*/  LDL.LU R238, [R1+0x1f0] ;  /* 0x0001f00001ee7983 */ /* 0x000ee20000300800 */
[----:B------:R-:W-:-:S03]  /*10080*/  IADD3 R126, P6, R126, R113, RZ ;  /* 0x000000717e7e7210 */ /* 0x000fc60007fde0ff */
[----:B------:R0:W-:Y:S04]  /*10090*/  STL [R1+0x264], R247 ;  /* 0x000264f701007387 */ /* 0x0001e80000100800 */
[----:B0-----:R-:W3:Y:S01]  /*100a0*/  LDL.LU R247, [R1+0x214] ;  /* 0x0002140001f77983 */ /* 0x001ee20000300800 */
[----:B--2---:R-:W-:Y:S01]  /*100b0*/  IMAD.X R213, R213, 0x1, R112, P1 ;  /* 0x00000001d5d57824 */ /* 0x004fe200008e0670 */
[----:B------:R-:W-:-:S04]  /*100c0*/  IADD3 R121, P1, R121, R113, RZ ;  /* 0x0000007179797210 */ /* 0x000fc80007f3e0ff */
[----:B------:R0:W-:Y:S01]  /*100d0*/  STL [R1+0x25c], R213 ;  /* 0x00025cd501007387 */ /* 0x0001e20000100800 */
[----:B------:R-:W-:-:S03]  /*100e0*/  IMAD.X R125, R125, 0x1, R112, P2 ;  /* 0x000000017d7d7824 */ /* 0x000fc600010e0670 */
[----:B0-----:R-:W2:Y:S04]  /*100f0*/  LDL.LU R213, [R1+0x1e8] ;  /* 0x0001e80001d57983 */ /* 0x001ea80000300800 */
[----:B------:R-:W-:Y:S01]  /*10100*/  STL [R1+0x238], R126 ;  /* 0x0002387e01007387 */ /* 0x000fe20000100800 */
[----:B----4-:R-:W-:-:S05]  /*10110*/  IADD3 R222, P2, R222, R113, RZ ;  /* 0x00000071dede7210 */ /* 0x010fca0007f5e0ff */
[----:B------:R0:W-:Y:S04]  /*10120*/  STL [R1+0x228], R222 ;  /* 0x000228de01007387 */ /* 0x0001e80000100800 */
[----:B------:R-:W-:Y:S04]  /*10130*/  STL [R1+0x230], R121 ;  /* 0x0002307901007387 */ /* 0x000fe80000100800 */
[----:B0-----:R-:W4:Y:S01]  /*10140*/  LDL.LU R222, [R1+0x20c] ;  /* 0x00020c0001de7983 */ /* 0x001f220000300800 */
[----:B------:R-:W-:-:S03]  /*10150*/  IMAD.X R230, R230, 0x1, R112, P3 ;  /* 0x00000001e6e67824 */ /* 0x000fc600018e0670 */
[----:B------:R-:W-:Y:S04]  /*10160*/  STL [R1+0x254], R125 ;  /* 0x0002547d01007387 */ /* 0x000fe80000100800 */
[----:B------:R0:W-:Y:S04]  /*10170*/  STL [R1+0x24c], R230 ;  /* 0x00024ce601007387 */ /* 0x0001e80000100800 */
[----:B0-----:R-:W4:Y:S04]  /*10180*/  LDL.LU R230, [R1+0x1e0] ;  /* 0x0001e00001e67983 */ /* 0x001f280000300800 */
[----:B------:R-:W4:Y:S01]  /*10190*/  LDL.LU R125, [R1+0x204] ;  /* 0x00020400017d7983 */ /* 0x000f220000300800 */
[----:B------:R-:W-:-:S05]  /*101a0*/  IADD3 R158, P3, R158, R113, RZ ;  /* 0x000000719e9e7210 */ /* 0x000fca0007f7e0ff */
[----:B------:R0:W-:Y:S04]  /*101b0*/  STL [R1+0x220], R158 ;  /* 0x0002209e01007387 */ /* 0x0001e80000100800 */
[----:B0-----:R-:W4:Y:S01]  /*101c0*/  LDL.LU R158, [R1+0x1d8] ;  /* 0x0001d800019e7983 */ /* 0x001f220000300800 */
[----:B------:R-:W-:Y:S01]  /*101d0*/  IMAD.X R116, R116, 0x1, R112, P4 ;  /* 0x0000000174747824 */ /* 0x000fe200020e0670 */
[----:B---3--:R-:W-:-:S05]  /*101e0*/  IADD3 R229, P4, R229, R113, RZ ;  /* 0x00000071e5e57210 */ /* 0x008fca0007f9e0ff */
[----:B------:R0:W-:Y:S04]  /*101f0*/  STL [R1+0x218], R229 ;  /* 0x000218e501007387 */ /* 0x0001e80000100800 */
[----:B------:R-:W-:Y:S01]  /*10200*/  STL [R1+0x244], R116 ;  /* 0x0002447401007387 */ /* 0x000fe20000100800 */
[----:B------:R-:W-:-:S03]  /*10210*/  IMAD.X R120, R120, 0x1, R112, P5 ;  /* 0x0000000178787824 */ /* 0x000fc600028e0670 */
[----:B0-----:R-:W3:Y:S04]  /*10220*/  LDL.LU R229, [R1+0x1fc] ;  /* 0x0001fc0001e57983 */ /* 0x001ee80000300800 */
[----:B------:R0:W-:Y:S04]  /*10230*/  STL [R1+0x23c], R120 ;  /* 0x00023c7801007387 */ /* 0x0001e80000100800 */
[----:B0-----:R-:W3:Y:S01]  /*10240*/  LDL.LU R120, [R1+0x1d0] ;  /* 0x0001d00001787983 */ /* 0x001ee20000300800 */
[----:B------:R-:W-:-:S05]  /*10250*/  IADD3 R115, P5, R115, R113, RZ ;  /* 0x0000007173737210 */ /* 0x000fca0007fbe0ff */
[----:B------:R0:W-:Y:S01]  /*10260*/  STL [R1+0x210], R115 ;  /* 0x0002107301007387 */ /* 0x0001e20000100800 */
[----:B------:R-:W-:-:S03]  /*10270*/  IMAD.X R197, R197, 0x1, R112, P6 ;  /* 0x00000001c5c57824 */ /* 0x000fc600030e0670 */
[----:B0-----:R-:W3:Y:S01]  /*10280*/  LDL.LU R115, [R1+0x1f4] ;  /* 0x0001f40001737983 */ /* 0x001ee20000300800 */
[----:B------:R-:W-:Y:S01]  /*10290*/  IADD3 R159, P6, R159, R113, RZ ;  /* 0x000000719f9f7210 */ /* 0x000fe20007fde0ff */
[----:B------:R-:W-:-:S04]  /*102a0*/  IMAD.X R205, R205, 0x1, R112, P1 ;  /* 0x00000001cdcd7824 */ /* 0x000fc800008e0670 */
[----:B------:R0:W-:Y:S01]  /*102b0*/  STL [R1+0x208], R159 ;  /* 0x0002089f01007387 */ /* 0x0001e20000100800 */
[-C--:B------:R-:W-:Y:S01]  /*102c0*/  IADD3 R212, P1, R212, R113.reuse, RZ ;  /* 0x00000071d4d47210 */ /* 0x080fe20007f3e0ff */
[----:B------:R-:W-:Y:S02]  /*102d0*/  IMAD.X R221, R221, 0x1, R112, P2 ;  /* 0x00000001dddd7824 */ /* 0x000fe400010e0670 */
[----:B0-----:R-:W3:Y:S04]  /*102e0*/  LDL.LU R159, [R1+0x1c8] ;  /* 0x0001c800019f7983 */ /* 0x001ee80000300800 */
[----:B------:R-:W-:Y:S01]  /*102f0*/  STL [R1+0x234], R197 ;  /* 0x000234c501007387 */ /* 0x000fe20000100800 */
[----:B------:R-:W-:-:S03]  /*10300*/  IADD3 R198, P2, R198, R113, RZ ;  /* 0x00000071c6c67210 */ /* 0x000fc60007f5e0ff */
[----:B------:R-:W-:Y:S04]  /*10310*/  STL [R1+0x22c], R205 ;  /* 0x00022ccd01007387 */ /* 0x000fe80000100800 */
[----:B------:R0:W-:Y:S04]  /*10320*/  STL [R1+0x1f8], R198 ;  /* 0x0001f8c601007387 */ /* 0x0001e80000100800 */
[----:B------:R-:W-:Y:S04]  /*10330*/  STL [R1+0x200], R212 ;  /* 0x000200d401007387 */ /* 0x000fe80000100800 */
[----:B0-----:R-:W3:Y:S01]  /*10340*/  LDL.LU R198, [R1+0x1ec] ;  /* 0x0001ec0001c67983 */ /* 0x001ee20000300800 */
[----:B------:R-:W-:-:S03]  /*10350*/  IMAD.X R206, R206, 0x1, R112, P3 ;  /* 0x00000001cece7824 */ /* 0x000fc600018e0670 */
[----:B------:R-:W-:Y:S01]  /*10360*/  STL [R1+0x224], R221 ;  /* 0x000224dd01007387 */ /* 0x000fe20000100800 */
[----:B------:R-:W-:-:S03]  /*10370*/  IADD3 R238, P3, R238, R113, RZ ;  /* 0x00000071eeee7210 */ /* 0x000fc60007f7e0ff */
[----:B------:R0:W-:Y:S04]  /*10380*/  STL [R1+0x21c], R206 ;  /* 0x00021cce01007387 */ /* 0x0001e80000100800 */
[----:B0-----:R-:W3:Y:S01]  /*10390*/  LDL.LU R206, [R1+0x1c0] ;  /* 0x0001c00001ce7983 */ /* 0x001ee20000300800 */
[----:B------:R-:W-:-:S03]  /*103a0*/  IMAD.X R247, R247, 0x1, R112, P4 ;  /* 0x00000001f7f77824 */ /* 0x000fc600020e0670 */
[----:B------:R-:W3:Y:S04]  /*103b0*/  LDL.LU R126, [R1+0x1e4] ;  /* 0x0001e400017e7983 */ /* 0x000ee80000300800 */
[----:B------:R0:W-:Y:S04]  /*103c0*/  STL [R1+0x1f0], R238 ;  /* 0x0001f0ee01007387 */ /* 0x0001e80000100800 */
[----:B0-----:R-:W3:Y:S04]  /*103d0*/  LDL.LU R238, [R1+0x1b8] ;  /* 0x0001b80001ee7983 */ /* 0x001ee80000300800 */
[----:B------:R0:W-:Y:S04]  /*103e0*/  STL [R1+0x214], R247 ;  /* 0x000214f701007387 */ /* 0x0001e80000100800 */
[----:B------:R-:W3:Y:S04]  /*103f0*/  LDL.LU R121, [R1+0x1dc] ;  /* 0x0001dc0001797983 */ /* 0x000ee80000300800 */
[----:B0-----:R-:W3:Y:S01]  /*10400*/  LDL.LU R247, [R1+0x1b0] ;  /* 0x0001b00001f77983 */ /* 0x001ee20000300800 */
[----:B--2---:R-:W-:-:S05]  /*10410*/  IADD3 R213, P4, R213, R113, RZ ;  /* 0x00000071d5d57210 */ /* 0x004fca0007f9e0ff */
[----:B------:R0:W-:Y:S04]  /*10420*/  STL [R1+0x1e8], R213 ;  /* 0x0001e8d501007387 */ /* 0x0001e80000100800 */
[----:B0-----:R-:W2:Y:S01]  /*10430*/  LDL.LU R213, [R1+0x1d4] ;  /* 0x0001d40001d57983 */ /* 0x001ea20000300800 */
[----:B----4-:R-:W-:-:S05]  /*10440*/  IMAD.X R222, R222, 0x1, R112, P5 ;  /* 0x00000001dede7824 */ /* 0x010fca00028e0670 */
[----:B------:R0:W-:Y:S04]  /*10450*/  STL [R1+0x20c], R222 ;  /* 0x00020cde01007387 */ /* 0x0001e80000100800 */
[----:B0-----:R-:W4:Y:S01]  /*10460*/  LDL.LU R222, [R1+0x1a8] ;  /* 0x0001a80001de7983 */ /* 0x001f220000300800 */
[----:B------:R-:W-:Y:S01]  /*10470*/  IADD3 R230, P5, R230, R113, RZ ;  /* 0x00000071e6e67210 */ /* 0x000fe20007fbe0ff */
[----:B------:R-:W-:-:S04]  /*10480*/  IMAD.X R125, R125, 0x1, R112, P6 ;  /* 0x000000017d7d7824 */ /* 0x000fc800030e0670 */
[----:B------:R0:W-:Y:S04]  /*10490*/  STL [R1+0x1e0], R230 ;  /* 0x0001e0e601007387 */ /* 0x0001e80000100800 */
[----:B0-----:R-:W4:Y:S04]  /*104a0*/  LDL.LU R230, [R1+0x1cc] ;  /* 0x0001cc0001e67983 */ /* 0x001f280000300800 */
[----:B------:R-:W4:Y:S04]  /*104b0*/  LDL.LU R116, [R1+0x1a0] ;  /* 0x0001a00001747983 */ /* 0x000f280000300800 */
[----:B------:R0:W-:Y:S04]  /*104c0*/  STL [R1+0x204], R125 ;  /* 0x0002047d01007387 */ /* 0x0001e80000100800 */
[----:B0-----:R-:W4:Y:S01]  /*104d0*/  LDL.LU R125, [R1+0x1c4] ;  /* 0x0001c400017d7983 */ /* 0x001f220000300800 */
[----:B------:R-:W-:-:S05]  /*104e0*/  IADD3 R158, P6, R158, R113, RZ ;  /* 0x000000719e9e7210 */ /* 0x000fca0007fde0ff */
[----:B------:R0:W-:Y:S04]  /*104f0*/  STL [R1+0x1d8], R158 ;  /* 0x0001d89e01007387 */ /* 0x0001e80000100800 */
[----:B0-----:R-:W4:Y:S01]  /*10500*/  LDL.LU R158, [R1+0x198] ;  /* 0x00019800019e7983 */ /* 0x001f220000300800 */
[----:B---3--:R-:W-:Y:S01]  /*10510*/  IMAD.X R229, R229, 0x1, R112, P1 ;  /* 0x00000001e5e57824 */ /* 0x008fe200008e0670 */
[----:B------:R-:W-:-:S05]  /*10520*/  IADD3 R120, P1, R120, R113, RZ ;  /* 0x0000007178787210 */ /* 0x000fca0007f3e0ff */
[----:B------:R0:W-:Y:S04]  /*10530*/  STL [R1+0x1d0], R120 ;  /* 0x0001d07801007387 */ /* 0x0001e80000100800 */
[----:B0-----:R-:W3:Y:S04]  /*10540*/  LDL.LU R120, [R1+0x1bc] ;  /* 0x0001bc0001787983 */ /* 0x001ee80000300800 */
[----:B------:R-:W-:Y:S01]  /*10550*/  STL [R1+0x1fc], R229 ;  /* 0x0001fce501007387 */ /* 0x000fe20000100800 */
[----:B------:R-:W-:-:S03]  /*10560*/  IMAD.X R115, R115, 0x1, R112, P2 ;  /* 0x0000000173737824 */ /* 0x000fc600010e0670 */
[----:B------:R-:W3:Y:S04]  /*10570*/  LDL.LU R197, [R1+0x190] ;  /* 0x0001900001c57983 */ /* 0x000ee80000300800 */
[----:B------:R0:W-:Y:S04]  /*10580*/  STL [R1+0x1f4], R115 ;  /* 0x0001f47301007387 */ /* 0x0001e80000100800 */
[----:B0-----:R-:W3:Y:S04]  /*10590*/  LDL.LU R115, [R1+0x1b4] ;  /* 0x0001b40001737983 */ /* 0x001ee80000300800 */
[----:B------:R-:W3:Y:S01]  /*105a0*/  LDL.LU R205, [R1+0x188] ;  /* 0x0001880001cd7983 */ /* 0x000ee20000300800 */
[----:B------:R-:W-:-:S03]  /*105b0*/  IADD3 R159, P2, R159, R113, RZ ;  /* 0x000000719f9f7210 */ /* 0x000fc60007f5e0ff */
[----:B------:R-:W3:Y:S04]  /*105c0*/  LDL.LU R212, [R1+0x1ac] ;  /* 0x0001ac0001d47983 */ /* 0x000ee80000300800 */
[----:B------:R-:W3:Y:S04]  /*105d0*/  LDL.LU R221, [R1+0x180] ;  /* 0x0001800001dd7983 */ /* 0x000ee80000300800 */
[----:B------:R0:W-:Y:S04]  /*105e0*/  STL [R1+0x1c8], R159 ;  /* 0x0001c89f01007387 */ /* 0x0001e80000100800 */
[----:B0-----:R-:W3:Y:S01]  /*105f0*/  LDL.LU R159, [R1+0x1a4] ;  /* 0x0001a400019f7983 */ /* 0x001ee20000300800 */
[----:B------:R-:W-:-:S05]  /*10600*/  IMAD.X R198, R198, 0x1, R112, P3 ;  /* 0x00000001c6c67824 */ /* 0x000fca00018e0670 */
[----:B------:R0:W-:Y:S04]  /*10610*/  STL [R1+0x1ec], R198 ;  /* 0x0001ecc601007387 */ /* 0x0001e80000100800 */
[----:B0-----:R-:W3:Y:S01]  /*10620*/  LDL.LU R198, [R1+0x178] ;  /* 0x0001780001c67983 */ /* 0x001ee20000300800 */
[----:B------:R-:W-:-:S03]  /*10630*/  IADD3 R206, P3, R206, R113, RZ ;  /* 0x00000071cece7210 */ /* 0x000fc60007f7e0ff */
[----:B------:R-:W3:Y:S01]  /*10640*/  LDL.LU R229, [R1+0x19c] ;  /* 0x00019c0001e57983 */ /* 0x000ee20000300800 */
[----:B------:R-:W-:-:S03]  /*10650*/  IMAD.X R126, R126, 0x1, R112, P4 ;  /* 0x000000017e7e7824 */ /* 0x000fc600020e0670 */
[----:B------:R0:W-:Y:S04]  /*10660*/  STL [R1+0x1c0], R206 ;  /* 0x0001c0ce01007387 */ /* 0x0001e80000100800 */
[----:B0-----:R-:W3:Y:S01]  /*10670*/  LDL.LU R206, [R1+0x170] ;  /* 0x0001700001ce7983 */ /* 0x001ee20000300800 */
[----:B------:R-:W-:-:S05]  /*10680*/  IADD3 R238, P4, R238, R113, RZ ;  /* 0x00000071eeee7210 */ /* 0x000fca0007f9e0ff */
[----:B------:R0:W-:Y:S01]  /*10690*/  STL [R1+0x1b8], R238 ;  /* 0x0001b8ee01007387 */ /* 0x0001e20000100800 */
[--C-:B------:R-:W-:Y:S01]  /*106a0*/  IMAD.X R121, R121, 0x1, R112.reuse, P5 ;  /* 0x0000000179797824 */ /* 0x100fe200028e0670 */
[----:B------:R-:W-:Y:S02]  /*106b0*/  IADD3 R247, P5, R247, R113, RZ ;  /* 0x00000071f7f77210 */ /* 0x000fe40007fbe0ff */
[----:B0-----:R-:W3:Y:S04]  /*106c0*/  LDL.LU R238, [R1+0x194] ;  /* 0x0001940001ee7983 */ /* 0x001ee80000300800 */
[----:B------:R-:W-:Y:S04]  /*106d0*/  STL [R1+0x1e4], R126 ;  /* 0x0001e47e01007387 */ /* 0x000fe80000100800 */
[----:B------:R0:W-:Y:S04]  /*106e0*/  STL [R1+0x1b0], R247 ;  /* 0x0001b0f701007387 */ /* 0x0001e80000100800 */
[----:B------:R-:W-:Y:S04]  /*106f0*/  STL [R1+0x1dc], R121 ;  /* 0x0001dc7901007387 */ /* 0x000fe80000100800 */
[----:B0-----:R-:W3:Y:S01]  /*10700*/  LDL.LU R247, [R1+0x168] ;  /* 0x0001680001f77983 */ /* 0x001ee20000300800 */
[----:B--2---:R-:W-:-:S05]  /*10710*/  IMAD.X R213, R213, 0x1, R112, P6 ;  /* 0x00000001d5d57824 */ /* 0x004fca00030e0670 */
[----:B------:R0:W-:Y:S04]  /*10720*/  STL [R1+0x1d4], R213 ;  /* 0x0001d4d501007387 */ /* 0x0001e80000100800 */
[----:B0-----:R-:W2:Y:S01]  /*10730*/  LDL.LU R213, [R1+0x18c] ;  /* 0x00018c0001d57983 */ /* 0x001ea20000300800 */
[----:B----4-:R-:W-:-:S05]  /*10740*/  IADD3 R222, P6, R222, R113, RZ ;  /* 0x00000071dede7210 */ /* 0x010fca0007fde0ff */
[----:B------:R0:W-:Y:S04]  /*10750*/  STL [R1+0x1a8], R222 ;  /* 0x0001a8de01007387 */ /* 0x0001e80000100800 */
[----:B0-----:R-:W4:Y:S01]  /*10760*/  LDL.LU R222, [R1+0x160] ;  /* 0x0001600001de7983 */ /* 0x001f220000300800 */
[----:B------:R-:W-:Y:S01]  /*10770*/  IMAD.X R230, R230, 0x1, R112, P1 ;  /* 0x00000001e6e67824 */ /* 0x000fe200008e0670 */
[----:B------:R-:W-:-:S04]  /*10780*/  IADD3 R116, P1, R116, R113, RZ ;  /* 0x0000007174747210 */ /* 0x000fc80007f3e0ff */
[----:B------:R0:W-:Y:S04]  /*10790*/  STL [R1+0x1cc], R230 ;  /* 0x0001cce601007387 */ /* 0x0001e80000100800 */
[----:B0-----:R-:W4:Y:S01]  /*107a0*/  LDL.LU R230, [R1+0x184] ;  /* 0x0001840001e67983 */ /* 0x001f220000300800 */
[----:B------:R-:W-:-:S05]  /*107b0*/  IMAD.X R125, R125, 0x1, R112, P2 ;  /* 0x000000017d7d7824 */ /* 0x000fca00010e0670 */
[----:B------:R0:W-:Y:S04]  /*107c0*/  STL [R1+0x1c4], R125 ;  /* 0x0001c47d01007387 */ /* 0x0001e80000100800 */
[----:B------:R-:W-:Y:S04]  /*107d0*/  STL [R1+0x1a0], R116 ;  /* 0x0001a07401007387 */ /* 0x000fe80000100800 */
[----:B0-----:R-:W4:Y:S01]  /*107e0*/  LDL.LU R125, [R1+0x158] ;  /* 0x00015800017d7983 */ /* 0x001f220000300800 */
[----:B------:R-:W-:-:S05]  /*107f0*/  IADD3 R158, P2, R158, R113, RZ ;  /* 0x000000719e9e7210 */ /* 0x000fca0007f5e0ff */
[----:B------:R0:W-:Y:S04]  /*10800*/  STL [R1+0x198], R158 ;  /* 0x0001989e01007387 */ /* 0x0001e80000100800 */
[----:B0-----:R-:W4:Y:S01]  /*10810*/  LDL.LU R158, [R1+0x17c] ;  /* 0x00017c00019e7983 */ /* 0x001f220000300800 */
[----:B---3--:R-:W-:-:S05]  /*10820*/  IMAD.X R120, R120, 0x1, R112, P3 ;  /* 0x0000000178787824 */ /* 0x008fca00018e0670 */
[----:B------:R0:W-:Y:S01]  /*10830*/  STL [R1+0x1bc], R120 ;  /* 0x0001bc7801007387 */ /* 0x0001e20000100800 */
[----:B------:R-:W-:-:S03]  /*10840*/  IADD3 R197, P3, R197, R113, RZ ;  /* 0x00000071c5c57210 */ /* 0x000fc60007f7e0ff */
[----:B0-----:R-:W3:Y:S01]  /*10850*/  LDL.LU R120, [R1+0x150] ;  /* 0x0001500001787983 */ /* 0x001ee20000300800 */
[----:B------:R-:W-:Y:S01]  /*10860*/  IMAD.X R115, R115, 0x1, R112, P4 ;  /* 0x0000000173737824 */ /* 0x000fe200020e0670 */
[----:B------:R-:W-:-:S04]  /*10870*/  IADD3 R205, P4, R205, R113, RZ ;  /* 0x00000071cdcd7210 */ /* 0x000fc80007f9e0ff */
[----:B------:R0:W-:Y:S01]  /*10880*/  STL [R1+0x1b4], R115 ;  /* 0x0001b47301007387 */ /* 0x0001e20000100800 */
[--C-:B------:R-:W-:Y:S01]  /*10890*/  IMAD.X R212, R212, 0x1, R112.reuse, P5 ;  /* 0x00000001d4d47824 */ /* 0x100fe200028e0670 */
[----:B------:R-:W-:Y:S02]  /*108a0*/  IADD3 R221, P5, R221, R113, RZ ;  /* 0x00000071dddd7210 */ /* 0x000fe40007fbe0ff */
[----:B0-----:R-:W3:Y:S04]  /*108b0*/  LDL.LU R115, [R1+0x174] ;  /* 0x0001740001737983 */ /* 0x001ee80000300800 */
[----:B------:R-:W-:Y:S01]  /*108c0*/  STL [R1+0x190], R197 ;  /* 0x000190c501007387 */ /* 0x000fe20000100800 */
[----:B------:R-:W-:-:S03]  /*108d0*/  IMAD.X R159, R159, 0x1, R112, P6 ;  /* 0x000000019f9f7824 */ /* 0x000fc600030e0670 */
[----:B------:R-:W-:Y:S04]  /*108e0*/  STL [R1+0x188], R205 ;  /* 0x000188cd01007387 */ /* 0x000fe80000100800 */
[----:B------:R0:W-:Y:S04]  /*108f0*/  STL [R1+0x1a4], R159 ;  /* 0x0001a49f01007387 */ /* 0x0001e80000100800 */
[----:B------:R-:W-:Y:S04]  /*10900*/  STL [R1+0x1ac], R212 ;  /* 0x0001acd401007387 */ /* 0x000fe80000100800 */
[----:B0-----:R-:W3:Y:S01]  /*10910*/  LDL.LU R159, [R1+0x148] ;  /* 0x00014800019f7983 */ /* 0x001ee20000300800 */
[----:B------:R-:W-:-:S03]  /*10920*/  IADD3 R198, P6, R198, R113, RZ ;  /* 0x00000071c6c67210 */ /* 0x000fc60007fde0ff */
[----:B------:R-:W-:Y:S01]  /*10930*/  STL [R1+0x180], R221 ;  /* 0x000180dd01007387 */ /* 0x000fe20000100800 */
[----:B------:R-:W-:-:S03]  /*10940*/  IMAD.X R229, R229, 0x1, R112, P1 ;  /* 0x00000001e5e57824 */ /* 0x000fc600008e0670 */
[----:B------:R0:W-:Y:S04]  /*10950*/  STL [R1+0x178], R198 ;  /* 0x000178c601007387 */ /* 0x0001e80000100800 */
[----:B0-----:R-:W3:Y:S01]  /*10960*/  LDL.LU R198, [R1+0x16c] ;  /* 0x00016c0001c67983 */ /* 0x001ee20000300800 */
[----:B------:R-:W-:-:S03]  /*10970*/  IADD3 R206, P1, R206, R113, RZ ;  /* 0x00000071cece7210 */ /* 0x000fc60007f3e0ff */
[----:B------:R-:W3:Y:S04]  /*10980*/  LDL.LU R121, [R1+0x140] ;  /* 0x0001400001797983 */ /* 0x000ee80000300800 */
[----:B------:R0:W-:Y:S04]  /*10990*/  STL [R1+0x170], R206 ;  /* 0x000170ce01007387 */ /* 0x0001e80000100800 */
[----:B------:R1:W-:Y:S04]  /*109a0*/  STL [R1+0x19c], R229 ;  /* 0x00019ce501007387 */ /* 0x0003e80000100800 */
[----:B0-----:R-:W3:Y:S01]  /*109b0*/  LDL.LU R206, [R1+0x164] ;  /* 0x0001640001ce7983 */ /* 0x001ee20000300800 */
[----:B------:R-:W-:-:S03]  /*109c0*/  IMAD.X R238, R238, 0x1, R112, P2 ;  /* 0x00000001eeee7824 */ /* 0x000fc600010e0670 */
[----:B------:R-:W3:Y:S04]  /*109d0*/  LDL.LU R212, [R1+0x138] ;  /* 0x0001380001d47983 */ /* 0x000ee80000300800 */
[----:B------:R-:W3:Y:S04]  /*109e0*/  LDL.LU R221, [R1+0x15c] ;  /* 0x00015c0001dd7983 */ /* 0x000ee80000300800 */
[----:B-1----:R-:W3:Y:S04]  /*109f0*/  LDL.LU R229, [R1+0x130] ;  /* 0x0001300001e57983 */ /* 0x002ee80000300800 */
[----:B------:R0:W-:Y:S01]  /*10a00*/  STL [R1+0x194], R238 ;  /* 0x000194ee01007387 */ /* 0x0001e20000100800 */
[----:B------:R-:W-:-:S03]  /*10a10*/  IADD3 R247, P2, R247, R113, RZ ;  /* 0x00000071f7f77210 */ /* 0x000fc60007f5e0ff */
[----:B0-----:R-:W3:Y:S01]  /*10a20*/  LDL.LU R238, [R1+0x154] ;  /* 0x0001540001ee7983 */ /* 0x001ee20000300800 */
[----:B--2---:R-:W-:-:S05]  /*10a30*/  IMAD.X R213, R213, 0x1, R112, P3 ;  /* 0x00000001d5d57824 */ /* 0x004fca00018e0670 */
[----:B------:R0:W-:Y:S04]  /*10a40*/  STL [R1+0x18c], R213 ;  /* 0x00018cd501007387 */ /* 0x0001e80000100800 */
[----:B------:R-:W-:Y:S04]  /*10a50*/  STL [R1+0x168], R247 ;  /* 0x000168f701007387 */ /* 0x000fe80000100800 */
[----:B0-----:R-:W2:Y:S01]  /*10a60*/  LDL.LU R213, [R1+0x128] ;  /* 0x0001280001d57983 */ /* 0x001ea20000300800 */
[----:B----4-:R-:W-:-:S05]  /*10a70*/  IADD3 R222, P3, R222, R113, RZ ;  /* 0x00000071dede7210 */ /* 0x010fca0007f7e0ff */
[----:B------:R0:W-:Y:S04]  /*10a80*/  STL [R1+0x160], R222 ;  /* 0x000160de01007387 */ /* 0x0001e80000100800 */
[----:B0-----:R-:W4:Y:S01]  /*10a90*/  LDL.LU R222, [R1+0x14c] ;  /* 0x00014c0001de7983 */ /* 0x001f220000300800 */
[----:B------:R-:W-:-:S05]  /*10aa0*/  IMAD.X R230, R230, 0x1, R112, P4 ;  /* 0x00000001e6e67824 */ /* 0x000fca00020e0670 */
[----:B------:R0:W-:Y:S04]  /*10ab0*/  STL [R1+0x184], R230 ;  /* 0x000184e601007387 */ /* 0x0001e80000100800 */
[----:B0-----:R-:W4:Y:S01]  /*10ac0*/  LDL.LU R230, [R1+0x120] ;  /* 0x0001200001e67983 */ /* 0x001f220000300800 */
[----:B------:R-:W-:Y:S01]  /*10ad0*/  IADD3 R125, P4, R125, R113, RZ ;  /* 0x000000717d7d7210 */ /* 0x000fe20007f9e0ff */
[----:B------:R-:W-:-:S05]  /*10ae0*/  IMAD.X R158, R158, 0x1, R112, P5 ;  /* 0x000000019e9e7824 */ /* 0x000fca00028e0670 */
[----:B------:R0:W-:Y:S04]  /*10af0*/  STL [R1+0x17c], R158 ;  /* 0x00017c9e01007387 */ /* 0x0001e80000100800 */
[----:B0-----:R-:W4:Y:S04]  /*10b00*/  LDL.LU R158, [R1+0x144] ;  /* 0x00014400019e7983 */ /* 0x001f280000300800 */
[----:B------:R0:W-:Y:S04]  /*10b10*/  STL [R1+0x158], R125 ;  /* 0x0001587d01007387 */ /* 0x0001e80000100800 */
[----:B------:R-:W4:Y:S04]  /*10b20*/  LDL.LU R116, [R1+0x118] ;  /* 0x0001180001747983 */ /* 0x000f280000300800 */
[----:B------:R-:W4:Y:S01]  /*10b30*/  LDL.LU R247, [R1+0x13c] ;  /* 0x00013c0001f77983 */ /* 0x000f220000300800 */
[----:B---3--:R-:W-:-:S05]  /*10b40*/  IADD3 R120, P5, R120, R113, RZ ;  /* 0x0000007178787210 */ /* 0x008fca0007fbe0ff */
[----:B------:R1:W-:Y:S04]  /*10b50*/  STL [R1+0x150], R120 ;  /* 0x0001507801007387 */ /* 0x0003e80000100800 */
[----:B------:R-:W3:Y:S04]  /*10b60*/  LDL.LU R197, [R1+0x110] ;  /* 0x0001100001c57983 */ /* 0x000ee80000300800 */
[----:B------:R-:W3:Y:S04]  /*10b70*/  LDL.LU R205, [R1+0x134] ;  /* 0x0001340001cd7983 */ /* 0x000ee80000300800 */
[----:B0-----:R-:W3:Y:S01]  /*10b80*/  LDL.LU R125, [R1+0x108] ;  /* 0x00010800017d7983 */ /* 0x001ee20000300800 */
[----:B------:R-:W-:-:S05]  /*10b90*/  IMAD.X R115, R115, 0x1, R112, P6 ;  /* 0x0000000173737824 */ /* 0x000fca00030e0670 */
[----:B------:R-:W-:Y:S04]  /*10ba0*/  STL [R1+0x174], R115 ;  /* 0x0001747301007387 */ /* 0x000fe80000100800 */
[----:B-1----:R-:W3:Y:S01]  /*10bb0*/  LDL.LU R120, [R1+0x12c] ;  /* 0x00012c0001787983 */ /* 0x002ee20000300800 */
[----:B------:R-:W-:-:S05]  /*10bc0*/  IADD3 R159, P6, R159, R113, RZ ;  /* 0x000000719f9f7210 */ /* 0x000fca0007fde0ff */
[----:B------:R0:W-:Y:S04]  /*10bd0*/  STL [R1+0x148], R159 ;  /* 0x0001489f01007387 */ /* 0x0001e80000100800 */
[----:B0-----:R-:W3:Y:S04]  /*10be0*/  LDL.LU R159, [R1+0x100] ;  /* 0x00010000019f7983 */ /* 0x001ee80000300800 */
[----:B------:R-:W3:Y:S01]  /*10bf0*/  LDL.LU R115, [R1+0x124] ;  /* 0x0001240001737983 */ /* 0x000ee20000300800 */
[----:B------:R-:W-:Y:S01]  /*10c00*/  IMAD.X R198, R198, 0x1, R112, P1 ;  /* 0x00000001c6c67824 */ /* 0x000fe200008e0670 */
[----:B------:R-:W-:-:S04]  /*10c10*/  IADD3 R121, P1, R121, R113, RZ ;  /* 0x0000007179797210 */ /* 0x000fc80007f3e0ff */
[----:B------:R0:W-:Y:S04]  /*10c20*/  STL [R1+0x16c], R198 ;  /* 0x00016cc601007387 */ /* 0x0001e80000100800 */
[----:B0-----:R-:W3:Y:S01]  /*10c30*/  LDL.LU R198, [R1+0xf8] ;  /* 0x0000f80001c67983 */ /* 0x001ee20000300800 */
[----:B------:R-:W-:Y:S01]  /*10c40*/  IMAD.X R206, R206, 0x1, R112, P2 ;  /* 0x00000001cece7824 */ /* 0x000fe200010e0670 */
[----:B------:R-:W-:-:S04]  /*10c50*/  IADD3 R212, P2, R212, R113, RZ ;  /* 0x00000071d4d47210 */ /* 0x000fc80007f5e0ff */
[----:B------:R0:W-:Y:S01]  /*10c60*/  STL [R1+0x164], R206 ;  /* 0x000164ce01007387 */ /* 0x0001e20000100800 */
[--C-:B------:R-:W-:Y:S01]  /*10c70*/  IMAD.X R221, R221, 0x1, R112.reuse, P3 ;  /* 0x00000001dddd7824 */ /* 0x100fe200018e0670 */
[----:B------:R-:W-:Y:S02]  /*10c80*/  IADD3 R229, P3, R229, R113, RZ ;  /* 0x00000071e5e57210 */ /* 0x000fe40007f7e0ff */
[----:B0-----:R-:W3:Y:S04]  /*10c90*/  LDL.LU R206, [R1+0x11c] ;  /* 0x00011c0001ce7983 */ /* 0x001ee80000300800 */
[----:B------:R-:W-:Y:S04]  /*10ca0*/  STL [R1+0x140], R121 ;  /* 0x0001407901007387 */ /* 0x000fe80000100800 */
[----:B------:R0:W-:Y:S01]  /*10cb0*/  STL [R1+0x138], R212 ;  /* 0x000138d401007387 */ /* 0x0001e20000100800 */
[----:B------:R-:W-:-:S03]  /*10cc0*/  IMAD.X R238, R238, 0x1, R112, P4 ;  /* 0x00000001eeee7824 */ /* 0x000fc600020e0670 */
[----:B0-----:R-:W3:Y:S04]  /*10cd0*/  LDL.LU R212, [R1+0x114] ;  /* 0x0001140001d47983 */ /* 0x001ee80000300800 */
[----:B------:R0:W-:Y:S04]  /*10ce0*/  STL [R1+0x15c], R221 ;  /* 0x00015cdd01007387 */ /* 0x0001e80000100800 */
[----:B0-----:R-:W3:Y:S04]  /*10cf0*/  LDL.LU R221, [R1+0x10c] ;  /* 0x00010c0001dd7983 */ /* 0x001ee80000300800 */
[----:B------:R0:W-:Y:S04]  /*10d00*/  STL [R1+0x130], R229 ;  /* 0x000130e501007387 */ /* 0x0001e80000100800 */
[----:B0-----:R-:W3:Y:S04]  /*10d10*/  LDL.LU R229, [R1+0x104] ;  /* 0x0001040001e57983 */ /* 0x001ee80000300800 */
[----:B------:R-:W-:Y:S01]  /*10d20*/  STL [R1+0x154], R238 ;  /* 0x000154ee01007387 */ /* 0x000fe20000100800 */
[----:B--2---:R-:W-:-:S05]  /*10d30*/  IADD3 R213, P4, R213, R113, RZ ;  /* 0x00000071d5d57210 */ /* 0x004fca0007f9e0ff */
[----:B------:R0:W-:Y:S04]  /*10d40*/  STL [R1+0x128], R213 ;  /* 0x000128d501007387 */ /* 0x0001e80000100800 */
[----:B0-----:R-:W2:Y:S01]  /*10d50*/  LDL.LU R213, [R1+0xd8] ;  /* 0x0000d80001d57983 */ /* 0x001ea20000300800 */
[----:B----4-:R-:W-:-:S05]  /*10d60*/  IMAD.X R222, R222, 0x1, R112, P5 ;  /* 0x00000001dede7824 */ /* 0x010fca00028e0670 */
[----:B------:R0:W-:Y:S04]  /*10d70*/  STL [R1+0x14c], R222 ;  /* 0x00014cde01007387 */ /* 0x0001e80000100800 */
[----:B0-----:R-:W4:Y:S04]  /*10d80*/  LDL.LU R222, [R1+0xfc] ;  /* 0x0000fc0001de7983 */ /* 0x001f280000300800 */
[----:B------:R-:W4:Y:S01]  /*10d90*/  LDL.LU R238, [R1+0xd0] ;  /* 0x0000d00001ee7983 */ /* 0x000f220000300800 */
[----:B------:R-:W-:-:S05]  /*10da0*/  IADD3 R230, P5, R230, R113, RZ ;  /* 0x00000071e6e67210 */ /* 0x000fca0007fbe0ff */
[----:B------:R0:W-:Y:S04]  /*10db0*/  STL [R1+0x120], R230 ;  /* 0x000120e601007387 */ /* 0x0001e80000100800 */
[----:B0-----:R-:W4:Y:S01]  /*10dc0*/  LDL.LU R230, [R1+0xf4] ;  /* 0x0000f40001e67983 */ /* 0x001f220000300800 */
[----:B------:R-:W-:-:S05]  /*10dd0*/  IMAD.X R158, R158, 0x1, R112, P6 ;  /* 0x000000019e9e7824 */ /* 0x000fca00030e0670 */
[----:B------:R0:W-:Y:S01]  /*10de0*/  STL [R1+0x144], R158 ;  /* 0x0001449e01007387 */ /* 0x0001e20000100800 */
[----:B------:R-:W-:-:S03]  /*10df0*/  IMAD.X R247, R247, 0x1, R112, P1 ;  /* 0x00000001f7f77824 */ /* 0x000fc600008e0670 */
[----:B0-----:R-:W4:Y:S04]  /*10e00*/  LDL.LU R158, [R1+0xc8] ;  /* 0x0000c800019e7983 */ /* 0x001f280000300800 */
[----:B------:R0:W-:Y:S04]  /*10e10*/  STL [R1+0x13c], R247 ;  /* 0x00013cf701007387 */ /* 0x0001e80000100800 */
[----:B0-----:R-:W4:Y:S01]  /*10e20*/  LDL.LU R247, [R1+0xc0] ;  /* 0x0000c00001f77983 */ /* 0x001f220000300800 */
[----:B------:R-:W-:Y:S01]  /*10e30*/  IADD3 R116, P6, R116, UR5, RZ ;  /* 0x0000000574747c10 */ /* 0x000fe2000ffde0ff */
[----:B---3--:R-:W-:Y:S01]  /*10e40*/  IMAD.X R205, R205, 0x1, R112, P2 ;  /* 0x00000001cdcd7824 */ /* 0x008fe200010e0670 */
[----:B------:R-:W-:-:S02]  /*10e50*/  IADD3 R197, P1, R197, UR5, RZ ;  /* 0x00000005c5c57c10 */ /* 0x000fc4000ff3e0ff */
[----:B------:R-:W-:Y:S01]  /*10e60*/  IADD3 R125, P2, R125, UR5, RZ ;  /* 0x000000057d7d7c10 */ /* 0x000fe2000ff5e0ff */
[----:B------:R-:W-:Y:S04]  /*10e70*/  STL [R1+0x118], R116 ;  /* 0x0001187401007387 */ /* 0x000fe80000100800 */
[----:B------:R-:W-:Y:S04]  /*10e80*/  STL [R1+0x110], R197 ;  /* 0x000110c501007387 */ /* 0x000fe80000100800 */
[----:B------:R0:W-:Y:S01]  /*10e90*/  STL [R1+0x108], R125 ;  /* 0x0001087d01007387 */ /* 0x0001e20000100800 */
[----:B------:R-:W-:-:S03]  /*10ea0*/  IMAD.X R120, R120, 0x1, R112, P3 ;  /* 0x0000000178787824 */ /* 0x000fc600018e0670 */
[----:B------:R-:W-:Y:S04]  /*10eb0*/  STL [R1+0x134], R205 ;  /* 0x000134cd01007387 */ /* 0x000fe80000100800 */
[----:B0-----:R-:W3:Y:S01]  /*10ec0*/  LDL.LU R125, [R1+0xd4] ;  /* 0x0000d400017d7983 */ /* 0x001ee20000300800 */
[----:B------:R-:W-:Y:S01]  /*10ed0*/  IADD3 R159, P3, R159, UR5, RZ ;  /* 0x000000059f9f7c10 */ /* 0x000fe2000ff7e0ff */
[----:B------:R-:W-:-:S04]  /*10ee0*/  IMAD.X R115, R115, 0x1, R112, P4 ;  /* 0x0000000173737824 */ /* 0x000fc800020e0670 */
[----:B------:R0:W-:Y:S04]  /*10ef0*/  STL [R1+0x100], R159 ;  /* 0x0001009f01007387 */ /* 0x0001e80000100800 */
[----:B------:R1:W-:Y:S04]  /*10f00*/  STL [R1+0x12c], R120 ;  /* 0x00012c7801007387 */ /* 0x0003e80000100800 */
[----:B0-----:R-:W3:Y:S04]  /*10f10*/  LDL.LU R159, [R1+0xcc] ;  /* 0x0000cc00019f7983 */ /* 0x001ee80000300800 */
[----:B-1----:R-:W3:Y:S01]  /*10f20*/  LDL.LU R120, [R1+0xc4] ;  /* 0x0000c40001787983 */ /* 0x002ee20000300800 */
[----:B------:R-:W-:-:S03]  /*10f30*/  IADD3 R198, P4, R198, UR5, RZ ;  /* 0x00000005c6c67c10 */ /* 0x000fc6000ff9e0ff */
[----:B------:R0:W-:Y:S04]  /*10f40*/  STL [R1+0x124], R115 ;  /* 0x0001247301007387 */ /* 0x0001e80000100800 */
[----:B0-----:R-:W3:Y:S01]  /*10f50*/  LDL.LU R115, [R1+0x98] ;  /* 0x0000980001737983 */ /* 0x001ee20000300800 */
[----:B------:R-:W-:Y:S01]  /*10f60*/  IMAD.X R206, R206, 0x1, R112, P5 ;  /* 0x00000001cece7824 */ /* 0x000fe200028e0670 */
[----:B------:R-:W-:Y:S02]  /*10f70*/  IADD3 R233, P5, R233, UR5, RZ ;  /* 0x00000005e9e97c10 */ /* 0x000fe4000ffbe0ff */
[----:B------:R0:W-:Y:S04]  /*10f80*/  STL [R1+0xf8], R198 ;  /* 0x0000f8c601007387 */ /* 0x0001e80000100800 */
[----:B0-----:R-:W3:Y:S04]  /*10f90*/  LDL.LU R198, [R1+0x90] ;  /* 0x0000900001c67983 */ /* 0x001ee80000300800 */
[----:B------:R0:W-:Y:S01]  /*10fa0*/  STL [R1+0xf0], R233 ;  /* 0x0000f0e901007387 */ /* 0x0001e20000100800 */
[----:B------:R-:W-:-:S02]  /*10fb0*/  IADD3.X R212, R212, UR60, RZ, P6, !PT ;  /* 0x0000003cd4d47c10 */ /* 0x000fc4000b7fe4ff */
[----:B------:R-:W-:Y:S01]  /*10fc0*/  IADD3 R231, P6, R231, UR5, RZ ;  /* 0x00000005e7e77c10 */ /* 0x000fe2000ffde0ff */
[----:B------:R1:W-:Y:S04]  /*10fd0*/  STL [R1+0x11c], R206 ;  /* 0x00011cce01007387 */ /* 0x0003e80000100800 */
[----:B0-----:R-:W3:Y:S04]  /*10fe0*/  LDL.LU R233, [R1+0x614] ;  /* 0x0006140001e97983 */ /* 0x001ee80000300800 */
[----:B-1----:R-:W3:Y:S01]  /*10ff0*/  LDL.LU R206, [R1+0x88] ;  /* 0x0000880001ce7983 */ /* 0x002ee20000300800 */
[----:B------:R-:W-:-:S02]  /*11000*/  IADD3.X R221, R221, UR60, RZ, P1, !PT ;  /* 0x0000003cdddd7c10 */ /* 0x000fc40008ffe4ff */
[----:B------:R-:W-:Y:S01]  /*11010*/  IADD3 R241, P1, R241, UR5, RZ ;  /* 0x00000005f1f17c10 */ /* 0x000fe2000ff3e0ff */
[----:B------:R0:W-:Y:S04]  /*11020*/  STL [R1+0xe8], R231 ;  /* 0x0000e8e701007387 */ /* 0x0001e80000100800 */
[----:B0-----:R-:W3:Y:S01]  /*11030*/  LDL.LU R231, [R1+0x610] ;  /* 0x0006100001e77983 */ /* 0x001ee20000300800 */
[----:B------:R-:W-:-:S03]  /*11040*/  IADD3.X R229, R229, UR60, RZ, P2, !PT ;  /* 0x0000003ce5e57c10 */ /* 0x000fc600097fe4ff */
[----:B------:R-:W-:Y:S04]  /*11050*/  STL [R1+0x114], R212 ;  /* 0x000114d401007387 */ /* 0x000fe80000100800 */
[----:B------:R0:W-:Y:S01]  /*11060*/  STL [R1+0xe0], R241 ;  /* 0x0000e0f101007387 */ /* 0x0001e20000100800 */
[----:B------:R-:W-:-:S03]  /*11070*/  IADD3.X R204, R204, UR60, RZ, P5, !PT ;  /* 0x0000003ccccc7c10 */ /* 0x000fc6000affe4ff */
[----:B0-----:R-:W3:Y:S04]  /*11080*/  LDL.LU R241, [R1+0x60c] ;  /* 0x00060c0001f17983 */ /* 0x001ee80000300800 */
[----:B------:R-:W-:Y:S01]  /*11090*/  STL [R1+0x10c], R221 ;  /* 0x00010cdd01007387 */ /* 0x000fe20000100800 */
[----:B--2---:R-:W-:-:S05]  /*110a0*/  IADD3 R213, P2, R213, UR5, RZ ;  /* 0x00000005d5d57c10 */ /* 0x004fca000ff5e0ff */
[----:B------:R0:W-:Y:S01]  /*110b0*/  STL [R1+0xd8], R213 ;  /* 0x0000d8d501007387 */ /* 0x0001e20000100800 */
[----:B------:R-:W-:-:S03]  /*110c0*/  IADD3.X R193, R193, UR60, RZ, P6, !PT ;  /* 0x0000003cc1c17c10 */ /* 0x000fc6000b7fe4ff */
[----:B0-----:R-:W2:Y:S04]  /*110d0*/  LDL.LU R213, [R1+0x94] ;  /* 0x0000940001d57983 */ /* 0x001ea80000300800 */
[----:B------:R-:W-:Y:S01]  /*110e0*/  STL [R1+0x104], R229 ;  /* 0x000104e501007387 */ /* 0x000fe20000100800 */
[----:B----4-:R-:W-:Y:S02]  /*110f0*/  IADD3.X R222, R222, UR60, RZ, P3, !PT ;  /* 0x0000003cdede7c10 */ /* 0x010fe40009ffe4ff */
[----:B------:R-:W-:-:S03]  /*11100*/  IADD3 R238, P3, R238, UR5, RZ ;  /* 0x00000005eeee7c10 */ /* 0x000fc6000ff7e0ff */
[----:B------:R0:W-:Y:S01]  /*11110*/  STL [R1+0xfc], R222 ;  /* 0x0000fcde01007387 */ /* 0x0001e20000100800 */
[----:B------:R-:W-:-:S03]  /*11120*/  IADD3 R103, P6, R103, UR5, RZ ;  /* 0x0000000567677c10 */ /* 0x000fc6000ffde0ff */
[----:B0-----:R-:W4:Y:S01]  /*11130*/  LDL.LU R222, [R1+0x8c] ;  /* 0x00008c0001de7983 */ /* 0x001f220000300800 */
[----:B------:R-:W-:-:S05]  /*11140*/  IADD3.X R230, R230, UR60, RZ, P4, !PT ;  /* 0x0000003ce6e67c10 */ /* 0x000fca000a7fe4ff */
[----:B------:R0:W-:Y:S01]  /*11150*/  STL [R1+0xf4], R230 ;  /* 0x0000f4e601007387 */ /* 0x0001e20000100800 */
[----:B------:R-:W-:-:S03]  /*11160*/  IADD3.X R13, R13, UR60, RZ, P1, !PT ;  /* 0x0000003c0d0d7c10 */ /* 0x000fc60008ffe4ff */
[----:B0-----:R-:W4:Y:S04]  /*11170*/  LDL.LU R230, [R1+0x58] ;  /* 0x0000580001e67983 */ /* 0x001f280000300800 */
[----:B------:R-:W-:Y:S01]  /*11180*/  STL [R1+0xd0], R238 ;  /* 0x0000d0ee01007387 */ /* 0x000fe20000100800 */
[----:B------:R-:W-:-:S05]  /*11190*/  IADD3 R158, P4, R158, UR5, RZ ;  /* 0x000000059e9e7c10 */ /* 0x000fca000ff9e0ff */
[----:B------:R0:W-:Y:S01]  /*111a0*/  STL [R1+0xc8], R158 ;  /* 0x0000c89e01007387 */ /* 0x0001e20000100800 */
[----:B------:R-:W-:-:S03]  /*111b0*/  IADD3 R247, P5, R247, UR5, RZ ;  /* 0x00000005f7f77c10 */ /* 0x000fc6000ffbe0ff */
[----:B0-----:R-:W4:Y:S04]  /*111c0*/  LDL.LU R158, [R1+0x44] ;  /* 0x00004400019e7983 */ /* 0x001f280000300800 */
[----:B------:R0:W-:Y:S04]  /*111d0*/  STL [R1+0xec], R204 ;  /* 0x0000eccc01007387 */ /* 0x0001e80000100800 */
[----:B0-----:R-:W4:Y:S04]  /*111e0*/  LDL.LU R204, [R1+0x608] ;  /* 0x0006080001cc7983 */ /* 0x001f280000300800 */
[----:B------:R0:W-:Y:S04]  /*111f0*/  STL [R1+0xe4], R193 ;  /* 0x0000e4c101007387 */ /* 0x0001e80000100800 */
[----:B0-----:R-:W2:Y:S04]  /*11200*/  LDL.LU R193, [R1+0x604] ;  /* 0x0006040001c17983 */ /* 0x001ea80000300800 */
[----:B------:R-:W-:Y:S04]  /*11210*/  STL [R1+0xc0], R247 ;  /* 0x0000c0f701007387 */ /* 0x000fe80000100800 */
[----:B------:R0:W-:Y:S04]  /*11220*/  STL [R1+0xb8], R103 ;  /* 0x0000b86701007387 */ /* 0x0001e80000100800 */
[----:B0-----:R-:W4:Y:S04]  /*11230*/  LDL.LU R103, [R1+0x600] ;  /* 0x0006000001677983 */ /* 0x001f280000300800 */
[----:B------:R0:W-:Y:S04]  /*11240*/  STL [R1+0xdc], R13 ;  /* 0x0000dc0d01007387 */ /* 0x0001e80000100800 */
[----:B0-----:R-:W4:Y:S01]  /*11250*/  LDL.LU R13, [R1+0x5fc] ;  /* 0x0005fc00010d7983 */ /* 0x001f220000300800 */
[----:B------:R-:W-:-:S02]  /*11260*/  IADD3 R94, P1, R94, UR5, RZ ;  /* 0x000000055e5e7c10 */ /* 0x000fc4000ff3e0ff */
[----:B---3--:R-:W-:Y:S02]  /*11270*/  IADD3.X R125, R125, UR60, RZ, P2, !PT ;  /* 0x0000003c7d7d7c10 */ /* 0x008fe400097fe4ff */
[----:B------:R-:W-:Y:S01]  /*11280*/  IADD3 R4, P2, R4, UR5, RZ ;  /* 0x0000000504047c10 */ /* 0x000fe2000ff5e0ff */
[----:B------:R0:W-:Y:S01]  /*11290*/  STL [R1+0xb0], R94 ;  /* 0x0000b05e01007387 */ /* 0x0001e20000100800 */
[----:B------:R-:W-:Y:S02]  /*112a0*/  IADD3.X R159, R159, UR60, RZ, P3, !PT ;  /* 0x0000003c9f9f7c10 */ /* 0x000fe40009ffe4ff */
[----:B------:R-:W-:Y:S02]  /*112b0*/  IADD3 R102, P3, R102, UR5, RZ ;  /* 0x0000000566667c10 */ /* 0x000fe4000ff7e0ff */
[----:B------:R-:W-:Y:S01]  /*112c0*/  IADD3.X R120, R120, UR60, RZ, P4, !PT ;  /* 0x0000003c78787c10 */ /* 0x000fe2000a7fe4ff */
[----:B0-----:R-:W3:Y:S04]  /*112d0*/  LDL.LU R94, [R1+0x5f8] ;  /* 0x0005f800015e7983 */ /* 0x001ee80000300800 */
[----:B------:R0:W-:Y:S01]  /*112e0*/  STL [R1+0xa8], R4 ;  /* 0x0000a80401007387 */ /* 0x0001e20000100800 */
[----:B------:R-:W-:-:S02]  /*112f0*/  IADD3.X R2, R2, UR60, RZ, P6, !PT ;  /* 0x0000003c02027c10 */ /* 0x000fc4000b7fe4ff */
[----:B------:R-:W-:Y:S01]  /*11300*/  IADD3 R115, P4, R115, UR5, RZ ;  /* 0x0000000573737c10 */ /* 0x000fe2000ff9e0ff */
[----:B0-----:R-:W3:Y:S04]  /*11310*/  LDL.LU R4, [R1+0x5f4] ;  /* 0x0005f40001047983 */ /* 0x001ee80000300800 */
[----:B------:R-:W-:Y:S04]  /*11320*/  STL [R1+0xd4], R125 ;  /* 0x0000d47d01007387 */ /* 0x000fe80000100800 */
[----:B------:R0:W-:Y:S01]  /*11330*/  STL [R1+0xcc], R159 ;  /* 0x0000cc9f01007387 */ /* 0x0001e20000100800 */
[----:B------:R-:W-:-:S03]  /*11340*/  IADD3.X R196, R196, UR60, RZ, P1, !PT ;  /* 0x0000003cc4c47c10 */ /* 0x000fc60008ffe4ff */
[----:B0-----:R-:W3:Y:S04]  /*11350*/  LDL.LU R159, [R1+0x48] ;  /* 0x00004800019f7983 */ /* 0x001ee80000300800 */
[----:B------:R0:W-:Y:S01]  /*11360*/  STL [R1+0xa0], R102 ;  /* 0x0000a06601007387 */ /* 0x0001e20000100800 */
[----:B------:R-:W-:-:S03]  /*11370*/  IADD3.X R239, R239, UR60, RZ, P2, !PT ;  /* 0x0000003cefef7c10 */ /* 0x000fc600097fe4ff */
[----:B0-----:R-:W3:Y:S01]  /*11380*/  LDL.LU R102, [R1+0x5f0] ;  /* 0x0005f00001667983 */ /* 0x001ee20000300800 */
[----:B------:R-:W-:Y:S02]  /*11390*/  IADD3 R206, P6, R206, UR5, RZ ;  /* 0x00000005cece7c10 */ /* 0x000fe4000ffde0ff */
[----:B------:R-:W-:Y:S02]  /*113a0*/  IADD3 R234, P2, R234, UR5, RZ ;  /* 0x00000005eaea7c10 */ /* 0x000fe4000ff5e0ff */
[----:B------:R-:W-:Y:S02]  /*113b0*/  IADD3.X R203, R203, UR60, RZ, P3, !PT ;  /* 0x0000003ccbcb7c10 */ /* 0x000fe40009ffe4ff */
[----:B------:R-:W-:Y:S02]  /*113c0*/  IADD3 R5, P3, R5, UR5, RZ ;  /* 0x0000000505057c10 */ /* 0x000fe4000ff7e0ff */
[----:B--2---:R-:W-:Y:S02]  /*113d0*/  IADD3 R193, P1, R193, UR5, RZ ;  /* 0x00000005c1c17c10 */ /* 0x004fe4000ff3e0ff */
[----:B----4-:R-:W-:-:S02]  /*113e0*/  IADD3.X R13, R13, UR60, RZ, P5, !PT ;  /* 0x0000003c0d0d7c10 */ /* 0x010fc4000affe4ff */
[----:B------:R-:W-:-:S03]  /*113f0*/  IADD3 R198, P5, R198, UR5, RZ ;  /* 0x00000005c6c67c10 */ /* 0x000fc6000ffbe0ff */
[----:B------:R0:W-:Y:S04]  /*11400*/  STL [R1+0xbc], R13 ;  /* 0x0000bc0d01007387 */ /* 0x0001e80000100800 */
[----:B------:R-:W-:Y:S04]  /*11410*/  STL [R1+0xc4], R120 ;  /* 0x0000c47801007387 */ /* 0x000fe80000100800 */
[----:B0-----:R-:W2:Y:S04]  /*11420*/  LDL.LU R13, [R1+0x5ec] ;  /* 0x0005ec00010d7983 */ /* 0x001ea80000300800 */
[----:B------:R-:W-:Y:S04]  /*11430*/  STL [R1+0x98], R115 ;  /* 0x0000987301007387 */ /* 0x000fe80000100800 */
[----:B------:R0:W-:Y:S04]  /*11440*/  STL [R1+0xb4], R2 ;  /* 0x0000b40201007387 */ /* 0x0001e80000100800 */
[----:B0-----:R0:W5:Y:S04]  /*11450*/  LDL.LU R2, [R1+0x5e8] ;  /* 0x0005e80001027983 */ /* 0x0011680000300800 */
[----:B------:R-:W-:Y:S04]  /*11460*/  STL [R1+0x90], R198 ;  /* 0x000090c601007387 */ /* 0x000fe80000100800 */
[----:B------:R1:W-:Y:S04]  /*11470*/  STL [R1+0xac], R196 ;  /* 0x0000acc401007387 */ /* 0x0003e80000100800 */
[----:B-1----:R-:W4:Y:S04]  /*11480*/  LDL.LU R196, [R1+0x5e4] ;  /* 0x0005e40001c47983 */ /* 0x002f280000300800 */
[----:B------:R-:W-:Y:S04]  /*11490*/  STL [R1+0x88], R206 ;  /* 0x000088ce01007387 */ /* 0x000fe80000100800 */
[----:B------:R1:W-:Y:S04]  /*114a0*/  STL [R1+0x80], R193 ;  /* 0x000080c101007387 */ /* 0x0003e80000100800 */
[----:B-1----:R-:W2:Y:S04]  /*114b0*/  LDL.LU R193, [R1+0x5e0] ;  /* 0x0005e00001c17983 */ /* 0x002ea80000300800 */
[----:B------:R1:W-:Y:S04]  /*114c0*/  STL [R1+0xa4], R239 ;  /* 0x0000a4ef01007387 */ /* 0x0003e80000100800 */
[----:B-1----:R-:W4:Y:S04]  /*114d0*/  LDL.LU R239, [R1+0x5dc] ;  /* 0x0005dc0001ef7983 */ /* 0x002f280000300800 */
[----:B------:R1:W-:Y:S04]  /*114e0*/  STL [R1+0x78], R234 ;  /* 0x000078ea01007387 */ /* 0x0003e80000100800 */
[----:B-1----:R-:W2:Y:S04]  /*114f0*/  LDL.LU R234, [R1+0x5d8] ;  /* 0x0005d80001ea7983 */ /* 0x002ea80000300800 */
[----:B------:R1:W-:Y:S04]  /*11500*/  STL [R1+0x9c], R203 ;  /* 0x00009ccb01007387 */ /* 0x0003e80000100800 */
[----:B-1----:R-:W3:Y:S04]  /*11510*/  LDL.LU R203, [R1+0x5d4] ;  /* 0x0005d40001cb7983 */ /* 0x002ee80000300800 */
[----:B------:R1:W-:Y:S04]  /*11520*/  STL [R1+0x70], R5 ;  /* 0x0000700501007387 */ /* 0x0003e80000100800 */
[----:B-1----:R-:W4:Y:S01]  /*11530*/  LDL.LU R5, [R1+0x5d0] ;  /* 0x0005d00001057983 */ /* 0x002f220000300800 */
[----:B------:R-:W-:-:S02]  /*11540*/  IADD3.X R213, R213, UR60, RZ, P4, !PT ;  /* 0x0000003cd5d57c10 */ /* 0x000fc4000a7fe4ff */
[----:B------:R-:W-:Y:S02]  /*11550*/  IADD3 R209, P4, R209, UR5, RZ ;  /* 0x00000005d1d17c10 */ /* 0x000fe4000ff9e0ff */
[----:B------:R-:W-:Y:S02]  /*11560*/  IADD3.X R222, R222, UR60, RZ, P5, !PT ;  /* 0x0000003cdede7c10 */ /* 0x000fe4000affe4ff */
[----:B------:R-:W-:Y:S01]  /*11570*/  IADD3 R95, P5, R95, UR5, RZ ;  /* 0x000000055f5f7c10 */ /* 0x000fe2000ffbe0ff */
[----:B------:R1:W-:Y:S01]  /*11580*/  STL [R1+0x68], R209 ;  /* 0x000068d101007387 */ /* 0x0003e20000100800 */
[----:B------:R-:W-:Y:S02]  /*11590*/  IADD3.X R103, R103, UR60, RZ, P1, !PT ;  /* 0x0000003c67677c10 */ /* 0x000fe40008ffe4ff */
[----:B------:R-:W-:Y:S01]  /*115a0*/  IADD3.X R15, R15, UR60, RZ, P2, !PT ;  /* 0x0000003c0f0f7c10 */ /* 0x000fe200097fe4ff */
[----:B-1----:R-:W2:Y:S04]  /*115b0*/  LDL.LU R209, [R1+0x5cc] ;  /* 0x0005cc0001d17983 */ /* 0x002ea80000300800 */
[----:B------:R-:W-:Y:S04]  /*115c0*/  STL [R1+0x94], R213 ;  /* 0x000094d501007387 */ /* 0x000fe80000100800 */
[----:B------:R1:W-:Y:S01]  /*115d0*/  STL [R1+0x60], R95 ;  /* 0x0000605f01007387 */ /* 0x0003e20000100800 */
[----:B------:R-:W-:-:S02]  /*115e0*/  IADD3 R158, P1, R158, UR5, RZ ;  /* 0x000000059e9e7c10 */ /* 0x000fc4000ff3e0ff */
[----:B------:R-:W-:Y:S01]  /*115f0*/  IADD3.X R202, R202, UR60, RZ, P3, !PT ;  /* 0x0000003ccaca7c10 */ /* 0x000fe20009ffe4ff */
[----:B-1----:R-:W2:Y:S04]  /*11600*/  LDL.LU R95, [R1+0x5c8] ;  /* 0x0005c800015f7983 */ /* 0x002ea80000300800 */
[----:B------:R-:W-:Y:S01]  /*11610*/  STL [R1+0x8c], R222 ;  /* 0x00008cde01007387 */ /* 0x000fe20000100800 */
[----:B------:R-:W-:Y:S02]  /*11620*/  IADD3 R241, P3, R241, UR5, RZ ;  /* 0x00000005f1f17c10 */ /* 0x000fe4000ff7e0ff */
[----:B------:R-:W-:Y:S02]  /*11630*/  IADD3.X R240, R240, UR60, RZ, P4, !PT ;  /* 0x0000003cf0f07c10 */ /* 0x000fe4000a7fe4ff */
[----:B------:R-:W-:-:S02]  /*11640*/  IADD3 R104, P4, R104, UR5, RZ ;  /* 0x0000000568687c10 */ /* 0x000fc4000ff9e0ff */
[----:B---3--:R-:W-:Y:S02]  /*11650*/  IADD3 R203, P2, R203, UR5, RZ ;  /* 0x00000005cbcb7c10 */ /* 0x008fe4000ff5e0ff */
[----:B----4-:R-:W-:Y:S02]  /*11660*/  IADD3.X R5, R5, UR60, RZ, P6, !PT ;  /* 0x0000003c05057c10 */ /* 0x010fe4000b7fe4ff */
[----:B------:R-:W-:-:S03]  /*11670*/  IADD3 R230, P6, R230, UR5, RZ ;  /* 0x00000005e6e67c10 */ /* 0x000fc6000ffde0ff */
[----:B------:R1:W-:Y:S04]  /*11680*/  STL [R1+0x84], R5 ;  /* 0x0000840501007387 */ /* 0x0003e80000100800 */
[----:B-1----:R-:W3:Y:S04]  /*11690*/  LDL.LU R5, [R1+0x5c4] ;  /* 0x0005c40001057983 */ /* 0x002ee80000300800 */
[----:B------:R1:W-:Y:S04]  /*116a0*/  STL [R1+0x7c], R103 ;  /* 0x00007c6701007387 */ /* 0x0003e80000100800 */
[----:B-1----:R-:W4:Y:S04]  /*116b0*/  LDL.LU R103, [R1+0x5c0] ;  /* 0x0005c00001677983 */ /* 0x002f280000300800 */
[----:B------:R-:W-:Y:S04]  /*116c0*/  STL [R1+0x58], R230 ;  /* 0x000058e601007387 */ /* 0x000fe80000100800 */
[----:B------:R1:W-:Y:S04]  /*116d0*/  STL [R1+0x74], R15 ;  /* 0x0000740f01007387 */ /* 0x0003e80000100800 */
[----:B-1----:R-:W3:Y:S04]  /*116e0*/  LDL.LU R15, [R1+0x5bc] ;  /* 0x0005bc00010f7983 */ /* 0x002ee80000300800 */
[----:B------:R-:W-:Y:S04]  /*116f0*/  STL [R1+0x44], R158 ;  /* 0x0000449e01007387 */ /* 0x000fe80000100800 */
[----:B------:R1:W-:Y:S04]  /*11700*/  STL [R1+0x38], R203 ;  /* 0x000038cb01007387 */ /* 0x0003e80000100800 */
[----:B-1----:R-:W4:Y:S04]  /*11710*/  LDL.LU R203, [R1+0x5b8] ;  /* 0x0005b80001cb7983 */ /* 0x002f280000300800 */
[----:B------:R1:W-:Y:S04]  /*11720*/  STL [R1+0x6c], R202 ;  /* 0x00006cca01007387 */ /* 0x0003e80000100800 */
[----:B-1----:R-:W3:Y:S04]  /*11730*/  LDL.LU R202, [R1+0x5b4] ;  /* 0x0005b40001ca7983 */ /* 0x002ee80000300800 */
[----:B------:R1:W-:Y:S04]  /*11740*/  STL [R1+0x2c], R241 ;  /* 0x00002cf101007387 */ /* 0x0003e80000100800 */
[----:B-1----:R-:W4:Y:S04]  /*11750*/  LDL.LU R241, [R1+0x5b0] ;  /* 0x0005b00001f17983 */ /* 0x002f280000300800 */
[----:B------:R1:W-:Y:S04]  /*11760*/  STL [R1+0x64], R240 ;  /* 0x000064f001007387 */ /* 0x0003e80000100800 */
[----:B-1----:R-:W3:Y:S04]  /*11770*/  LDL.LU R240, [R1+0x5ac] ;  /* 0x0005ac0001f07983 */ /* 0x002ee80000300800 */
[----:B------:R1:W-:Y:S04]  /*11780*/  STL [R1+0x24], R104 ;  /* 0x0000246801007387 */ /* 0x0003e80000100800 */
[----:B-1----:R-:W4:Y:S01]  /*11790*/  LDL.LU R104, [R1+0x5a8] ;  /* 0x0005a80001687983 */ /* 0x002f220000300800 */
[----:B------:R-:W-:Y:S01]  /*117a0*/  UMOV UR42, UR18 ;  /* 0x00000012002a7c82 */ /* 0x000fe20008000000 */
[----:B------:R-:W-:-:S02]  /*117b0*/  UMOV UR43, UR19 ;  /* 0x00000013002b7c82 */ /* 0x000fc40008000000 */
[----:B------:R-:W-:Y:S01]  /*117c0*/  HGMMA.64x64x16.F32 R24, gdesc[UR40].tnspA, R24 ;  /* 0x20e00000281879f0 */ /* 0x000fe20008700818 */
[----:B------:R-:W-:Y:S02]  /*117d0*/  IADD3.X R96, R96, UR60, RZ, P5, !PT ;  /* 0x0000003c60607c10 */ /* 0x000fe4000affe4ff */
[----:B------:R-:W-:Y:S02]  /*117e0*/  IADD3 R252, P5, R252, UR5, RZ ;  /* 0x00000005fcfc7c10 */ /* 0x000fe4000ffbe0ff */
[----:B------:R-:W-:Y:S01]  /*117f0*/  IADD3.X R159, R159, UR60, RZ, P6, !PT ;  /* 0x0000003c9f9f7c10 */ /* 0x000fe2000b7fe4ff */
[----:B------:R1:W-:Y:S01]  /*11800*/  STL [R1+0x5c], R96 ;  /* 0x00005c6001007387 */ /* 0x0003e20000100800 */
[----:B------:R-:W-:Y:S02]  /*11810*/  IADD3 R6, P6, R6, UR5, RZ ;  /* 0x0000000506067c10 */ /* 0x000fe4000ffde0ff */
[----:B--2---:R-:W-:Y:S01]  /*11820*/  IADD3.X R209, R209, UR60, RZ, P2, !PT ;  /* 0x0000003cd1d17c10 */ /* 0x004fe200097fe4ff */
[----:B-1----:R-:W2:Y:S04]  /*11830*/  LDL.LU R96, [R1+0x5a4] ;  /* 0x0005a40001607983 */ /* 0x002ea80000300800 */
[----:B------:R1:W-:Y:S01]  /*11840*/  STL [R1+0x14], R252 ;  /* 0x000014fc01007387 */ /* 0x0003e20000100800 */
[----:B------:R-:W-:-:S02]  /*11850*/  IADD3.X R204, R204, UR60, RZ, P3, !PT ;  /* 0x0000003ccccc7c10 */ /* 0x000fc40009ffe4ff */
[----:B------:R-:W-:Y:S01]  /*11860*/  IADD3.X R249, R249, UR60, RZ, P4, !PT ;  /* 0x0000003cf9f97c10 */ /* 0x000fe2000a7fe4ff */
[----:B-1----:R-:W3:Y:S04]  /*11870*/  LDL.LU R252, [R1+0x5a0] ;  /* 0x0005a00001fc7983 */ /* 0x002ee80000300800 */
[----:B------:R1:W-:Y:S04]  /*11880*/  STL [R1+0xc], R6 ;  /* 0x00000c0601007387 */ /* 0x0003e80000100800 */
[----:B-1----:R-:W2:Y:S04]  /*11890*/  LDL.LU R6, [R1+0x59c] ;  /* 0x00059c0001067983 */ /* 0x002ea80000300800 */
[----:B------:R-:W-:Y:S01]  /*118a0*/  STL [R1+0x48], R159 ;  /* 0x0000489f01007387 */ /* 0x000fe20000100800 */
[----:B------:R-:W-:Y:S01]  /*118b0*/  IADD3.X R22, R22, UR60, RZ, P5, !PT ;  /* 0x0000003c16167c10 */ /* 0x000fe2000affe4ff */
[----:B------:R-:W-:Y:S01]  /*118c0*/  UMOV UR46, UR22 ;  /* 0x00000016002e7c82 */ /* 0x000fe20008000000 */
[----:B------:R-:W-:Y:S01]  /*118d0*/  UMOV UR47, UR23 ;  /* 0x00000017002f7c82 */ /* 0x000fe20008000000 */
[----:B------:R-:W-:Y:S01]  /*118e0*/  IADD3.X R12, R12, UR60, RZ, P6, !PT ;  /* 0x0000003c0c0c7c10 */ /* 0x000fe2000b7fe4ff */
[----:B------:R-:W-:Y:S01]  /*118f0*/  HGMMA.64x64x16.F32 R24, gdesc[UR44].tnspA, R24 ;  /* 0x20e000002c1879f0 */ /* 0x000fe20008700818 */
[----:B------:R-:W-:Y:S01]  /*11900*/  UMOV UR50, UR26 ;  /* 0x0000001a00327c82 */ /* 0x000fe20008000000 */
[----:B------:R-:W-:-:S02]  /*11910*/  UMOV UR51, UR27 ;  /* 0x0000001b00337c82 */ /* 0x000fc40008000000 */
[----:B------:R-:W-:Y:S01]  /*11920*/  HGMMA.64x64x16.F32 R24, gdesc[UR48].tnspA, R24 ;  /* 0x20e00000301879f0 */ /* 0x000fe20008700818 */
[----:B----4-:R-:W-:Y:S02]  /*11930*/  IADD3.X R104, R104, UR60, RZ, P1, !PT ;  /* 0x0000003c68687c10 */ /* 0x010fe40008ffe4ff */
[----:B------:R-:W-:-:S03]  /*11940*/  IADD3 R17, P1, R17, UR5, RZ ;  /* 0x0000000511117c10 */ /* 0x000fc6000ff3e0ff */
[----:B------:R1:W-:Y:S04]  /*11950*/  STL [R1+0x40], R104 ;  /* 0x0000406801007387 */ /* 0x0003e80000100800 */
[----:B-1----:R-:W4:Y:S04]  /*11960*/  LDL.LU R104, [R1+0x598] ;  /* 0x0005980001687983 */ /* 0x002f280000300800 */
[----:B------:R1:W-:Y:S04]  /*11970*/  STL [R1+0x4], R17 ;  /* 0x0000041101007387 */ /* 0x0003e80000100800 */
[----:B-1----:R-:W2:Y:S04]  /*11980*/  LDL.LU R17, [R1+0x594] ;  /* 0x0005940001117983 */ /* 0x002ea80000300800 */
[----:B------:R1:W-:Y:S04]  /*11990*/  STL [R1+0x30], R209 ;  /* 0x000030d101007387 */ /* 0x0003e80000100800 */
[----:B-1----:R-:W2:Y:S04]  /*119a0*/  LDL.LU R209, [R1+0x590] ;  /* 0x0005900001d17983 */ /* 0x002ea80000300800 */
[----:B------:R1:W-:Y:S04]  /*119b0*/  STL [R1+0x28], R204 ;  /* 0x000028cc01007387 */ /* 0x0003e80000100800 */
[----:B-1----:R-:W2:Y:S04]  /*119c0*/  LDL.LU R204, [R1+0x58c] ;  /* 0x00058c0001cc7983 */ /* 0x002ea80000300800 */
[----:B------:R1:W-:Y:S04]  /*119d0*/  STL [R1+0x18], R249 ;  /* 0x000018f901007387 */ /* 0x0003e80000100800 */
[----:B-1----:R-:W2:Y:S04]  /*119e0*/  LDL.LU R249, [R1+0x588] ;  /* 0x0005880001f97983 */ /* 0x002ea80000300800 */
[----:B------:R1:W-:Y:S01]  /*119f0*/  STL [R1+0x10], R22 ;  /* 0x0000101601007387 */ /* 0x0003e20000100800 */
[----:B------:R-:W-:-:S03]  /*11a00*/  IADD3.X R0, R0, UR60, RZ, P1, !PT ;  /* 0x0000003c00007c10 */ /* 0x000fc60008ffe4ff */
[----:B-1----:R-:W2:Y:S04]  /*11a10*/  LDL.LU R22, [R1+0x584] ;  /* 0x0005840001167983 */ /* 0x002ea80000300800 */
[----:B------:R1:W-:Y:S04]  /*11a20*/  STL [R1+0x8], R12 ;  /* 0x0000080c01007387 */ /* 0x0003e80000100800 */
[----:B-1----:R-:W2:Y:S04]  /*11a30*/  LDL.LU R12, [R1+0x580] ;  /* 0x00058000010c7983 */ /* 0x002ea80000300800 */
[----:B------:R1:W-:Y:S04]  /*11a40*/  STL [R1], R0 ;  /* 0x0000000001007387 */ /* 0x0003e80000100800 */
[----:B-1----:R0:W5:Y:S01]  /*11a50*/  LDL.LU R0, [R1+0x57c] ;  /* 0x00057c0001007983 */ /* 0x0021620000300800 */
[----:B------:R-:W-:Y:S01]  /*11a60*/  UMOV UR54, UR30 ;  /* 0x0000001e00367c82 */ /* 0x000fe20008000000 */
[----:B------:R-:W-:-:S02]  /*11a70*/  UMOV UR55, UR31 ;  /* 0x0000001f00377c82 */ /* 0x000fc40008000000 */
[----:B------:R-:W-:Y:S01]  /*11a80*/  HGMMA.64x64x16.F32 R24, gdesc[UR52].tnspA, R24 ;  /* 0x20e00000341879f0 */ /* 0x000fe20008700818 */
[----:B------:R-:W-:Y:S01]  /*11a90*/  UMOV UR58, UR34 ;  /* 0x00000022003a7c82 */ /* 0x000fe20008000000 */
[----:B------:R-:W-:Y:S01]  /*11aa0*/  UMOV UR59, UR35 ;  /* 0x00000023003b7c82 */ /* 0x000fe20008000000 */
[----:B---3--:R-:W-:Y:S02]  /*11ab0*/  IADD3 R252, P2, R252, UR5, RZ ;  /* 0x00000005fcfc7c10 */ /* 0x008fe4000ff5e0ff */
[----:B------:R-:W-:Y:S02]  /*11ac0*/  IADD3 R241, P3, R241, UR5, RZ ;  /* 0x00000005f1f17c10 */ /* 0x000fe4000ff7e0ff */
[----:B------:R-:W-:Y:S02]  /*11ad0*/  IADD3 R239, P4, R239, UR5, RZ ;  /* 0x00000005efef7c10 */ /* 0x000fe4000ff9e0ff */
[----:B------:R-:W-:Y:S02]  /*11ae0*/  IADD3.X R240, R240, UR60, RZ, P3, !PT ;  /* 0x0000003cf0f07c10 */ /* 0x000fe40009ffe4ff */
[----:B------:R-:W-:-:S02]  /*11af0*/  IADD3 R233, P5, R233, UR5, RZ ;  /* 0x00000005e9e97c10 */ /* 0x000fc4000ffbe0ff */
[----:B------:R-:W-:Y:S02]  /*11b00*/  IADD3 R226, P6, R226, UR5, RZ ;  /* 0x00000005e2e27c10 */ /* 0x000fe4000ffde0ff */
[----:B------:R-:W-:Y:S02]  /*11b10*/  IADD3 R223, P1, R223, UR5, RZ ;  /* 0x00000005dfdf7c10 */ /* 0x000fe4000ff3e0ff */
[----:B------:R-:W-:Y:S02]  /*11b20*/  IADD3 R214, P3, R214, UR5, RZ ;  /* 0x00000005d6d67c10 */ /* 0x000fe4000ff7e0ff */
[----:B------:R-:W-:Y:S01]  /*11b30*/  IADD3.X R234, R234, UR60, RZ, P4, !PT ;  /* 0x0000003ceaea7c10 */ /* 0x000fe2000a7fe4ff */
[----:B------:R-:W-:Y:S01]  /*11b40*/  HGMMA.64x64x16.F32 R24, gdesc[UR56].tnspA, R24, gsb0 ;  /* 0x20e00000381879f0 */ /* 0x000fe20008000818 */
[----:B------:R-:W-:Y:S02]  /*11b50*/  IADD3.X R231, R231, UR60, RZ, P5, !PT ;  /* 0x0000003ce7e77c10 */ /* 0x000fe4000affe4ff */
[----:B------:R-:W-:-:S02]  /*11b60*/  IADD3.X R225, R225, UR60, RZ, P6, !PT ;  /* 0x0000003ce1e17c10 */ /* 0x000fc4000b7fe4ff */
[----:B------:R-:W-:Y:S02]  /*11b70*/  IADD3.X R219, R219, UR60, RZ, P1, !PT ;  /* 0x0000003cdbdb7c10 */ /* 0x000fe40008ffe4ff */
[----:B------:R-:W-:Y:S02]  /*11b80*/  IADD3.X R210, R210, UR60, RZ, P3, !PT ;  /* 0x0000003cd2d27c10 */ /* 0x000fe40009ffe4ff */
[----:B------:R-:W-:Y:S02]  /*11b90*/  IADD3 R203, P5, R203, UR5, RZ ;  /* 0x00000005cbcb7c10 */ /* 0x000fe4000ffbe0ff */
[----:B------:R-:W-:Y:S02]  /*11ba0*/  IADD3 R196, P6, R196, UR5, RZ ;  /* 0x00000005c4c47c10 */ /* 0x000fe4000ffde0ff */
[----:B------:R-:W-:Y:S02]  /*11bb0*/  IADD3 R109, P1, R109, UR5, RZ ;  /* 0x000000056d6d7c10 */ /* 0x000fe4000ff3e0ff */
[----:B------:R-:W-:-:S02]  /*11bc0*/  IADD3 R107, P3, R107, UR5, RZ ;  /* 0x000000056b6b7c10 */ /* 0x000fc4000ff7e0ff */
[----:B------:R-:W-:Y:S02]  /*11bd0*/  IADD3.X R202, R202, UR60, RZ, P5, !PT ;  /* 0x0000003ccaca7c10 */ /* 0x000fe4000affe4ff */
[----:B------:R-:W-:Y:S02]  /*11be0*/  IADD3.X R193, R193, UR60, RZ, P6, !PT ;  /* 0x0000003cc1c17c10 */ /* 0x000fe4000b7fe4ff */
[----:B------:R-:W-:Y:S02]  /*11bf0*/  IADD3.X R91, R91, UR60, RZ, P1, !PT ;  /* 0x0000003c5b5b7c10 */ /* 0x000fe40008ffe4ff */
[----:B------:R-:W-:Y:S02]  /*11c00*/  IADD3.X R23, R23, UR60, RZ, P3, !PT ;  /* 0x0000003c17177c10 */ /* 0x000fe40009ffe4ff */
[----:B------:R-:W-:Y:S02]  /*11c10*/  IADD3 R105, P5, R105, UR5, RZ ;  /* 0x0000000569697c10 */ /* 0x000fe4000ffbe0ff */
[----:B------:R-:W-:-:S02]  /*11c20*/  IADD3 R103, P1, R103, UR5, RZ ;  /* 0x0000000567677c10 */ /* 0x000fc4000ff3e0ff */
[----:B------:R-:W-:Y:S02]  /*11c30*/  IADD3 R101, P3, R101, UR5, RZ ;  /* 0x0000000565657c10 */ /* 0x000fe4000ff7e0ff */
        /* <DEDUP_REMOVED lines=11> */
[----:B------:R-:W-:Y:S02]  /*11cf0*/  IADD3.X R20, R20, UR60, RZ, P5, !PT ;  /* 0x0000003c14147c10 */ /* 0x000fe4000affe4ff */
[----:B------:R-:W-:Y:S01]  /*11d00*/  IADD3.X R16, R16, UR60, RZ, P1, !PT ;  /* 0x0000003c10107c10 */ /* 0x000fe20008ffe4ff */
[----:B------:R-:W-:Y:S02]  /*11d10*/  WARPGROUP.DEPBAR.LE gsb0, 0x0 ;  /* 0x00008000000079c5 */ /* 0x000fe40000010000 */
[----:B----4-:R-:W-:-:S04]  /*11d20*/  IADD3 R104, P6, R104, UR5, RZ ;  /* 0x0000000568687c10 */ /* 0x010fc8000ffde0ff */
[----:B--2---:R-:W-:Y:S02]  /*11d30*/  IADD3.X R17, R17, UR60, RZ, P6, !PT ;  /* 0x0000003c11117c10 */ /* 0x004fe4000b7fe4ff */
[----:B------:R-:W-:Y:S02]  /*11d40*/  IADD3 R98, P6, R98, UR5, RZ ;  /* 0x0000000562627c10 */ /* 0x000fe4000ffde0ff */
[----:B------:R-:W-:Y:S02]  /*11d50*/  IADD3 R209, P4, R209, UR5, RZ ;  /* 0x00000005d1d17c10 */ /* 0x000fe4000ff9e0ff */
[----:B------:R-:W-:Y:S02]  /*11d60*/  IADD3.X R8, R8, UR60, RZ, P6, !PT ;  /* 0x0000003c08087c10 */ /* 0x000fe4000b7fe4ff */
[----:B------:R-:W-:Y:S02]  /*11d70*/  IADD3.X R204, R204, UR60, RZ, P4, !PT ;  /* 0x0000003ccccc7c10 */ /* 0x000fe4000a7fe4ff */
[----:B------:R-:W-:-:S02]  /*11d80*/  IADD3 R106, P4, R106, UR5, RZ ;  /* 0x000000056a6a7c10 */ /* 0x000fc4000ff9e0ff */
[----:B------:R-:W-:Y:S02]  /*11d90*/  IADD3.X R249, R249, UR60, RZ, P2, !PT ;  /* 0x0000003cf9f97c10 */ /* 0x000fe400097fe4ff */
[----:B------:R-:W-:-:S04]  /*11da0*/  IADD3 R216, P2, R216, UR5, RZ ;  /* 0x00000005d8d87c10 */ /* 0x000fc8000ff5e0ff */
[----:B------:R-:W-:Y:S02]  /*11db0*/  IADD3.X R215, R215, UR60, RZ, P2, !PT ;  /* 0x0000003cd7d77c10 */ /* 0x000fe400097fe4ff */
[----:B------:R-:W-:-:S04]  /*11dc0*/  IADD3 R108, P2, R108, UR5, RZ ;  /* 0x000000056c6c7c10 */ /* 0x000fc8000ff5e0ff */
[----:B------:R-:W-:Y:S02]  /*11dd0*/  IADD3.X R89, R89, UR60, RZ, P2, !PT ;  /* 0x0000003c59597c10 */ /* 0x000fe400097fe4ff */
[----:B------:R-:W-:Y:S02]  /*11de0*/  IADD3 R102, P2, R102, UR5, RZ ;  /* 0x0000000566667c10 */ /* 0x000fe4000ff5e0ff */
[----:B------:R-:W-:Y:S02]  /*11df0*/  IADD3.X R21, R21, UR60, RZ, P4, !PT ;  /* 0x0000003c15157c10 */ /* 0x000fe4000a7fe4ff */
[----:B------:R-:W-:Y:S02]  /*11e00*/  IADD3.X R13, R13, UR60, RZ, P2, !PT ;  /* 0x0000003c0d0d7c10 */ /* 0x000fe400097fe4ff */
[----:B------:R-:W-:Y:S02]  /*11e10*/  IADD3 R100, P4, R100, UR5, RZ ;  /* 0x0000000564647c10 */ /* 0x000fe4000ff9e0ff */
[----:B------:R-:W-:-:S02]  /*11e20*/  IADD3 R96, P2, R96, UR5, RZ ;  /* 0x0000000560607c10 */ /* 0x000fc4000ff5e0ff */
        /* <DEDUP_REMOVED lines=9> */
[----:B------:R-:W-:Y:S01]  /*11ec0*/  IADD3.X R12, R12, UR60, RZ, P3, !PT ;  /* 0x0000003c0c0c7c10 */ /* 0x000fe20009ffe4ff */
[----:B0-----:R-:W-:Y:S06]  /*11ed0*/  @P0 BRA `(.L_x_1) ;  /* 0xffffff5c007c0947 */ /* 0x001fec000383ffff */
[----:B------:R-:W-:Y:S02]  /*11ee0*/  F2FP.F16.F32.PACK_AB R55, R55, R54 ;  /* 0x000000363737723e */ /* 0x000fe400000000ff */
[----:B------:R-:W-:Y:S02]  /*11ef0*/  F2FP.F16.F32.PACK_AB R51, R51, R50 ;  /* 0x000000323333723e */ /* 0x000fe400000000ff */
[----:B------:R-:W-:Y:S02]  /*11f00*/  F2FP.F16.F32.PACK_AB R47, R47, R46 ;  /* 0x0000002e2f2f723e */ /* 0x000fe400000000ff */
[----:B------:R-:W-:Y:S02]  /*11f10*/  F2FP.F16.F32.PACK_AB R43, R43, R42 ;  /* 0x0000002a2b2b723e */ /* 0x000fe400000000ff */
[----:B------:R-:W-:Y:S02]  /*11f20*/  F2FP.F16.F32.PACK_AB R39, R39, R38 ;  /* 0x000000262727723e */ /* 0x000fe400000000ff */
[----:B------:R-:W-:-:S02]  /*11f30*/  F2FP.F16.F32.PACK_AB R35, R35, R34 ;  /* 0x000000222323723e */ /* 0x000fc400000000ff */
        /* <DEDUP_REMOVED lines=25> */
[----:B------:R-:W-:-:S07]  /*120d0*/  F2FP.F16.F32.PACK_AB R4, R57, R56 ;  /* 0x000000383904723e */ /* 0x000fce00000000ff */
.L_x_0:
[----:B------:R-:W0:Y:S01]  /*120e0*/  S2R R8, SR_TID.X ;  /* 0x0000000000087919 */ /* 0x000e220000002100 */
[----:B------:R-:W-:Y:S01]  /*120f0*/  ULDC.64 UR8, c[0x0][0x228] ;  /* 0x00008a0000087ab9 */ /* 0x000fe20000000a00 */
[----:B------:R-:W2:Y:S01]  /*12100*/  LDL.LU R11, [R1+0x578] ;  /* 0x00057800010b7983 */ /* 0x000ea20000300800 */
[----:B-----5:R-:W-:Y:S01]  /*12110*/  VIADD R10, R0, 0x1 ;  /* 0x00000001000a7836 */ /* 0x020fe20000000000 */
[----:B------:R-:W1:Y:S01]  /*12120*/  S2R R12, SR_TID.X ;  /* 0x00000000000c7919 */ /* 0x000e620000002100 */
[C---:B0-----:R-:W-:Y:S02]  /*12130*/  IMAD.SHL.U32 R3, R8.reuse, 0x40, RZ ;  /* 0x0000004008037824 */ /* 0x041fe400078e00ff */
[----:B------:R-:W-:-:S03]  /*12140*/  IMAD.SHL.U32 R2, R8, 0x10, RZ ;  /* 0x0000001008027824 */ /* 0x000fc600078e00ff */
[----:B------:R-:W-:Y:S01]  /*12150*/  LOP3.LUT R9, R3, 0x400, RZ, 0xc0, !PT ;  /* 0x0000040003097812 */ /* 0x000fe200078ec0ff */
[----:B------:R-:W-:Y:S01]  /*12160*/  IMAD.SHL.U32 R3, R8, 0x8, RZ ;  /* 0x0000000808037824 */ /* 0x000fe200078e00ff */
[----:B------:R-:W-:Y:S01]  /*12170*/  LOP3.LUT R2, R2, 0xf0, RZ, 0xc0, !PT ;  /* 0x000000f002027812 */ /* 0x000fe200078ec0ff */
[----:B------:R-:W-:Y:S01]  /*12180*/  VIADD R8, R0, 0x2 ;  /* 0x0000000200087836 */ /* 0x000fe20000000000 */
[----:B-1----:R-:W-:Y:S02]  /*12190*/  LOP3.LUT R12, R12, 0x7f, RZ, 0xc0, !PT ;  /* 0x0000007f0c0c7812 */ /* 0x002fe400078ec0ff */
[----:B------:R-:W-:Y:S01]  /*121a0*/  IADD3 R2, R9, UR4, R2 ;  /* 0x0000000409027c10 */ /* 0x000fe2000fffe002 */
[----:B------:R-:W-:Y:S01]  /*121b0*/  VIADD R9, R0, 0x3 ;  /* 0x0000000300097836 */ /* 0x000fe20000000000 */
[----:B------:R-:W-:Y:S02]  /*121c0*/  LOP3.LUT R3, R3, 0x300, RZ, 0xc0, !PT ;  /* 0x0000030003037812 */ /* 0x000fe400078ec0ff */
[----:B------:R-:W-:Y:S01]  /*121d0*/  LEA R56, R12, UR4, 0x4 ;  /* 0x000000040c387c11 */ /* 0x000fe2000f8e20ff */
[----:B------:R-:W-:Y:S02]  /*121e0*/  BAR.SYNC.DEFER_BLOCKING 0x0 ;  /* 0x0000000000007b1d */ /* 0x000fe40000010000 */
[----:B------:R-:W-:-:S04]  /*121f0*/  IMAD.IADD R57, R3, 0x1, R2 ;  /* 0x0000000103397824 */ /* 0x000fc800078e0202 */
[----:B------:R-:W-:Y:S01]  /*12200*/  ULDC UR4, c[0x0][0x244] ;  /* 0x0000910000047ab9 */ /* 0x000fe20000000800 */
[----:B------:R-:W-:Y:S01]  /*12210*/  STSM.16.M88.4 [R57], R4 ;  /* 0x0000000439007844 */ /* 0x000fe20000000200 */
[----:B------:R-:W-:Y:S06]  /*12220*/  BAR.SYNC.DEFER_BLOCKING 0x0 ;  /* 0x0000000000007b1d */ /* 0x000fec0000010000 */
[----:B------:R-:W0:Y:S02]  /*12230*/  LDS.128 R60, [R56] ;  /* 0x00000000383c7984 */ /* 0x000e240000000c00 */
[----:B------:R-:W-:Y:S06]  /*12240*/  BAR.SYNC.DEFER_BLOCKING 0x0 ;  /* 0x0000000000007b1d */ /* 0x000fec0000010000 */
[----:B------:R-:W-:Y:S02]  /*12250*/  STSM.16.M88.4 [R57], R28 ;  /* 0x0000001c39007844 */ /* 0x000fe40000000200 */
[----:B------:R-:W-:Y:S06]  /*12260*/  BAR.SYNC.DEFER_BLOCKING 0x0 ;  /* 0x0000000000007b1d */ /* 0x000fec0000010000 */
[----:B------:R-:W1:Y:S02]  /*12270*/  LDS.128 R24, [R56] ;  /* 0x0000000038187984 */ /* 0x000e640000000c00 */
[----:B------:R-:W-:Y:S06]  /*12280*/  BAR.SYNC.DEFER_BLOCKING 0x0 ;  /* 0x0000000000007b1d */ /* 0x000fec0000010000 */
[----:B------:R3:W-:Y:S02]  /*12290*/  STSM.16.M88.4 [R57], R32 ;  /* 0x0000002039007844 */ /* 0x0007e40000000200 */
[----:B------:R-:W-:Y:S01]  /*122a0*/  BAR.SYNC.DEFER_BLOCKING 0x0 ;  /* 0x0000000000007b1d */ /* 0x000fe20000010000 */
[----:B---3--:R-:W-:-:S02]  /*122b0*/  VIADD R32, R0, 0x5 ;  /* 0x0000000500207836 */ /* 0x008fc40000000000 */
[----:B------:R-:W-:-:S03]  /*122c0*/  VIADD R35, R0, 0x6 ;  /* 0x0000000600237836 */ /* 0x000fc60000000000 */
[----:B------:R-:W3:Y:S02]  /*122d0*/  LDS.128 R20, [R56] ;  /* 0x0000000038147984 */ /* 0x000ee40000000c00 */
[----:B------:R-:W-:Y:S06]  /*122e0*/  BAR.SYNC.DEFER_BLOCKING 0x0 ;  /* 0x0000000000007b1d */ /* 0x000fec0000010000 */
[----:B------:R0:W-:Y:S02]  /*122f0*/  STSM.16.M88.4 [R57], R36 ;  /* 0x0000002439007844 */ /* 0x0001e40000000200 */
[----:B------:R-:W-:Y:S01]  /*12300*/  BAR.SYNC.DEFER_BLOCKING 0x0 ;  /* 0x0000000000007b1d */ /* 0x000fe20000010000 */
[----:B0-----:R-:W-:-:S02]  /*12310*/  PRMT R36, R60, 0x7632, R36 ;  /* 0x000076323c247816 */ /* 0x001fc40000000024 */
[----:B------:R-:W-:Y:S02]  /*12320*/  PRMT R37, R61, 0x7632, R37 ;  /* 0x000076323d257816 */ /* 0x000fe40000000025 */
[----:B------:R-:W-:Y:S01]  /*12330*/  PRMT R38, R62, 0x7632, R38 ;  /* 0x000076323e267816 */ /* 0x000fe20000000026 */
[----:B------:R-:W0:Y:S02]  /*12340*/  LDS.128 R16, [R56] ;  /* 0x0000000038107984 */ /* 0x000e240000000c00 */
[----:B------:R-:W-:Y:S06]  /*12350*/  BAR.SYNC.DEFER_BLOCKING 0x0 ;  /* 0x0000000000007b1d */ /* 0x000fec0000010000 */
[----:B------:R-:W-:Y:S02]  /*12360*/  STSM.16.M88.4 [R57], R40 ;  /* 0x0000002839007844 */ /* 0x000fe40000000200 */
[----:B------:R-:W-:Y:S01]  /*12370*/  BAR.SYNC.DEFER_BLOCKING 0x0 ;  /* 0x0000000000007b1d */ /* 0x000fe20000010000 */
[C---:B--2---:R-:W-:Y:S01]  /*12380*/  ISETP.GE.AND P0, PT, R11.reuse, UR8, PT ;  /* 0x000000080b007c0c */ /* 0x044fe2000bf06270 */
[----:B------:R-:W-:-:S04]  /*12390*/  IMAD R3, R11, UR4, RZ ;  /* 0x000000040b037c24 */ /* 0x000fc8000f8e02ff */
[----:B------:R-:W-:Y:S01]  /*123a0*/  ULDC UR8, c[0x0][0x248] ;  /* 0x0000920000087ab9 */ /* 0x000fe20000000800 */
[----:B------:R-:W-:Y:S01]  /*123b0*/  ULDC.64 UR4, c[0x0][0x220] ;  /* 0x0000880000047ab9 */ /* 0x000fe20000000a00 */
[----:B------:R-:W-:Y:S01]  /*123c0*/  ISETP.LT.AND P1, PT, R8, UR9, !P0 ;  /* 0x0000000908007c0c */ /* 0x000fe2000c721270 */
[----:B------:R-:W-:Y:S01]  /*123d0*/  VIADD R8, R0, 0x4 ;  /* 0x0000000400087836 */ /* 0x000fe20000000000 */
[----:B------:R-:W-:Y:S01]  /*123e0*/  ISETP.LT.AND P2, PT, R10, UR9, !P0 ;  /* 0x000000090a007c0c */ /* 0x000fe2000c741270 */
[----:B------:R-:W-:Y:S01]  /*123f0*/  IMAD R4, R0, UR8, RZ ;  /* 0x0000000800047c24 */ /* 0x000fe2000f8e02ff */
[----:B------:R-:W-:Y:S02]  /*12400*/  ISETP.LT.AND P5, PT, R9, UR9, !P0 ;  /* 0x0000000909007c0c */ /* 0x000fe4000c7a1270 */
[----:B------:R-:W-:Y:S01]  /*12410*/  ISETP.LT.AND P4, PT, R8, UR9, !P0 ;  /* 0x0000000908007c0c */ /* 0x000fe2000c781270 */
[----:B------:R-:W-:Y:S01]  /*12420*/  VIADD R31, R4, UR8 ;  /* 0x00000008041f7c36 */ /* 0x000fe20008000000 */
[----:B------:R-:W-:-:S03]  /*12430*/  LEA R2, P3, R3, UR4, 0x1 ;  /* 0x0000000403027c11 */ /* 0x000fc6000f8608ff */
[----:B------:R-:W-:Y:S01]  /*12440*/  VIADD R33, R31, UR8 ;  /* 0x000000081f217c36 */ /* 0x000fe20008000000 */
[----:B------:R-:W-:Y:S02]  /*12450*/  LEA.HI.X.SX32 R3, R3, UR5, 0x1, P3 ;  /* 0x0000000503037c11 */ /* 0x000fe400098f0eff */
[CC--:B------:R-:W-:Y:S01]  /*12460*/  LEA R28, P6, R4.reuse, R2.reuse, 0x1 ;  /* 0x00000002041c7211 */ /* 0x0c0fe200078c08ff */
[----:B------:R-:W-:Y:S01]  /*12470*/  VIADD R34, R33, UR8 ;  /* 0x0000000821227c36 */ /* 0x000fe20008000000 */
[----:B------:R-:W2:Y:S01]  /*12480*/  LDS.128 R12, [R56] ;  /* 0x00000000380c7984 */ /* 0x000ea20000000c00 */
[----:B------:R-:W-:Y:S01]  /*12490*/  BAR.SYNC.DEFER_BLOCKING 0x0 ;  /* 0x0000000000007b1d */ /* 0x000fe20000010000 */
[----:B------:R-:W-:Y:S02]  /*124a0*/  LEA.HI.X.SX32 R29, R4, R3, 0x1, P6 ;  /* 0x00000003041d7211 */ /* 0x000fe400030f0eff */
[----:B------:R-:W-:Y:S02]  /*124b0*/  ISETP.LT.AND P3, PT, R0, UR9, !P0 ;  /* 0x0000000900007c0c */ /* 0x000fe4000c761270 */
[----:B------:R-:W-:-:S04]  /*124c0*/  LEA R30, P6, R31, R2, 0x1 ;  /* 0x000000021f1e7211 */ /* 0x000fc800078c08ff */
[----:B------:R-:W-:Y:S01]  /*124d0*/  LEA.HI.X.SX32 R31, R31, R3, 0x1, P6 ;  /* 0x000000031f1f7211 */ /* 0x000fe200030f0eff */
[----:B------:R-:W-:Y:S01]  /*124e0*/  STSM.16.M88.4 [R57], R44 ;  /* 0x0000002c39007844 */ /* 0x000fe20000000200 */
[----:B------:R-:W-:Y:S06]  /*124f0*/  BAR.SYNC.DEFER_BLOCKING 0x0 ;  /* 0x0000000000007b1d */ /* 0x000fec0000010000 */
[----:B------:R-:W4:Y:S02]  /*12500*/  LDS.128 R8, [R56] ;  /* 0x0000000038087984 */ /* 0x000f240000000c00 */
[----:B------:R-:W-:Y:S06]  /*12510*/  BAR.SYNC.DEFER_BLOCKING 0x0 ;  /* 0x0000000000007b1d */ /* 0x000fec0000010000 */
[----:B------:R-:W-:Y:S02]  /*12520*/  STSM.16.M88.4 [R57], R48 ;  /* 0x0000003039007844 */ /* 0x000fe40000000200 */
[----:B------:R-:W-:Y:S06]  /*12530*/  BAR.SYNC.DEFER_BLOCKING 0x0 ;  /* 0x0000000000007b1d */ /* 0x000fec0000010000 */
[----:B------:R-:W4:Y:S02]  /*12540*/  LDS.128 R4, [R56] ;  /* 0x0000000038047984 */ /* 0x000f240000000c00 */
[----:B------:R-:W-:Y:S06]  /*12550*/  BAR.SYNC.DEFER_BLOCKING 0x0 ;  /* 0x0000000000007b1d */ /* 0x000fec0000010000 */
[----:B------:R-:W-:Y:S02]  /*12560*/  STSM.16.M88.4 [R57], R52 ;  /* 0x0000003439007844 */ /* 0x000fe40000000200 */
[----:B------:R-:W-:Y:S06]  /*12570*/  BAR.SYNC.DEFER_BLOCKING 0x0 ;  /* 0x0000000000007b1d */ /* 0x000fec0000010000 */
[----:B------:R1:W-:Y:S01]  /*12580*/  @P3 STG.E.U16 desc[UR6][R28.64], R60 ;  /* 0x0000003c1c003986 */ /* 0x0003e2000c101506 */
[----:B------:R-:W-:-:S02]  /*12590*/  ISETP.LT.AND P3, PT, R32, UR9, !P0 ;  /* 0x0000000920007c0c */ /* 0x000fc4000c761270 */
[-C--:B------:R-:W-:Y:S01]  /*125a0*/  LEA R32, P6, R33, R2.reuse, 0x1 ;  /* 0x0000000221207211 */ /* 0x080fe200078c08ff */
[----:B------:R3:W-:Y:S01]  /*125b0*/  @P2 STG.E.U16 desc[UR6][R30.64], R36 ;  /* 0x000000241e002986 */ /* 0x0007e2000c101506 */
[----:B------:R-:W-:Y:S01]  /*125c0*/  ISETP.LT.AND P2, PT, R35, UR9, !P0 ;  /* 0x0000000923007c0c */ /* 0x000fe2000c741270 */
[----:B------:R-:W-:Y:S01]  /*125d0*/  VIADD R35, R34, UR8 ;  /* 0x0000000822237c36 */ /* 0x000fe20008000000 */
[-C--:B------:R-:W-:Y:S01]  /*125e0*/  LEA.HI.X.SX32 R33, R33, R3.reuse, 0x1, P6 ;  /* 0x0000000321217211 */ /* 0x080fe200030f0eff */
[----:B------:R-:W4:Y:S01]  /*125f0*/  LDS.128 R56, [R56] ;  /* 0x0000000038387984 */ /* 0x000f220000000c00 */
[----:B-1----:R-:W-:Y:S01]  /*12600*/  VIADD R29, R0, 0x7 ;  /* 0x00000007001d7836 */ /* 0x002fe20000000000 */
[-C--:B------:R-:W-:Y:S02]  /*12610*/  LEA R28, P6, R34, R2.reuse, 0x1 ;  /* 0x00000002221c7211 */ /* 0x080fe400078c08ff */
[----:B------:R1:W-:Y:S01]  /*12620*/  @P1 STG.E.U16 desc[UR6][R32.64], R61 ;  /* 0x0000003d20001986 */ /* 0x0003e2000c101506 */
[----:B---3--:R-:W-:Y:S01]  /*12630*/  VIADD R30, R0, 0x8 ;  /* 0x00000008001e7836 */ /* 0x008fe20000000000 */
[----:B------:R-:W-:Y:S01]  /*12640*/  ISETP.LT.AND P1, PT, R29, UR9, !P0 ;  /* 0x000000091d007c0c */ /* 0x000fe2000c721270 */
[C---:B------:R-:W-:Y:S01]  /*12650*/  VIADD R31, R35.reuse, UR8 ;  /* 0x00000008231f7c36 */ /* 0x040fe20008000000 */
[----:B------:R-:W-:Y:S01]  /*12660*/  LEA.HI.X.SX32 R29, R34, R3, 0x1, P6 ;  /* 0x00000003221d7211 */ /* 0x000fe200030f0eff */
[----:B------:R-:W-:Y:S01]  /*12670*/  VIADD R36, R0, 0xa ;  /* 0x0000000a00247836 */ /* 0x000fe20000000000 */
[----:B------:R-:W-:-:S03]  /*12680*/  LEA R34, P6, R35, R2, 0x1 ;  /* 0x0000000223227211 */ /* 0x000fc600078c08ff */
[----:B------:R3:W-:Y:S01]  /*12690*/  @P5 STG.E.U16 desc[UR6][R28.64], R37 ;  /* 0x000000251c005986 */ /* 0x0007e2000c101506 */
[-C--:B------:R-:W-:Y:S01]  /*126a0*/  LEA.HI.X.SX32 R35, R35, R3.reuse, 0x1, P6 ;  /* 0x0000000323237211 */ /* 0x080fe200030f0eff */
[----:B-1----:R-:W-:Y:S01]  /*126b0*/  VIADD R32, R0, 0x9 ;  /* 0x0000000900207836 */ /* 0x002fe20000000000 */
[----:B------:R-:W-:Y:S01]  /*126c0*/  ISETP.LT.AND P5, PT, R30, UR9, !P0 ;  /* 0x000000091e007c0c */ /* 0x000fe2000c7a1270 */
[C---:B------:R-:W-:Y:S01]  /*126d0*/  VIADD R33, R31.reuse, UR8 ;  /* 0x000000081f217c36 */ /* 0x040fe20008000000 */
[CC--:B------:R-:W-:Y:S01]  /*126e0*/  LEA R30, P6, R31.reuse, R2.reuse, 0x1 ;  /* 0x000000021f1e7211 */ /* 0x0c0fe200078c08ff */
[----:B------:R1:W-:Y:S01]  /*126f0*/  @P4 STG.E.U16 desc[UR6][R34.64], R62 ;  /* 0x0000003e22004986 */ /* 0x0003e2000c101506 */
[----:B------:R-:W-:Y:S02]  /*12700*/  ISETP.LT.AND P4, PT, R32, UR9, !P0 ;  /* 0x0000000920007c0c */ /* 0x000fe4000c781270 */
[-C--:B------:R-:W-:Y:S02]  /*12710*/  LEA.HI.X.SX32 R31, R31, R3.reuse, 0x1, P6 ;  /* 0x000000031f1f7211 */ /* 0x080fe400030f0eff */
[C---:B------:R-:W-:Y:S01]  /*12720*/  LEA R32, P6, R33.reuse, R2, 0x1 ;  /* 0x0000000221207211 */ /* 0x040fe200078c08ff */
[----:B---3--:R-:W-:Y:S01]  /*12730*/  VIADD R29, R33, UR8 ;  /* 0x00000008211d7c36 */ /* 0x008fe20008000000 */
[----:B------:R-:W-:Y:S01]  /*12740*/  PRMT R37, R63, 0x7632, R37 ;  /* 0x000076323f257816 */ /* 0x000fe20000000025 */
[----:B------:R3:W-:Y:S01]  /*12750*/  @P3 STG.E.U16 desc[UR6][R30.64], R38 ;  /* 0x000000261e003986 */ /* 0x0007e2000c101506 */
[----:B------:R-:W-:-:S02]  /*12760*/  LEA.HI.X.SX32 R33, R33, R3, 0x1, P6 ;  /* 0x0000000321217211 */ /* 0x000fc400030f0eff */
[CC--:B------:R-:W-:Y:S01]  /*12770*/  LEA R28, P6, R29.reuse, R2.reuse, 0x1 ;  /* 0x000000021d1c7211 */ /* 0x0c0fe200078c08ff */
[----:B-1----:R-:W-:Y:S01]  /*12780*/  VIADD R34, R0, 0xb ;  /* 0x0000000b00227836 */ /* 0x002fe20000000000 */
[----:B------:R-:W-:Y:S01]  /*12790*/  ISETP.LT.AND P3, PT, R36, UR9, !P0 ;  /* 0x0000000924007c0c */ /* 0x000fe2000c761270 */
[C---:B------:R-:W-:Y:S01]  /*127a0*/  VIADD R35, R29.reuse, UR8 ;  /* 0x000000081d237c36 */ /* 0x040fe20008000000 */
[----:B------:R1:W-:Y:S01]  /*127b0*/  @P2 STG.E.U16 desc[UR6][R32.64], R63 ;  /* 0x0000003f20002986 */ /* 0x0003e2000c101506 */
[-C--:B------:R-:W-:Y:S01]  /*127c0*/  LEA.HI.X.SX32 R29, R29, R3.reuse, 0x1, P6 ;  /* 0x000000031d1d7211 */ /* 0x080fe200030f0eff */
[----:B------:R-:W-:Y:S01]  /*127d0*/  VIADD R36, R0, 0xe ;  /* 0x0000000e00247836 */ /* 0x000fe20000000000 */
[----:B------:R-:W-:Y:S02]  /*127e0*/  ISETP.LT.AND P2, PT, R34, UR9, !P0 ;  /* 0x0000000922007c0c */ /* 0x000fe4000c741270 */
[C---:B------:R-:W-:Y:S01]  /*127f0*/  LEA R34, P6, R35.reuse, R2, 0x1 ;  /* 0x0000000223227211 */ /* 0x040fe200078c08ff */
[----:B---3--:R-:W-:Y:S01]  /*12800*/  VIADD R30, R0, 0xc ;  /* 0x0000000c001e7836 */ /* 0x008fe20000000000 */
[----:B------:R3:W-:Y:S01]  /*12810*/  @P1 STG.E.U16 desc[UR6][R28.64], R37 ;  /* 0x000000251c001986 */ /* 0x0007e2000c101506 */
[C---:B------:R-:W-:Y:S01]  /*12820*/  VIADD R31, R35.reuse, UR8 ;  /* 0x00000008231f7c36 */ /* 0x040fe20008000000 */
[----:B------:R-:W-:-:S02]  /*12830*/  LEA.HI.X.SX32 R35, R35, R3, 0x1, P6 ;  /* 0x0000000323237211 */ /* 0x000fc400030f0eff */
[----:B------:R-:W-:Y:S01]  /*12840*/  ISETP.LT.AND P1, PT, R30, UR9, !P0 ;  /* 0x000000091e007c0c */ /* 0x000fe2000c721270 */
[----:B-1----:R-:W-:Y:S01]  /*12850*/  VIADD R32, R0, 0xd ;  /* 0x0000000d00207836 */ /* 0x002fe20000000000 */
[CC--:B------:R-:W-:Y:S01]  /*12860*/  LEA R30, P6, R31.reuse, R2.reuse, 0x1 ;  /* 0x000000021f1e7211 */ /* 0x0c0fe200078c08ff */
[C---:B------:R-:W-:Y:S01]  /*12870*/  VIADD R33, R31.reuse, UR8 ;  /* 0x000000081f217c36 */ /* 0x040fe20008000000 */
[----:B------:R1:W-:Y:S02]  /*12880*/  @P5 STG.E.U16 desc[UR6][R34.64], R24 ;  /* 0x0000001822005986 */ /* 0x0003e4000c101506 */
[----:B------:R-:W-:Y:S02]  /*12890*/  LEA.HI.X.SX32 R31, R31, R3, 0x1, P6 ;  /* 0x000000031f1f7211 */ /* 0x000fe400030f0eff */
[----:B------:R-:W-:Y:S01]  /*128a0*/  ISETP.LT.AND P5, PT, R32, UR9, !P0 ;  /* 0x0000000920007c0c */ /* 0x000fe2000c7a1270 */
[C---:B---3--:R-:W-:Y:S01]  /*128b0*/  VIADD R29, R33.reuse, UR8 ;  /* 0x00000008211d7c36 */ /* 0x048fe20008000000 */
[----:B------:R-:W-:-:S04]  /*128c0*/  LEA R32, P6, R33, R2, 0x1 ;  /* 0x0000000221207211 */ /* 0x000fc800078c08ff */
[-C--:B------:R-:W-:Y:S02]  /*128d0*/  LEA.HI.X.SX32 R33, R33, R3.reuse, 0x1, P6 ;  /* 0x0000000321217211 */ /* 0x080fe400030f0eff */
[----:B-1----:R-:W-:Y:S01]  /*128e0*/  PRMT R35, R24, 0x7632, R35 ;  /* 0x0000763218237816 */ /* 0x002fe20000000023 */
[----:B------:R-:W-:Y:S01]  /*128f0*/  VIADD R34, R0, 0xf ;  /* 0x0000000f00227836 */ /* 0x000fe20000000000 */
[C---:B------:R-:W-:Y:S01]  /*12900*/  LEA R28, P6, R29.reuse, R2, 0x1 ;  /* 0x000000021d1c7211 */ /* 0x040fe200078c08ff */
[C---:B------:R-:W-:Y:S02]  /*12910*/  VIADD R24, R29.reuse, UR8 ;  /* 0x000000081d187c36 */ /* 0x040fe40008000000 */
[----:B------:R1:W-:Y:S01]  /*12920*/  @P4 STG.E.U16 desc[UR6][R30.64], R35 ;  /* 0x000000231e004986 */ /* 0x0003e2000c101506 */
[----:B------:R-:W-:Y:S02]  /*12930*/  LEA.HI.X.SX32 R29, R29, R3, 0x1, P6 ;  /* 0x000000031d1d7211 */ /* 0x000fe400030f0eff */
[----:B------:R-:W-:Y:S01]  /*12940*/  ISETP.LT.AND P4, PT, R36, UR9, !P0 ;  /* 0x0000000924007c0c */ /* 0x000fe2000c781270 */
[----:B------:R3:W-:Y:S01]  /*12950*/  @P3 STG.E.U16 desc[UR6][R32.64], R25 ;  /* 0x0000001920003986 */ /* 0x0007e2000c101506 */
[----:B------:R-:W-:-:S02]  /*12960*/  ISETP.LT.AND P3, PT, R34, UR9, !P0 ;  /* 0x0000000922007c0c */ /* 0x000fc4000c761270 */
[----:B------:R-:W-:Y:S01]  /*12970*/  LEA R34, P6, R24, R2, 0x1 ;  /* 0x0000000218227211 */ /* 0x000fe200078c08ff */
[----:B-1----:R-:W-:-:S03]  /*12980*/  VIADD R30, R0, 0x10 ;  /* 0x00000010001e7836 */ /* 0x002fc60000000000 */
[C---:B------:R-:W-:Y:S01]  /*12990*/  LEA.HI.X.SX32 R35, R24.reuse, R3, 0x1, P6 ;  /* 0x0000000318237211 */ /* 0x040fe200030f0eff */
[----:B------:R-:W-:Y:S01]  /*129a0*/  VIADD R31, R24, UR8 ;  /* 0x00000008181f7c36 */ /* 0x000fe20008000000 */
[----:B---3--:R-:W-:Y:S01]  /*129b0*/  PRMT R33, R25, 0x7632, R33 ;  /* 0x0000763219217816 */ /* 0x008fe20000000021 */
[----:B------:R-:W-:Y:S02]  /*129c0*/  VIADD R24, R0, 0x11 ;  /* 0x0000001100187836 */ /* 0x000fe40000000000 */
[C---:B------:R-:W-:Y:S02]  /*129d0*/  VIADD R25, R31.reuse, UR8 ;  /* 0x000000081f197c36 */ /* 0x040fe40008000000 */
[----:B------:R1:W-:Y:S01]  /*129e0*/  @P2 STG.E.U16 desc[UR6][R28.64], R33 ;  /* 0x000000211c002986 */ /* 0x0003e2000c101506 */
[----:B------:R-:W-:Y:S01]  /*129f0*/  ISETP.LT.AND P2, PT, R30, UR9, !P0 ;  /* 0x000000091e007c0c */ /* 0x000fe2000c741270 */
[----:B------:R-:W-:Y:S01]  /*12a00*/  VIADD R32, R0, 0x12 ;  /* 0x0000001200207836 */ /* 0x000fe20000000000 */
[----:B------:R-:W-:Y:S01]  /*12a10*/  LEA R30, P6, R31, R2, 0x1 ;  /* 0x000000021f1e7211 */ /* 0x000fe200078c08ff */
[----:B------:R3:W-:Y:S01]  /*12a20*/  @P1 STG.E.U16 desc[UR6][R34.64], R26 ;  /* 0x0000001a22001986 */ /* 0x0007e2000c101506 */
[----:B------:R-:W-:-:S02]  /*12a30*/  ISETP.LT.AND P1, PT, R24, UR9, !P0 ;  /* 0x0000000918007c0c */ /* 0x000fc4000c721270 */
[----:B------:R-:W-:Y:S02]  /*12a40*/  LEA.HI.X.SX32 R31, R31, R3, 0x1, P6 ;  /* 0x000000031f1f7211 */ /* 0x000fe400030f0eff */
[C---:B------:R-:W-:Y:S01]  /*12a50*/  LEA R24, P6, R25.reuse, R2, 0x1 ;  /* 0x0000000219187211 */ /* 0x040fe200078c08ff */
[----:B-1----:R-:W-:-:S03]  /*12a60*/  VIADD R29, R25, UR8 ;  /* 0x00000008191d7c36 */ /* 0x002fc60008000000 */
[-C--:B------:R-:W-:Y:S02]  /*12a70*/  LEA.HI.X.SX32 R25, R25, R3.reuse, 0x1, P6 ;  /* 0x0000000319197211 */ /* 0x080fe400030f0eff */
[----:B---3--:R-:W-:Y:S01]  /*12a80*/  PRMT R35, R26, 0x7632, R35 ;  /* 0x000076321a237816 */ /* 0x008fe20000000023 */
[C---:B------:R-:W-:Y:S01]  /*12a90*/  VIADD R26, R29.reuse, UR8 ;  /* 0x000000081d1a7c36 */ /* 0x040fe20008000000 */
[-C--:B------:R-:W-:Y:S02]  /*12aa0*/  LEA R28, P6, R29, R2.reuse, 0x1 ;  /* 0x000000021d1c7211 */ /* 0x080fe400078c08ff */
[----:B------:R-:W-:Y:S01]  /*12ab0*/  PRMT R34, R27, 0x7632, R34 ;  /* 0x000076321b227816 */ /* 0x000fe20000000022 */
[----:B------:R1:W-:Y:S01]  /*12ac0*/  @P5 STG.E.U16 desc[UR6][R30.64], R35 ;  /* 0x000000231e005986 */ /* 0x0003e2000c101506 */
[----:B------:R-:W-:Y:S01]  /*12ad0*/  ISETP.LT.AND P5, PT, R32, UR9, !P0 ;  /* 0x0000000920007c0c */ /* 0x000fe2000c7a1270 */
[----:B------:R-:W-:Y:S01]  /*12ae0*/  VIADD R32, R0, 0x13 ;  /* 0x0000001300207836 */ /* 0x000fe20000000000 */
[----:B------:R-:W-:Y:S01]  /*12af0*/  LEA.HI.X.SX32 R29, R29, R3, 0x1, P6 ;  /* 0x000000031d1d7211 */ /* 0x000fe200030f0eff */
[----:B------:R3:W-:Y:S03]  /*12b00*/  @P4 STG.E.U16 desc[UR6][R24.64], R27 ;  /* 0x0000001b18004986 */ /* 0x0007e6000c101506 */
[----:B------:R-:W-:Y:S01]  /*12b10*/  ISETP.LT.AND P4, PT, R32, UR9, !P0 ;  /* 0x0000000920007c0c */ /* 0x000fe2000c781270 */
[----:B------:R0:W-:Y:S01]  /*12b20*/  @P3 STG.E.U16 desc[UR6][R28.64], R34 ;  /* 0x000000221c003986 */ /* 0x0001e2000c101506 */
[----:B------:R-:W-:Y:S01]  /*12b30*/  LEA R32, P6, R26, R2, 0x1 ;  /* 0x000000021a207211 */ /* 0x000fe200078c08ff */
[----:B-1----:R-:W-:-:S03]  /*12b40*/  VIADD R30, R0, 0x14 ;  /* 0x00000014001e7836 */ /* 0x002fc60000000000 */
[CC--:B------:R-:W-:Y:S01]  /*12b50*/  LEA.HI.X.SX32 R33, R26.reuse, R3.reuse, 0x1, P6 ;  /* 0x000000031a217211 */ /* 0x0c0fe200030f0eff */
[----:B------:R-:W-:Y:S02]  /*12b60*/  VIADD R31, R26, UR8 ;  /* 0x000000081a1f7c36 */ /* 0x000fe40008000000 */
[----:B---3--:R-:W-:Y:S01]  /*12b70*/  VIADD R24, R0, 0x15 ;  /* 0x0000001500187836 */ /* 0x008fe20000000000 */
[----:B------:R-:W-:Y:S01]  /*12b80*/  ISETP.LT.AND P3, PT, R30, UR9, !P0 ;  /* 0x000000091e007c0c */ /* 0x000fe2000c761270 */
[C---:B------:R-:W-:Y:S01]  /*12b90*/  VIADD R25, R31.reuse, UR8 ;  /* 0x000000081f197c36 */ /* 0x040fe20008000000 */
[CC--:B------:R-:W-:Y:S01]  /*12ba0*/  LEA R30, P6, R31.reuse, R2.reuse, 0x1 ;  /* 0x000000021f1e7211 */ /* 0x0c0fe200078c08ff */
[----:B------:R1:W-:Y:S01]  /*12bb0*/  @P2 STG.E.U16 desc[UR6][R32.64], R20 ;  /* 0x0000001420002986 */ /* 0x0003e2000c101506 */
[----:B0-----:R-:W-:Y:S01]  /*12bc0*/  PRMT R29, R20, 0x7632, R29 ;  /* 0x00007632141d7816 */ /* 0x001fe2000000001d */
[----:B------:R-:W-:Y:S01]  /*12bd0*/  VIADD R26, R0, 0x16 ;  /* 0x00000016001a7836 */ /* 0x000fe20000000000 */
[----:B------:R-:W-:Y:S01]  /*12be0*/  LEA.HI.X.SX32 R31, R31, R3, 0x1, P6 ;  /* 0x000000031f1f7211 */ /* 0x000fe200030f0eff */
[C---:B------:R-:W-:Y:S01]  /*12bf0*/  VIADD R27, R25.reuse, UR8 ;  /* 0x00000008191b7c36 */ /* 0x040fe20008000000 */
[----:B------:R-:W-:Y:S01]  /*12c00*/  ISETP.LT.AND P2, PT, R24, UR9, !P0 ;  /* 0x0000000918007c0c */ /* 0x000fe2000c741270 */
[----:B------:R-:W-:Y:S01]  /*12c10*/  VIADD R28, R0, 0x17 ;  /* 0x00000017001c7836 */ /* 0x000fe20000000000 */
[----:B------:R-:W-:Y:S01]  /*12c20*/  LEA R24, P6, R25, R2, 0x1 ;  /* 0x0000000219187211 */ /* 0x000fe200078c08ff */
[----:B------:R0:W-:Y:S01]  /*12c30*/  @P1 STG.E.U16 desc[UR6][R30.64], R29 ;  /* 0x0000001d1e001986 */ /* 0x0001e2000c101506 */
[----:B------:R-:W-:-:S02]  /*12c40*/  ISETP.LT.AND P1, PT, R26, UR9, !P0 ;  /* 0x000000091a007c0c */ /* 0x000fc4000c721270 */
[----:B------:R-:W-:Y:S01]  /*12c50*/  LEA.HI.X.SX32 R25, R25, R3, 0x1, P6 ;  /* 0x0000000319197211 */ /* 0x000fe200030f0eff */
[C---:B-1----:R-:W-:Y:S01]  /*12c60*/  VIADD R20, R27.reuse, UR8 ;  /* 0x000000081b147c36 */ /* 0x042fe20008000000 */
[----:B------:R-:W-:-:S03]  /*12c70*/  LEA R26, P6, R27, R2, 0x1 ;  /* 0x000000021b1a7211 */ /* 0x000fc600078c08ff */
[----:B------:R1:W-:Y:S01]  /*12c80*/  @P5 STG.E.U16 desc[UR6][R24.64], R21 ;  /* 0x0000001518005986 */ /* 0x0003e2000c101506 */
[----:B------:R-:W-:Y:S02]  /*12c90*/  ISETP.LT.AND P5, PT, R28, UR9, !P0 ;  /* 0x000000091c007c0c */ /* 0x000fe4000c7a1270 */
[----:B------:R-:W-:Y:S01]  /*12ca0*/  LEA.HI.X.SX32 R27, R27, R3, 0x1, P6 ;  /* 0x000000031b1b7211 */ /* 0x000fe200030f0eff */
[----:B0-----:R-:W-:Y:S01]  /*12cb0*/  VIADD R30, R0, 0x18 ;  /* 0x00000018001e7836 */ /* 0x001fe20000000000 */
[C---:B------:R-:W-:Y:S01]  /*12cc0*/  LEA R28, P6, R20.reuse, R2, 0x1 ;  /* 0x00000002141c7211 */ /* 0x040fe200078c08ff */
[----:B------:R-:W-:-:S03]  /*12cd0*/  VIADD R31, R20, UR8 ;  /* 0x00000008141f7c36 */ /* 0x000fc60008000000 */
[----:B------:R-:W-:Y:S01]  /*12ce0*/  LEA.HI.X.SX32 R29, R20, R3, 0x1, P6 ;  /* 0x00000003141d7211 */ /* 0x000fe200030f0eff */
[C---:B------:R-:W-:Y:S01]  /*12cf0*/  VIADD R20, R0.reuse, 0x19 ;  /* 0x0000001900147836 */ /* 0x040fe20000000000 */
[----:B-1----:R-:W-:Y:S01]  /*12d00*/  PRMT R25, R21, 0x7632, R25 ;  /* 0x0000763215197816 */ /* 0x002fe20000000019 */
[C---:B------:R-:W-:Y:S02]  /*12d10*/  VIADD R21, R31.reuse, UR8 ;  /* 0x000000081f157c36 */ /* 0x040fe40008000000 */
[----:B------:R-:W-:Y:S02]  /*12d20*/  VIADD R24, R0, 0x1a ;  /* 0x0000001a00187836 */ /* 0x000fe40000000000 */
[----:B------:R0:W-:Y:S01]  /*12d30*/  @P4 STG.E.U16 desc[UR6][R26.64], R25 ;  /* 0x000000191a004986 */ /* 0x0001e2000c101506 */
[----:B------:R-:W-:Y:S02]  /*12d40*/  ISETP.LT.AND P4, PT, R30, UR9, !P0 ;  /* 0x000000091e007c0c */ /* 0x000fe4000c781270 */
[----:B------:R-:W-:Y:S01]  /*12d50*/  LEA R30, P6, R31, R2, 0x1 ;  /* 0x000000021f1e7211 */ /* 0x000fe200078c08ff */
[----:B------:R1:W-:Y:S01]  /*12d60*/  @P3 STG.E.U16 desc[UR6][R28.64], R22 ;  /* 0x000000161c003986 */ /* 0x0003e2000c101506 */
[----:B------:R-:W-:-:S02]  /*12d70*/  ISETP.LT.AND P3, PT, R20, UR9, !P0 ;  /* 0x0000000914007c0c */ /* 0x000fc4000c761270 */
[-C--:B------:R-:W-:Y:S02]  /*12d80*/  LEA.HI.X.SX32 R31, R31, R3.reuse, 0x1, P6 ;  /* 0x000000031f1f7211 */ /* 0x080fe400030f0eff */
[CC--:B------:R-:W-:Y:S02]  /*12d90*/  LEA R20, P6, R21.reuse, R2.reuse, 0x1 ;  /* 0x0000000215147211 */ /* 0x0c0fe400078c08ff */
[----:B0-----:R-:W-:Y:S01]  /*12da0*/  PRMT R27, R22, 0x7632, R27 ;  /* 0x00007632161b7816 */ /* 0x001fe2000000001b */
[C---:B------:R-:W-:Y:S01]  /*12db0*/  VIADD R25, R21.reuse, UR8 ;  /* 0x0000000815197c36 */ /* 0x040fe20008000000 */
[-C--:B------:R-:W-:Y:S01]  /*12dc0*/  LEA.HI.X.SX32 R21, R21, R3.reuse, 0x1, P6 ;  /* 0x0000000315157211 */ /* 0x080fe200030f0eff */
[----:B------:R-:W-:Y:S02]  /*12dd0*/  VIADD R26, R0, 0x1b ;  /* 0x0000001b001a7836 */ /* 0x000fe40000000000 */
[----:B------:R0:W-:Y:S01]  /*12de0*/  @P2 STG.E.U16 desc[UR6][R30.64], R27 ;  /* 0x0000001b1e002986 */ /* 0x0001e2000c101506 */
[----:B------:R-:W-:Y:S01]  /*12df0*/  ISETP.LT.AND P2, PT, R24, UR9, !P0 ;  /* 0x0000000918007c0c */ /* 0x000fe2000c741270 */
[C---:B-1----:R-:W-:Y:S01]  /*12e00*/  VIADD R22, R25.reuse, UR8 ;  /* 0x0000000819167c36 */ /* 0x042fe20008000000 */
[CC--:B------:R-:W-:Y:S01]  /*12e10*/  LEA R24, P6, R25.reuse, R2.reuse, 0x1 ;  /* 0x0000000219187211 */ /* 0x0c0fe200078c08ff */
[----:B------:R1:W-:Y:S01]  /*12e20*/  @P1 STG.E.U16 desc[UR6][R20.64], R23 ;  /* 0x0000001714001986 */ /* 0x0003e2000c101506 */
[----:B------:R-:W-:Y:S01]  /*12e30*/  ISETP.LT.AND P1, PT, R26, UR9, !P0 ;  /* 0x000000091a007c0c */ /* 0x000fe2000c721270 */
[----:B------:R-:W-:Y:S01]  /*12e40*/  VIADD R28, R0, 0x1c ;  /* 0x0000001c001c7836 */ /* 0x000fe20000000000 */
[----:B------:R-:W-:Y:S01]  /*12e50*/  LEA.HI.X.SX32 R25, R25, R3, 0x1, P6 ;  /* 0x0000000319197211 */ /* 0x000fe200030f0eff */
[C---:B------:R-:W-:Y:S01]  /*12e60*/  VIADD R29, R22.reuse, UR8 ;  /* 0x00000008161d7c36 */ /* 0x040fe20008000000 */
[----:B------:R-:W-:-:S02]  /*12e70*/  LEA R26, P6, R22, R2, 0x1 ;  /* 0x00000002161a7211 */ /* 0x000fc400078c08ff */
[----:B0-----:R-:W-:Y:S02]  /*12e80*/  PRMT R30, R23, 0x7632, R30 ;  /* 0x00007632171e7816 */ /* 0x001fe4000000001e */
[-C--:B------:R-:W-:Y:S01]  /*12e90*/  LEA.HI.X.SX32 R27, R22, R3.reuse, 0x1, P6 ;  /* 0x00000003161b7211 */ /* 0x080fe200030f0eff */
[----:B------:R-:W-:Y:S02]  /*12ea0*/  VIADD R22, R0, 0x1e ;  /* 0x0000001e00167836 */ /* 0x000fe40000000000 */
[----:B------:R0:W-:Y:S01]  /*12eb0*/  @P5 STG.E.U16 desc[UR6][R24.64], R30 ;  /* 0x0000001e18005986 */ /* 0x0001e2000c101506 */
[----:B------:R-:W-:Y:S01]  /*12ec0*/  ISETP.LT.AND P5, PT, R28, UR9, !P0 ;  /* 0x000000091c007c0c */ /* 0x000fe2000c7a1270 */
[----:B-1----:R-:W-:Y:S01]  /*12ed0*/  VIADD R20, R0, 0x1d ;  /* 0x0000001d00147836 */ /* 0x002fe20000000000 */
[C---:B------:R-:W-:Y:S01]  /*12ee0*/  LEA R28, P6, R29.reuse, R2, 0x1 ;  /* 0x000000021d1c7211 */ /* 0x040fe200078c08ff */
[C---:B------:R-:W-:Y:S01]  /*12ef0*/  VIADD R21, R29.reuse, UR8 ;  /* 0x000000081d157c36 */ /* 0x040fe20008000000 */
[----:B------:R1:W-:Y:S02]  /*12f00*/  @P4 STG.E.U16 desc[UR6][R26.64], R16 ;  /* 0x000000101a004986 */ /* 0x0003e4000c101506 */
[----:B------:R-:W-:Y:S01]  /*12f10*/  LEA.HI.X.SX32 R29, R29, R3, 0x1, P6 ;  /* 0x000000031d1d7211 */ /* 0x000fe200030f0eff */
[----:B------:R-:W-:Y:S01]  /*12f20*/  VIADD R23, R21, UR8 ;  /* 0x0000000815177c36 */ /* 0x000fe20008000000 */
[----:B------:R-:W-:-:S02]  /*12f30*/  ISETP.LT.AND P4, PT, R20, UR9, !P0 ;  /* 0x0000000914007c0c */ /* 0x000fc4000c781270 */
[CC--:B------:R-:W-:Y:S01]  /*12f40*/  LEA R20, P6, R21.reuse, R2.reuse, 0x1 ;  /* 0x0000000215147211 */ /* 0x0c0fe200078c08ff */
[----:B0-----:R-:W-:Y:S01]  /*12f50*/  VIADD R24, R0, 0x1f ;  /* 0x0000001f00187836 */ /* 0x001fe20000000000 */
[----:B------:R-:W-:Y:S02]  /*12f60*/  PRMT R25, R16, 0x7632, R25 ;  /* 0x0000763210197816 */ /* 0x000fe40000000019 */
[-C--:B------:R-:W-:Y:S01]  /*12f70*/  LEA.HI.X.SX32 R21, R21, R3.reuse, 0x1, P6 ;  /* 0x0000000315157211 */ /* 0x080fe200030f0eff */
[C---:B-1----:R-:W-:Y:S02]  /*12f80*/  VIADD R16, R23.reuse, UR8 ;  /* 0x0000000817107c36 */ /* 0x042fe40008000000 */
[----:B------:R0:W-:Y:S01]  /*12f90*/  @P3 STG.E.U16 desc[UR6][R28.64], R25 ;  /* 0x000000191c003986 */ /* 0x0001e2000c101506 */
[----:B------:R-:W-:Y:S01]  /*12fa0*/  ISETP.LT.AND P3, PT, R22, UR9, !P0 ;  /* 0x0000000916007c0c */ /* 0x000fe2000c761270 */
[----:B------:R-:W-:Y:S01]  /*12fb0*/  VIADD R26, R0, 0x20 ;  /* 0x00000020001a7836 */ /* 0x000fe20000000000 */
[C---:B------:R-:W-:Y:S01]  /*12fc0*/  LEA R22, P6, R23.reuse, R2, 0x1 ;  /* 0x0000000217167211 */ /* 0x040fe200078c08ff */
[----:B------:R1:W-:Y:S01]  /*12fd0*/  @P2 STG.E.U16 desc[UR6][R20.64], R17 ;  /* 0x0000001114002986 */ /* 0x0003e2000c101506 */
[----:B------:R-:W-:Y:S01]  /*12fe0*/  ISETP.LT.AND P2, PT, R24, UR9, !P0 ;  /* 0x0000000918007c0c */ /* 0x000fe2000c741270 */
[----:B------:R-:W-:Y:S01]  /*12ff0*/  VIADD R27, R16, UR8 ;  /* 0x00000008101b7c36 */ /* 0x000fe20008000000 */
[----:B------:R-:W-:-:S02]  /*13000*/  LEA.HI.X.SX32 R23, R23, R3, 0x1, P6 ;  /* 0x0000000317177211 */ /* 0x000fc400030f0eff */
[----:B------:R-:W-:-:S04]  /*13010*/  LEA R24, P6, R16, R2, 0x1 ;  /* 0x0000000210187211 */ /* 0x000fc800078c08ff */
[----:B0-----:R-:W-:Y:S01]  /*13020*/  LEA.HI.X.SX32 R25, R16, R3, 0x1, P6 ;  /* 0x0000000310197211 */ /* 0x001fe200030f0eff */
        /* <DEDUP_REMOVED lines=33> */
[----:B--2---:R1:W-:Y:S02]  /*13240*/  @P1 STG.E.U16 desc[UR6][R22.64], R12 ;  /* 0x0000000c16001986 */ /* 0x0043e4000c101506 */
        /* <DEDUP_REMOVED lines=51> */
[----:B----4-:R1:W-:Y:S02]  /*13580*/  @P3 STG.E.U16 desc[UR6][R18.64], R8 ;  /* 0x0000000812003986 */ /* 0x0103e4000c101506 */
        /* <DEDUP_REMOVED lines=44> */
[----:B------:R-:W-:Y:S01]  /*13850*/  LEA.HI.X.SX32 R15, R10, R3, 0x1, P6 ;  /* 0x000000030a0f7211 */ /* 0x000fe200030f0eff */
[C---:B------:R-:W-:Y:S02]  /*13860*/  VIADD R10, R17.reuse, UR8 ;  /* 0x00000008110a7c36 */ /* 0x040fe40008000000 */
[----:B------:R-:W-:Y:S01]  /*13870*/  @P1 STG.E.U16 desc[UR6][R12.64], R18 ;  /* 0x000000120c001986 */ /* 0x000fe2000c101506 */
[----:B------:R-:W-:Y:S01]  /*13880*/  ISETP.LT.AND P1, PT, R16, UR9, !P0 ;  /* 0x0000000910007c0c */ /* 0x000fe2000c721270 */
[C---:B-1----:R-:W-:Y:S01]  /*13890*/  VIADD R9, R0.reuse, 0x35 ;  /* 0x0000003500097836 */ /* 0x042fe20000000000 */
[----:B------:R-:W-:Y:S01]  /*138a0*/  LEA R16, P6, R17, R2, 0x1 ;  /* 0x0000000211107211 */ /* 0x000fe200078c08ff */
[----:B------:R0:W-:Y:S01]  /*138b0*/  @P5 STG.E.U16 desc[UR6][R14.64], R4 ;  /* 0x000000040e005986 */ /* 0x0001e2000c101506 */
[----:B------:R-:W-:-:S02]  /*138c0*/  VIADD R11, R0, 0x36 ;  /* 0x00000036000b7836 */ /* 0x000fc40000000000 */
[-C--:B------:R-:W-:Y:S02]  /*138d0*/  LEA.HI.X.SX32 R17, R17, R3.reuse, 0x1, P6 ;  /* 0x0000000311117211 */ /* 0x080fe400030f0eff */
[C---:B------:R-:W-:Y:S02]  /*138e0*/  LEA R8, P6, R10.reuse, R2, 0x1 ;  /* 0x000000020a087211 */ /* 0x040fe400078c08ff */
[----:B------:R-:W-:Y:S02]  /*138f0*/  ISETP.LT.AND P5, PT, R9, UR9, !P0 ;  /* 0x0000000909007c0c */ /* 0x000fe4000c7a1270 */
[----:B------:R-:W-:Y:S02]  /*13900*/  LEA.HI.X.SX32 R9, R10, R3, 0x1, P6 ;  /* 0x000000030a097211 */ /* 0x000fe400030f0eff */
[----:B0-----:R-:W-:Y:S01]  /*13910*/  PRMT R15, R4, 0x7632, R15 ;  /* 0x00007632040f7816 */ /* 0x001fe2000000000f */
[----:B------:R-:W-:-:S04]  /*13920*/  VIADD R4, R10, UR8 ;  /* 0x000000080a047c36 */ /* 0x000fc80008000000 */
[----:B------:R0:W-:Y:S01]  /*13930*/  @P4 STG.E.U16 desc[UR6][R16.64], R15 ;  /* 0x0000000f10004986 */ /* 0x0001e2000c101506 */
[----:B------:R-:W-:Y:S01]  /*13940*/  ISETP.LT.AND P4, PT, R11, UR9, !P0 ;  /* 0x000000090b007c0c */ /* 0x000fe2000c781270 */
[----:B------:R-:W-:Y:S01]  /*13950*/  VIADD R11, R0, 0x37 ;  /* 0x00000037000b7836 */ /* 0x000fe20000000000 */
[CC--:B------:R-:W-:Y:S01]  /*13960*/  LEA R10, P6, R4.reuse, R2.reuse, 0x1 ;  /* 0x00000002040a7211 */ /* 0x0c0fe200078c08ff */
[C---:B------:R-:W-:Y:S01]  /*13970*/  VIADD R13, R4.reuse, UR8 ;  /* 0x00000008040d7c36 */ /* 0x040fe20008000000 */
[----:B------:R1:W-:Y:S02]  /*13980*/  @P3 STG.E.U16 desc[UR6][R8.64], R5 ;  /* 0x0000000508003986 */ /* 0x0003e4000c101506 */
[----:B------:R-:W-:Y:S01]  /*13990*/  ISETP.LT.AND P3, PT, R11, UR9, !P0 ;  /* 0x000000090b007c0c */ /* 0x000fe2000c761270 */
[C---:B------:R-:W-:Y:S01]  /*139a0*/  VIADD R14, R13.reuse, UR8 ;  /* 0x000000080d0e7c36 */ /* 0x040fe20008000000 */
[----:B------:R-:W-:Y:S01]  /*139b0*/  LEA.HI.X.SX32 R11, R4, R3, 0x1, P6 ;  /* 0x00000003040b7211 */ /* 0x000fe200030f0eff */
[----:B------:R-:W-:Y:S01]  /*139c0*/  VIADD R4, R0, 0x38 ;  /* 0x0000003800047836 */ /* 0x000fe20000000000 */
[----:B------:R-:W-:-:S02]  /*139d0*/  LEA R12, P6, R13, R2, 0x1 ;  /* 0x000000020d0c7211 */ /* 0x000fc400078c08ff */
[----:B0-----:R-:W-:Y:S02]  /*139e0*/  PRMT R17, R5, 0x7632, R17 ;  /* 0x0000763205117816 */ /* 0x001fe40000000011 */
[----:B------:R-:W-:Y:S01]  /*139f0*/  LEA.HI.X.SX32 R13, R13, R3, 0x1, P6 ;  /* 0x000000030d0d7211 */ /* 0x000fe200030f0eff */
[----:B-1----:R-:W-:Y:S02]  /*13a00*/  VIADD R5, R0, 0x39 ;  /* 0x0000003900057836 */ /* 0x002fe40000000000 */
[----:B------:R0:W-:Y:S01]  /*13a10*/  @P2 STG.E.U16 desc[UR6][R10.64], R17 ;  /* 0x000000110a002986 */ /* 0x0001e2000c101506 */
[----:B------:R-:W-:Y:S01]  /*13a20*/  ISETP.LT.AND P2, PT, R4, UR9, !P0 ;  /* 0x0000000904007c0c */ /* 0x000fe2000c741270 */
[C---:B------:R-:W-:Y:S01]  /*13a30*/  VIADD R9, R14.reuse, UR8 ;  /* 0x000000080e097c36 */ /* 0x040fe20008000000 */
[----:B------:R-:W-:Y:S01]  /*13a40*/  LEA R4, P6, R14, R2, 0x1 ;  /* 0x000000020e047211 */ /* 0x000fe200078c08ff */
[----:B------:R1:W-:Y:S01]  /*13a50*/  @P1 STG.E.U16 desc[UR6][R12.64], R6 ;  /* 0x000000060c001986 */ /* 0x0003e2000c101506 */
[----:B------:R-:W-:-:S02]  /*13a60*/  ISETP.LT.AND P1, PT, R5, UR9, !P0 ;  /* 0x0000000905007c0c */ /* 0x000fc4000c721270 */
[-C--:B------:R-:W-:Y:S01]  /*13a70*/  LEA.HI.X.SX32 R5, R14, R3.reuse, 0x1, P6 ;  /* 0x000000030e057211 */ /* 0x080fe200030f0eff */
[C---:B------:R-:W-:Y:S01]  /*13a80*/  VIADD R14, R0.reuse, 0x3a ;  /* 0x0000003a000e7836 */ /* 0x040fe20000000000 */
[-C--:B------:R-:W-:Y:S02]  /*13a90*/  LEA R8, P6, R9, R2.reuse, 0x1 ;  /* 0x0000000209087211 */ /* 0x080fe400078c08ff */
[----:B------:R-:W-:Y:S01]  /*13aa0*/  PRMT R15, R7, 0x7632, R15 ;  /* 0x00007632070f7816 */ /* 0x000fe2000000000f */
[C---:B0-----:R-:W-:Y:S01]  /*13ab0*/  VIADD R11, R9.reuse, UR8 ;  /* 0x00000008090b7c36 */ /* 0x041fe20008000000 */
[----:B------:R-:W-:Y:S01]  /*13ac0*/  LEA.HI.X.SX32 R9, R9, R3, 0x1, P6 ;  /* 0x0000000309097211 */ /* 0x000fe200030f0eff */
[----:B------:R-:W-:Y:S01]  /*13ad0*/  VIADD R17, R0, 0x3e ;  /* 0x0000003e00117836 */ /* 0x000fe20000000000 */
[----:B-1----:R-:W-:Y:S01]  /*13ae0*/  PRMT R13, R6, 0x7632, R13 ;  /* 0x00007632060d7816 */ /* 0x002fe2000000000d */
[C---:B------:R-:W-:Y:S01]  /*13af0*/  VIADD R6, R11.reuse, UR8 ;  /* 0x000000080b067c36 */ /* 0x040fe20008000000 */
[----:B------:R-:W-:Y:S01]  /*13b00*/  LEA R10, P6, R11, R2, 0x1 ;  /* 0x000000020b0a7211 */ /* 0x000fe200078c08ff */
[----:B------:R-:W-:-:S02]  /*13b10*/  VIADD R12, R0, 0x3b ;  /* 0x0000003b000c7836 */ /* 0x000fc40000000000 */
[----:B------:R0:W-:Y:S01]  /*13b20*/  @P5 STG.E.U16 desc[UR6][R4.64], R13 ;  /* 0x0000000d04005986 */ /* 0x0001e2000c101506 */
[-C--:B------:R-:W-:Y:S02]  /*13b30*/  LEA.HI.X.SX32 R11, R11, R3.reuse, 0x1, P6 ;  /* 0x000000030b0b7211 */ /* 0x080fe400030f0eff */
[----:B------:R-:W-:Y:S01]  /*13b40*/  ISETP.LT.AND P5, PT, R14, UR9, !P0 ;  /* 0x000000090e007c0c */ /* 0x000fe2000c7a1270 */
[----:B------:R1:W-:Y:S01]  /*13b50*/  @P4 STG.E.U16 desc[UR6][R8.64], R7 ;  /* 0x0000000708004986 */ /* 0x0003e2000c101506 */
[----:B------:R-:W-:Y:S01]  /*13b60*/  ISETP.LT.AND P4, PT, R12, UR9, !P0 ;  /* 0x000000090c007c0c */ /* 0x000fe2000c781270 */
[----:B------:R-:W-:Y:S01]  /*13b70*/  VIADD R14, R0, 0x3c ;  /* 0x0000003c000e7836 */ /* 0x000fe20000000000 */
[----:B------:R-:W-:Y:S01]  /*13b80*/  LEA R12, P6, R6, R2, 0x1 ;  /* 0x00000002060c7211 */ /* 0x000fe200078c08ff */
[----:B------:R2:W-:Y:S03]  /*13b90*/  @P3 STG.E.U16 desc[UR6][R10.64], R15 ;  /* 0x0000000f0a003986 */ /* 0x0005e6000c101506 */
[----:B------:R-:W-:Y:S01]  /*13ba0*/  ISETP.LT.AND P3, PT, R14, UR9, !P0 ;  /* 0x000000090e007c0c */ /* 0x000fe2000c761270 */
[C---:B0-----:R-:W-:Y:S01]  /*13bb0*/  VIADD R5, R6.reuse, UR8 ;  /* 0x0000000806057c36 */ /* 0x041fe20008000000 */
[----:B------:R-:W-:Y:S01]  /*13bc0*/  LEA.HI.X.SX32 R13, R6, R3, 0x1, P6 ;  /* 0x00000003060d7211 */ /* 0x000fe200030f0eff */
[----:B------:R-:W-:-:S02]  /*13bd0*/  VIADD R6, R0, 0x3d ;  /* 0x0000003d00067836 */ /* 0x000fc40000000000 */
[C---:B-1----:R-:W-:Y:S01]  /*13be0*/  VIADD R7, R5.reuse, UR8 ;  /* 0x0000000805077c36 */ /* 0x042fe20008000000 */
[-C--:B------:R-:W-:Y:S01]  /*13bf0*/  LEA R4, P6, R5, R2.reuse, 0x1 ;  /* 0x0000000205047211 */ /* 0x080fe200078c08ff */
[----:B------:R0:W-:Y:S01]  /*13c00*/  @P2 STG.E.U16 desc[UR6][R12.64], R56 ;  /* 0x000000380c002986 */ /* 0x0001e2000c101506 */
[----:B------:R-:W-:Y:S01]  /*13c10*/  ISETP.LT.AND P2, PT, R6, UR9, !P0 ;  /* 0x0000000906007c0c */ /* 0x000fe2000c741270 */
[----:B------:R-:W-:Y:S01]  /*13c20*/  VIADD R9, R7, UR8 ;  /* 0x0000000807097c36 */ /* 0x000fe20008000000 */
[----:B------:R-:W-:Y:S01]  /*13c30*/  LEA.HI.X.SX32 R5, R5, R3, 0x1, P6 ;  /* 0x0000000305057211 */ /* 0x000fe200030f0eff */
[----:B------:R-:W-:Y:S01]  /*13c40*/  VIADD R0, R0, 0x3f ;  /* 0x0000003f00007836 */ /* 0x000fe20000000000 */
[----:B------:R-:W-:Y:S01]  /*13c50*/  LEA R6, P6, R7, R2, 0x1 ;  /* 0x0000000207067211 */ /* 0x000fe200078c08ff */
[----:B--2---:R-:W-:-:S03]  /*13c60*/  VIADD R11, R9, UR8 ;  /* 0x00000008090b7c36 */ /* 0x004fc60008000000 */
[-C--:B------:R-:W-:Y:S01]  /*13c70*/  LEA.HI.X.SX32 R7, R7, R3.reuse, 0x1, P6 ;  /* 0x0000000307077211 */ /* 0x080fe200030f0eff */
[C---:B------:R-:W-:Y:S01]  /*13c80*/  VIADD R14, R11.reuse, UR8 ;  /* 0x000000080b0e7c36 */ /* 0x040fe20008000000 */
[CC--:B------:R-:W-:Y:S02]  /*13c90*/  LEA R10, P6, R11.reuse, R2.reuse, 0x1 ;  /* 0x000000020b0a7211 */ /* 0x0c0fe400078c08ff */
[----:B0-----:R-:W-:Y:S01]  /*13ca0*/  PRMT R13, R56, 0x7632, R13 ;  /* 0x00007632380d7816 */ /* 0x001fe2000000000d */
[C---:B------:R-:W-:Y:S01]  /*13cb0*/  VIADD R15, R14.reuse, UR8 ;  /* 0x000000080e0f7c36 */ /* 0x040fe20008000000 */
[----:B------:R-:W-:Y:S02]  /*13cc0*/  LEA.HI.X.SX32 R11, R11, R3, 0x1, P6 ;  /* 0x000000030b0b7211 */ /* 0x000fe400030f0eff */
[-C--:B------:R-:W-:Y:S01]  /*13cd0*/  LEA R12, P6, R14, R2.reuse, 0x1 ;  /* 0x000000020e0c7211 */ /* 0x080fe200078c08ff */
[----:B------:R0:W-:Y:S01]  /*13ce0*/  @P1 STG.E.U16 desc[UR6][R4.64], R13 ;  /* 0x0000000d04001986 */ /* 0x0001e2000c101506 */
[----:B------:R-:W-:Y:S01]  /*13cf0*/  LEA R8, P1, R9, R2, 0x1 ;  /* 0x0000000209087211 */ /* 0x000fe200078208ff */
[----:B------:R-:W-:-:S02]  /*13d00*/  VIADD R16, R15, UR8 ;  /* 0x000000080f107c36 */ /* 0x000fc40008000000 */
[----:B------:R1:W-:Y:S01]  /*13d10*/  @P5 STG.E.U16 desc[UR6][R6.64], R57 ;  /* 0x0000003906005986 */ /* 0x0003e2000c101506 */
[-C--:B------:R-:W-:Y:S02]  /*13d20*/  LEA.HI.X.SX32 R9, R9, R3.reuse, 0x1, P1 ;  /* 0x0000000309097211 */ /* 0x080fe400008f0eff */
[C---:B0-----:R-:W-:Y:S02]  /*13d30*/  LEA R4, P1, R15.reuse, R2, 0x1 ;  /* 0x000000020f047211 */ /* 0x041fe400078208ff */
[-C--:B------:R-:W-:Y:S02]  /*13d40*/  LEA.HI.X.SX32 R13, R14, R3.reuse, 0x1, P6 ;  /* 0x000000030e0d7211 */ /* 0x080fe400030f0eff */
[----:B------:R-:W-:Y:S02]  /*13d50*/  LEA.HI.X.SX32 R5, R15, R3, 0x1, P1 ;  /* 0x000000030f057211 */ /* 0x000fe400008f0eff */
[----:B------:R-:W-:Y:S02]  /*13d60*/  ISETP.LT.AND P1, PT, R17, UR9, !P0 ;  /* 0x0000000911007c0c */ /* 0x000fe4000c721270 */
[----:B------:R-:W-:-:S02]  /*13d70*/  ISETP.LT.AND P0, PT, R0, UR9, !P0 ;  /* 0x0000000900007c0c */ /* 0x000fc4000c701270 */
[----:B------:R-:W-:Y:S02]  /*13d80*/  PRMT R0, R57, 0x7632, R0 ;  /* 0x0000763239007816 */ /* 0x000fe40000000000 */
[----:B-1----:R-:W-:Y:S02]  /*13d90*/  PRMT R7, R58, 0x7632, R7 ;  /* 0x000076323a077816 */ /* 0x002fe40000000007 */
[C---:B------:R-:W-:Y:S01]  /*13da0*/  LEA R2, P6, R16.reuse, R2, 0x1 ;  /* 0x0000000210027211 */ /* 0x040fe200078c08ff */
[----:B------:R0:W-:Y:S03]  /*13db0*/  @P4 STG.E.U16 desc[UR6][R8.64], R0 ;  /* 0x0000000008004986 */ /* 0x0001e6000c101506 */
[----:B------:R-:W-:Y:S01]  /*13dc0*/  LEA.HI.X.SX32 R3, R16, R3, 0x1, P6 ;  /* 0x0000000310037211 */ /* 0x000fe200030f0eff */
[----:B------:R0:W-:Y:S04]  /*13dd0*/  @P3 STG.E.U16 desc[UR6][R10.64], R58 ;  /* 0x0000003a0a003986 */ /* 0x0001e8000c101506 */
[----:B------:R0:W-:Y:S04]  /*13de0*/  @P2 STG.E.U16 desc[UR6][R12.64], R7 ;  /* 0x000000070c002986 */ /* 0x0001e8000c101506 */
[----:B------:R0:W-:Y:S01]  /*13df0*/  @P1 STG.E.U16 desc[UR6][R4.64], R59 ;  /* 0x0000003b04001986 */ /* 0x0001e2000c101506 */
[----:B------:R-:W-:Y:S05]  /*13e00*/  @!P0 EXIT ;  /* 0x000000000000894d */ /* 0x000fea0003800000 */
[----:B0-----:R-:W-:-:S05]  /*13e10*/  PRMT R59, R59, 0x7632, R59 ;  /* 0x000076323b3b7816 */ /* 0x001fca000000003b */
[----:B------:R-:W-:Y:S01]  /*13e20*/  STG.E.U16 desc[UR6][R2.64], R59 ;  /* 0x0000003b02007986 */ /* 0x000fe2000c101506 */
[----:B------:R-:W-:Y:S05]  /*13e30*/  EXIT ;  /* 0x000000000000794d */ /* 0x000fea0003800000 */
.L_x_2:
[----:B------:R-:W-:-:S00]  /*13e40*/  BRA `(.L_x_2) ;  /* 0xfffffffc00fc7947 */ /* 0x000fc0000383ffff */
[----:B------:R-:W-:-:S00]  /*13e50*/  NOP ;  /* 0x0000000000007918 */ /* 0x000fc00000000000 */
        /* <DEDUP_REMOVED lines=10> */
.L_x_3:


//--------------------- .nv.shared.matmul_kernel  --------------------------
	.section	.nv.shared.matmul_kernel,"aw",@nobits
	.sectionflags	@""
	.align	16
	.zero		1024


//--------------------- .nv.shared.reserved.0     --------------------------
	.section	.nv.shared.reserved.0,"aw",@nobits
	.weak		__nv_reservedSMEM_offset_0_alias
	.size		__nv_reservedSMEM_offset_0_alias, 0, 0
	.other		__nv_reservedSMEM_offset_0_alias,@"STO_CUDA_RESERVED_SHARED STV_DEFAULT"
__nv_reservedSMEM_offset_0_alias:
	.zero		0


//--------------------- .nv.constant0.matmul_kernel --------------------------
	.section	.nv.constant0.matmul_kernel,"a",@progbits
	.sectionflags	@""
	.align	4
.nv.constant0.matmul_kernel:
	.zero		608


//--------------------- SYMBOLS --------------------------

	.type		.nv.reservedSmem.offset0,@object
	.size		.nv.reservedSmem.offset0,0x4
